	.target	sm_100a

	.elftype	@"ET_EXEC"


//--------------------- .note.nv.tkinfo           --------------------------
	.section	.note.nv.tkinfo,"",@"SHT_NOTE"
	.sectionflags	@"SHF_NOTE_NV_TKINFO"
	.tkinfo
        /*0018*/ 	.word	0x00000002
        /*0030*/ 	.string	""
        /*0030*/ 	.string	"ptxas"
        /*0030*/ 	.string	"Cuda compilation tools, release 13.0, V13.0.88"
        /*0030*/ 	.string	"Build cuda_13.0.r13.0/compiler.36424714_0"
        /*0030*/ 	.string	"-arch sm_100a -m 64 "



//--------------------- .note.nv.cuinfo           --------------------------
	.section	.note.nv.cuinfo,"",@"SHT_NOTE"
	.sectionflags	@"SHF_NOTE_NV_CUINFO"
        /*0018*/ 	.short	0x0002
        /*001a*/ 	.short	0x0064
        /*001c*/ 	.short	0x0082
	.zero		2


//--------------------- .nv.info                  --------------------------
	.section	.nv.info,"",@"SHT_CUDA_INFO"
	.align	4


	//----- nvinfo : EIATTR_REGCOUNT
	.align		4
        /*0000*/ 	.byte	0x04, 0x2f
        /*0002*/ 	.short	(.L_19 - .L_18)
	.align		4
.L_18:
        /*0004*/ 	.word	index@(_ZN7cutlass13device_kernelINS_4gemm6kernel13GemmUniversalINS1_17GroupProblemShapeIN4cute5tupleIJiiiEEEEENS1_10collective13CollectiveMmaINS1_40MainloopSm100ArrayTmaUmmaWarpSpecializedILi7ELi8ELi4ENS6_IJNS5_1CILi2EEENSC_ILi1EEESE_EEEEENS6_IJNSC_ILi128EEENSC_ILi256EEENSC_ILi64EEEEEENS_10bfloat16_tEPNS6_IJlSE_NSC_ILi0EEEEEESL_SO_NS5_8TiledMMAINS5_8MMA_AtomIJNS5_26SM100_MMA_F16BF16_2x1SM_SSISL_SL_fLi128ELi256ELNS5_4UMMA5MajorE0ELST_0ELNSS_7ScaleInE0ELSU_0EEEEEENS5_6LayoutINS6_IJSE_SE_SE_EEENS6_IJSM_SM_SM_EEEEENS6_IJNS5_10UnderscoreES11_S11_EEEEENS5_18SM100_TMA_2SM_LOADENS5_14ComposedLayoutINS5_7SwizzleILi3ELi4ELi3EEENS5_18smem_ptr_flag_bitsILi16EEENSX_INS6_IJNSC_ILi8EEESJ_EEENS6_IJSJ_SE_EEEEEEEvNS5_8identityES14_S1E_vS1F_EENS_8epilogue10collective18CollectiveEpilogueINS1H_31Sm100PtrArrayTmaWarpSpecializedILi4ELi2ELi32ELb1ELb0EEEJNS6_IJSJ_SI_SJ_EEENS6_IJNSX_ISJ_SE_EENSX_INS6_IJNSC_ILi32EEESD_EEENS6_IJSE_SH_EEEEEEEENS_6half_tEPNS6_IJSE_lSM_EEES1T_S1V_NS1H_6fusion15FusionCallbacksIS1L_NS1W_17LinearCombinationIS1T_fS1T_fLNS_15FloatRoundStyleE2EEES1M_S1S_JEEENS5_5SM1004TMEM4LOAD26SM100_TMEM_LOAD_16dp256b4xENS5_13SM90_TMA_LOADENS15_IS17_S19_NSX_INS6_IJSJ_S1A_EEENS6_IJSE_SJ_EEEEEEENS5_17SM75_U16x8_LDSM_TENS5_14SM90_TMA_STOREES2A_NS5_17SM90_U16x8_STSM_TENS5_39AutoVectorizingCopyWithAssumedAlignmentILi128EEEEEEvvEEEEvNT_6ParamsE)
        /*0008*/ 	.word	0x000000a8


	//----- nvinfo : EIATTR_FRAME_SIZE
	.align		4
.L_19:
        /*000c*/ 	.byte	0x04, 0x11
        /*000e*/ 	.short	(.L_21 - .L_20)
	.align		4
.L_20:
        /*0010*/ 	.word	index@($__internal_3_$__cuda_sm20_div_u64)
        /*0014*/ 	.word	0x00000000


	//----- nvinfo : EIATTR_FRAME_SIZE
	.align		4
.L_21:
        /*0018*/ 	.byte	0x04, 0x11
        /*001a*/ 	.short	(.L_23 - .L_22)
	.align		4
.L_22:
        /*001c*/ 	.word	index@($__internal_2_$__cuda_sm10x_tcgen05_guardrail_trap_unallocated_columns_being_dealloced)
        /*0020*/ 	.word	0x00000000


	//----- nvinfo : EIATTR_FRAME_SIZE
	.align		4
.L_23:
        /*0024*/ 	.byte	0x04, 0x11
        /*0026*/ 	.short	(.L_25 - .L_24)
	.align		4
.L_24:
        /*0028*/ 	.word	index@($__internal_1_$__cuda_sm10x_tcgen05_guardrail_trap_phase_invalid_during_alloc)
        /*002c*/ 	.word	0x00000000


	//----- nvinfo : EIATTR_FRAME_SIZE
	.align		4
.L_25:
        /*0030*/ 	.byte	0x04, 0x11
        /*0032*/ 	.short	(.L_27 - .L_26)
	.align		4
.L_26:
        /*0034*/ 	.word	index@($__internal_0_$__cuda_sm10x_tcgen05_guardrail_trap_col_being_dealloced_not_returned_by_alloc)
        /*0038*/ 	.word	0x00000000


	//----- nvinfo : EIATTR_FRAME_SIZE
	.align		4
.L_27:
        /*003c*/ 	.byte	0x04, 0x11
        /*003e*/ 	.short	(.L_29 - .L_28)
	.align		4
.L_28:
        /*0040*/ 	.word	index@(_ZN7cutlass13device_kernelINS_4gemm6kernel13GemmUniversalINS1_17GroupProblemShapeIN4cute5tupleIJiiiEEEEENS1_10collective13CollectiveMmaINS1_40MainloopSm100ArrayTmaUmmaWarpSpecializedILi7ELi8ELi4ENS6_IJNS5_1CILi2EEENSC_ILi1EEESE_EEEEENS6_IJNSC_ILi128EEENSC_ILi256EEENSC_ILi64EEEEEENS_10bfloat16_tEPNS6_IJlSE_NSC_ILi0EEEEEESL_SO_NS5_8TiledMMAINS5_8MMA_AtomIJNS5_26SM100_MMA_F16BF16_2x1SM_SSISL_SL_fLi128ELi256ELNS5_4UMMA5MajorE0ELST_0ELNSS_7ScaleInE0ELSU_0EEEEEENS5_6LayoutINS6_IJSE_SE_SE_EEENS6_IJSM_SM_SM_EEEEENS6_IJNS5_10UnderscoreES11_S11_EEEEENS5_18SM100_TMA_2SM_LOADENS5_14ComposedLayoutINS5_7SwizzleILi3ELi4ELi3EEENS5_18smem_ptr_flag_bitsILi16EEENSX_INS6_IJNSC_ILi8EEESJ_EEENS6_IJSJ_SE_EEEEEEEvNS5_8identityES14_S1E_vS1F_EENS_8epilogue10collective18CollectiveEpilogueINS1H_31Sm100PtrArrayTmaWarpSpecializedILi4ELi2ELi32ELb1ELb0EEEJNS6_IJSJ_SI_SJ_EEENS6_IJNSX_ISJ_SE_EENSX_INS6_IJNSC_ILi32EEESD_EEENS6_IJSE_SH_EEEEEEEENS_6half_tEPNS6_IJSE_lSM_EEES1T_S1V_NS1H_6fusion15FusionCallbacksIS1L_NS1W_17LinearCombinationIS1T_fS1T_fLNS_15FloatRoundStyleE2EEES1M_S1S_JEEENS5_5SM1004TMEM4LOAD26SM100_TMEM_LOAD_16dp256b4xENS5_13SM90_TMA_LOADENS15_IS17_S19_NSX_INS6_IJSJ_S1A_EEENS6_IJSE_SJ_EEEEEEENS5_17SM75_U16x8_LDSM_TENS5_14SM90_TMA_STOREES2A_NS5_17SM90_U16x8_STSM_TENS5_39AutoVectorizingCopyWithAssumedAlignmentILi128EEEEEEvvEEEEvNT_6ParamsE)
        /*0044*/ 	.word	0x00000000


	//----- nvinfo : EIATTR_MIN_STACK_SIZE
	.align		4
.L_29:
        /*0048*/ 	.byte	0x04, 0x12
        /*004a*/ 	.short	(.L_31 - .L_30)
	.align		4
.L_30:
        /*004c*/ 	.word	index@(_ZN7cutlass13device_kernelINS_4gemm6kernel13GemmUniversalINS1_17GroupProblemShapeIN4cute5tupleIJiiiEEEEENS1_10collective13CollectiveMmaINS1_40MainloopSm100ArrayTmaUmmaWarpSpecializedILi7ELi8ELi4ENS6_IJNS5_1CILi2EEENSC_ILi1EEESE_EEEEENS6_IJNSC_ILi128EEENSC_ILi256EEENSC_ILi64EEEEEENS_10bfloat16_tEPNS6_IJlSE_NSC_ILi0EEEEEESL_SO_NS5_8TiledMMAINS5_8MMA_AtomIJNS5_26SM100_MMA_F16BF16_2x1SM_SSISL_SL_fLi128ELi256ELNS5_4UMMA5MajorE0ELST_0ELNSS_7ScaleInE0ELSU_0EEEEEENS5_6LayoutINS6_IJSE_SE_SE_EEENS6_IJSM_SM_SM_EEEEENS6_IJNS5_10UnderscoreES11_S11_EEEEENS5_18SM100_TMA_2SM_LOADENS5_14ComposedLayoutINS5_7SwizzleILi3ELi4ELi3EEENS5_18smem_ptr_flag_bitsILi16EEENSX_INS6_IJNSC_ILi8EEESJ_EEENS6_IJSJ_SE_EEEEEEEvNS5_8identityES14_S1E_vS1F_EENS_8epilogue10collective18CollectiveEpilogueINS1H_31Sm100PtrArrayTmaWarpSpecializedILi4ELi2ELi32ELb1ELb0EEEJNS6_IJSJ_SI_SJ_EEENS6_IJNSX_ISJ_SE_EENSX_INS6_IJNSC_ILi32EEESD_EEENS6_IJSE_SH_EEEEEEEENS_6half_tEPNS6_IJSE_lSM_EEES1T_S1V_NS1H_6fusion15FusionCallbacksIS1L_NS1W_17LinearCombinationIS1T_fS1T_fLNS_15FloatRoundStyleE2EEES1M_S1S_JEEENS5_5SM1004TMEM4LOAD26SM100_TMEM_LOAD_16dp256b4xENS5_13SM90_TMA_LOADENS15_IS17_S19_NSX_INS6_IJSJ_S1A_EEENS6_IJSE_SJ_EEEEEEENS5_17SM75_U16x8_LDSM_TENS5_14SM90_TMA_STOREES2A_NS5_17SM90_U16x8_STSM_TENS5_39AutoVectorizingCopyWithAssumedAlignmentILi128EEEEEEvvEEEEvNT_6ParamsE)
        /*0050*/ 	.word	0x00000000
.L_31:


//--------------------- .nv.compat                --------------------------
	.section	.nv.compat,"",@"SHT_CUDA_COMPAT_INFO"
	.align	4
        /*0000*/ 	.byte	0x02, 0x09, 0x01, 0x00, 0x02, 0x02, 0x02, 0x00, 0x02, 0x05, 0x05, 0x00, 0x03, 0x07, 0x01, 0x01
        /*0010*/ 	.byte	0x02, 0x03, 0x03, 0x00, 0x02, 0x06, 0x01, 0x00, 0x04, 0x0b, 0x08, 0x00, 0x09, 0x00, 0x00, 0x00
        /*0020*/ 	.byte	0x00, 0x00, 0x00, 0x00


//--------------------- .nv.info._ZN7cutlass13device_kernelINS_4gemm6kernel13GemmUniversalINS1_17GroupProblemShapeIN4cute5tupleIJiiiEEEEENS1_10collective13CollectiveMmaINS1_40MainloopSm100ArrayTmaUmmaWarpSpecializedILi7ELi8ELi4ENS6_IJNS5_1CILi2EEENSC_ILi1EEESE_EEEEENS6_IJNSC_ILi128EEENSC_ILi256EEENSC_ILi64EEEEEENS_10bfloat16_tEPNS6_IJlSE_NSC_ILi0EEEEEESL_SO_NS5_8TiledMMAINS5_8MMA_AtomIJNS5_26SM100_MMA_F16BF16_2x1SM_SSISL_SL_fLi128ELi256ELNS5_4UMMA5MajorE0ELST_0ELNSS_7ScaleInE0ELSU_0EEEEEENS5_6LayoutINS6_IJSE_SE_SE_EEENS6_IJSM_SM_SM_EEEEENS6_IJNS5_10UnderscoreES11_S11_EEEEENS5_18SM100_TMA_2SM_LOADENS5_14ComposedLayoutINS5_7SwizzleILi3ELi4ELi3EEENS5_18smem_ptr_flag_bitsILi16EEENSX_INS6_IJNSC_ILi8EEESJ_EEENS6_IJSJ_SE_EEEEEEEvNS5_8identityES14_S1E_vS1F_EENS_8epilogue10collective18CollectiveEpilogueINS1H_31Sm100PtrArrayTmaWarpSpecializedILi4ELi2ELi32ELb1ELb0EEEJNS6_IJSJ_SI_SJ_EEENS6_IJNSX_ISJ_SE_EENSX_INS6_IJNSC_ILi32EEESD_EEENS6_IJSE_SH_EEEEEEEENS_6half_tEPNS6_IJSE_lSM_EEES1T_S1V_NS1H_6fusion15FusionCallbacksIS1L_NS1W_17LinearCombinationIS1T_fS1T_fLNS_15FloatRoundStyleE2EEES1M_S1S_JEEENS5_5SM1004TMEM4LOAD26SM100_TMEM_LOAD_16dp256b4xENS5_13SM90_TMA_LOADENS15_IS17_S19_NSX_INS6_IJSJ_S1A_EEENS6_IJSE_SJ_EEEEEEENS5_17SM75_U16x8_LDSM_TENS5_14SM90_TMA_STOREES2A_NS5_17SM90_U16x8_STSM_TENS5_39AutoVectorizingCopyWithAssumedAlignmentILi128EEEEEEvvEEEEvNT_6ParamsE --------------------------
	.section	.nv.info._ZN7cutlass13device_kernelINS_4gemm6kernel13GemmUniversalINS1_17GroupProblemShapeIN4cute5tupleIJiiiEEEEENS1_10collective13CollectiveMmaINS1_40MainloopSm100ArrayTmaUmmaWarpSpecializedILi7ELi8ELi4ENS6_IJNS5_1CILi2EEENSC_ILi1EEESE_EEEEENS6_IJNSC_ILi128EEENSC_ILi256EEENSC_ILi64EEEEEENS_10bfloat16_tEPNS6_IJlSE_NSC_ILi0EEEEEESL_SO_NS5_8TiledMMAINS5_8MMA_AtomIJNS5_26SM100_MMA_F16BF16_2x1SM_SSISL_SL_fLi128ELi256ELNS5_4UMMA5MajorE0ELST_0ELNSS_7ScaleInE0ELSU_0EEEEEENS5_6LayoutINS6_IJSE_SE_SE_EEENS6_IJSM_SM_SM_EEEEENS6_IJNS5_10UnderscoreES11_S11_EEEEENS5_18SM100_TMA_2SM_LOADENS5_14ComposedLayoutINS5_7SwizzleILi3ELi4ELi3EEENS5_18smem_ptr_flag_bitsILi16EEENSX_INS6_IJNSC_ILi8EEESJ_EEENS6_IJSJ_SE_EEEEEEEvNS5_8identityES14_S1E_vS1F_EENS_8epilogue10collective18CollectiveEpilogueINS1H_31Sm100PtrArrayTmaWarpSpecializedILi4ELi2ELi32ELb1ELb0EEEJNS6_IJSJ_SI_SJ_EEENS6_IJNSX_ISJ_SE_EENSX_INS6_IJNSC_ILi32EEESD_EEENS6_IJSE_SH_EEEEEEEENS_6half_tEPNS6_IJSE_lSM_EEES1T_S1V_NS1H_6fusion15FusionCallbacksIS1L_NS1W_17LinearCombinationIS1T_fS1T_fLNS_15FloatRoundStyleE2EEES1M_S1S_JEEENS5_5SM1004TMEM4LOAD26SM100_TMEM_LOAD_16dp256b4xENS5_13SM90_TMA_LOADENS15_IS17_S19_NSX_INS6_IJSJ_S1A_EEENS6_IJSE_SJ_EEEEEEENS5_17SM75_U16x8_LDSM_TENS5_14SM90_TMA_STOREES2A_NS5_17SM90_U16x8_STSM_TENS5_39AutoVectorizingCopyWithAssumedAlignmentILi128EEEEEEvvEEEEvNT_6ParamsE,"",@"SHT_CUDA_INFO"
	.sectionflags	@""
	.align	4


	//----- nvinfo : EIATTR_CUDA_API_VERSION
	.align		4
        /*0000*/ 	.byte	0x04, 0x37
        /*0002*/ 	.short	(.L_33 - .L_32)
.L_32:
        /*0004*/ 	.word	0x00000082


	//----- nvinfo : EIATTR_KPARAM_INFO
	.align		4
.L_33:
        /*0008*/ 	.byte	0x04, 0x17
        /*000a*/ 	.short	(.L_35 - .L_34)
.L_34:
        /*000c*/ 	.word	0x00000000
        /*0010*/ 	.short	0x0000
        /*0012*/ 	.short	0x0000
        /*0014*/ 	.byte	0x00, 0xf0, 0x01, 0x24


	//----- nvinfo : EIATTR_AT_ENTRY_FRAGMENTS
	.align		4
.L_35:
        /*0018*/ 	.byte	0x04, 0x4f
        /*001a*/ 	.short	(.L_37 - .L_36)


	//   ....[0]....
.L_36:
        /*001c*/ 	.word	0x00000007


	//----- nvinfo : EIATTR_RESERVED_SMEM_USED
	.align		4
.L_37:
        /*0020*/ 	.byte	0x01, 0x41
	.zero		2


	//----- nvinfo : EIATTR_SPARSE_MMA_MASK
	.align		4
        /*0024*/ 	.byte	0x03, 0x50
        /*0026*/ 	.short	0x0000


	//----- nvinfo : EIATTR_TCGEN05_2CTA_USED
	.align		4
        /*0028*/ 	.byte	0x01, 0x52
	.zero		2


	//----- nvinfo : EIATTR_MAXREG_COUNT
	.align		4
        /*002c*/ 	.byte	0x03, 0x1b
        /*002e*/ 	.short	0x00a8


	//----- nvinfo : EIATTR_NUM_BARRIERS
	.align		4
        /*0030*/ 	.byte	0x02, 0x4c
        /*0032*/ 	.byte	0x07
	.zero		1


	//----- nvinfo : EIATTR_EXTERNS
	.align		4
        /*0034*/ 	.byte	0x04, 0x0f
        /*0036*/ 	.short	(.L_39 - .L_38)


	//   ....[0]....
	.align		4
.L_38:
        /*0038*/ 	.word	index@(__assertfail)


	//----- nvinfo : EIATTR_MERCURY_ISA_VERSION
	.align		4
.L_39:
        /*003c*/ 	.byte	0x03, 0x5f
        /*003e*/ 	.short	0x0101


	//----- nvinfo : EIATTR_INT_WARP_WIDE_INSTR_OFFSETS
	.align		4
        /*0040*/ 	.byte	0x04, 0x31
        /*0042*/ 	.short	(.L_41 - .L_40)


	//   ....[0]....
.L_40:
        /*0044*/ 	.word	0x00001120


	//   ....[1]....
        /*0048*/ 	.word	0x000011c0


	//   ....[2]....
        /*004c*/ 	.word	0x00011a60


	//   ....[3]....
        /*0050*/ 	.word	0x00011a80


	//   ....[4]....
        /*0054*/ 	.word	0x00011ab0


	//----- nvinfo : EIATTR_COOP_GROUP_MASK_REGIDS
	.align		4
.L_41:
        /*0058*/ 	.byte	0x04, 0x29
        /*005a*/ 	.short	(.L_43 - .L_42)


	//   ....[0]....
.L_42:
        /*005c*/ 	.word	0xffffffff


	//   ....[1]....
        /*0060*/ 	.word	0xffffffff


	//   ....[2]....
        /*0064*/ 	.word	0xffffffff


	//   ....[3]....
        /*0068*/ 	.word	0xffffffff


	//   ....[4]....
        /*006c*/ 	.word	0xffffffff


	//   ....[5]....
        /*0070*/ 	.word	0xffffffff


	//   ....[6]....
        /*0074*/ 	.word	0xffffffff


	//   ....[7]....
        /*0078*/ 	.word	0xffffffff


	//   ....[8]....
        /*007c*/ 	.word	0xffffffff


	//   ....[9]....
        /*0080*/ 	.word	0xffffffff


	//   ....[10]....
        /*0084*/ 	.word	0xffffffff


	//   ....[11]....
        /*0088*/ 	.word	0xffffffff


	//   ....[12]....
        /*008c*/ 	.word	0xffffffff


	//   ....[13]....
        /*0090*/ 	.word	0xffffffff


	//   ....[14]....
        /*0094*/ 	.word	0xffffffff


	//   ....[15]....
        /*0098*/ 	.word	0xffffffff


	//   ....[16]....
        /*009c*/ 	.word	0xffffffff


	//   ....[17]....
        /*00a0*/ 	.word	0xffffffff


	//   ....[18]....
        /*00a4*/ 	.word	0xffffffff


	//   ....[19]....
        /*00a8*/ 	.word	0xffffffff


	//   ....[20]....
        /*00ac*/ 	.word	0xffffffff


	//   ....[21]....
        /*00b0*/ 	.word	0xffffffff


	//   ....[22]....
        /*00b4*/ 	.word	0xffffffff


	//   ....[23]....
        /*00b8*/ 	.word	0xffffffff


	//   ....[24]....
        /*00bc*/ 	.word	0xffffffff


	//   ....[25]....
        /*00c0*/ 	.word	0xffffffff


	//   ....[26]....
        /*00c4*/ 	.word	0xffffffff


	//   ....[27]....
        /*00c8*/ 	.word	0xffffffff


	//   ....[28]....
        /*00cc*/ 	.word	0xffffffff


	//   ....[29]....
        /*00d0*/ 	.word	0xffffffff


	//   ....[30]....
        /*00d4*/ 	.word	0xffffffff


	//   ....[31]....
        /*00d8*/ 	.word	0xffffffff


	//   ....[32]....
        /*00dc*/ 	.word	0xffffffff


	//   ....[33]....
        /*00e0*/ 	.word	0xffffffff


	//   ....[34]....
        /*00e4*/ 	.word	0xffffffff


	//   ....[35]....
        /*00e8*/ 	.word	0xffffffff


	//   ....[36]....
        /*00ec*/ 	.word	0xffffffff


	//   ....[37]....
        /*00f0*/ 	.word	0xffffffff


	//   ....[38]....
        /*00f4*/ 	.word	0xffffffff


	//   ....[39]....
        /*00f8*/ 	.word	0xffffffff


	//   ....[40]....
        /*00fc*/ 	.word	0xffffffff


	//   ....[41]....
        /*0100*/ 	.word	0xffffffff


	//   ....[42]....
        /*0104*/ 	.word	0xffffffff


	//   ....[43]....
        /*0108*/ 	.word	0xffffffff


	//   ....[44]....
        /*010c*/ 	.word	0xffffffff


	//   ....[45]....
        /*0110*/ 	.word	0xffffffff


	//   ....[46]....
        /*0114*/ 	.word	0xffffffff


	//   ....[47]....
        /*0118*/ 	.word	0xffffffff


	//   ....[48]....
        /*011c*/ 	.word	0xffffffff


	//   ....[49]....
        /*0120*/ 	.word	0xffffffff


	//   ....[50]....
        /*0124*/ 	.word	0xffffffff


	//   ....[51]....
        /*0128*/ 	.word	0xffffffff


	//   ....[52]....
        /*012c*/ 	.word	0xffffffff


	//   ....[53]....
        /*0130*/ 	.word	0xffffffff


	//   ....[54]....
        /*0134*/ 	.word	0xffffffff


	//   ....[55]....
        /*0138*/ 	.word	0xffffffff


	//   ....[56]....
        /*013c*/ 	.word	0xffffffff


	//   ....[57]....
        /*0140*/ 	.word	0xffffffff


	//   ....[58]....
        /*0144*/ 	.word	0xffffffff


	//   ....[59]....
        /*0148*/ 	.word	0xffffffff


	//   ....[60]....
        /*014c*/ 	.word	0xffffffff


	//   ....[61]....
        /*0150*/ 	.word	0xffffffff


	//   ....[62]....
        /*0154*/ 	.word	0xffffffff


	//   ....[63]....
        /*0158*/ 	.word	0xffffffff


	//   ....[64]....
        /*015c*/ 	.word	0xffffffff


	//   ....[65]....
        /*0160*/ 	.word	0xffffffff


	//   ....[66]....
        /*0164*/ 	.word	0xffffffff


	//   ....[67]....
        /*0168*/ 	.word	0xffffffff


	//   ....[68]....
        /*016c*/ 	.word	0xffffffff


	//   ....[69]....
        /*0170*/ 	.word	0xffffffff


	//   ....[70]....
        /*0174*/ 	.word	0xffffffff


	//   ....[71]....
        /*0178*/ 	.word	0xffffffff


	//   ....[72]....
        /*017c*/ 	.word	0xffffffff


	//   ....[73]....
        /*0180*/ 	.word	0xffffffff


	//   ....[74]....
        /*0184*/ 	.word	0xffffffff


	//   ....[75]....
        /*0188*/ 	.word	0xffffffff


	//   ....[76]....
        /*018c*/ 	.word	0xffffffff


	//   ....[77]....
        /*0190*/ 	.word	0xffffffff


	//   ....[78]....
        /*0194*/ 	.word	0xffffffff


	//   ....[79]....
        /*0198*/ 	.word	0xffffffff


	//   ....[80]....
        /*019c*/ 	.word	0xffffffff


	//   ....[81]....
        /*01a0*/ 	.word	0xffffffff


	//   ....[82]....
        /*01a4*/ 	.word	0xffffffff


	//   ....[83]....
        /*01a8*/ 	.word	0xffffffff


	//   ....[84]....
        /*01ac*/ 	.word	0xffffffff


	//   ....[85]....
        /*01b0*/ 	.word	0xffffffff


	//   ....[86]....
        /*01b4*/ 	.word	0xffffffff


	//   ....[87]....
        /*01b8*/ 	.word	0xffffffff


	//   ....[88]....
        /*01bc*/ 	.word	0xffffffff


	//   ....[89]....
        /*01c0*/ 	.word	0xffffffff


	//   ....[90]....
        /*01c4*/ 	.word	0xffffffff


	//   ....[91]....
        /*01c8*/ 	.word	0xffffffff


	//   ....[92]....
        /*01cc*/ 	.word	0xffffffff


	//   ....[93]....
        /*01d0*/ 	.word	0xffffffff


	//   ....[94]....
        /*01d4*/ 	.word	0xffffffff


	//   ....[95]....
        /*01d8*/ 	.word	0xffffffff


	//   ....[96]....
        /*01dc*/ 	.word	0xffffffff


	//   ....[97]....
        /*01e0*/ 	.word	0xffffffff


	//   ....[98]....
        /*01e4*/ 	.word	0xffffffff


	//   ....[99]....
        /*01e8*/ 	.word	0xffffffff


	//   ....[100]....
        /*01ec*/ 	.word	0xffffffff


	//   ....[101]....
        /*01f0*/ 	.word	0xffffffff


	//   ....[102]....
        /*01f4*/ 	.word	0xffffffff


	//   ....[103]....
        /*01f8*/ 	.word	0xffffffff


	//   ....[104]....
        /*01fc*/ 	.word	0xffffffff


	//   ....[105]....
        /*0200*/ 	.word	0xffffffff


	//   ....[106]....
        /*0204*/ 	.word	0xffffffff


	//   ....[107]....
        /*0208*/ 	.word	0xffffffff


	//   ....[108]....
        /*020c*/ 	.word	0xffffffff


	//   ....[109]....
        /*0210*/ 	.word	0xffffffff


	//   ....[110]....
        /*0214*/ 	.word	0xffffffff


	//   ....[111]....
        /*0218*/ 	.word	0xffffffff


	//   ....[112]....
        /*021c*/ 	.word	0xffffffff


	//   ....[113]....
        /*0220*/ 	.word	0xffffffff


	//   ....[114]....
        /*0224*/ 	.word	0xffffffff


	//   ....[115]....
        /*0228*/ 	.word	0xffffffff


	//   ....[116]....
        /*022c*/ 	.word	0xffffffff


	//   ....[117]....
        /*0230*/ 	.word	0xffffffff


	//   ....[118]....
        /*0234*/ 	.word	0xffffffff


	//   ....[119]....
        /*0238*/ 	.word	0xffffffff


	//   ....[120]....
        /*023c*/ 	.word	0xffffffff


	//----- nvinfo : EIATTR_COOP_GROUP_INSTR_OFFSETS
	.align		4
.L_43:
        /*0240*/ 	.byte	0x04, 0x28
        /*0242*/ 	.short	(.L_45 - .L_44)


	//   ....[0]....
.L_44:
        /*0244*/ 	.word	0x000000b0


	//   ....[1]....
        /*0248*/ 	.word	0x00000520


	//   ....[2]....
        /*024c*/ 	.word	0x00000730


	//   ....[3]....
        /*0250*/ 	.word	0x00000740


	//   ....[4]....
        /*0254*/ 	.word	0x000008e0


	//   ....[5]....
        /*0258*/ 	.word	0x00000a70


	//   ....[6]....
        /*025c*/ 	.word	0x00000b60


	//   ....[7]....
        /*0260*/ 	.word	0x00000d70


	//   ....[8]....
        /*0264*/ 	.word	0x00000f80


	//   ....[9]....
        /*0268*/ 	.word	0x00001280


	//   ....[10]....
        /*026c*/ 	.word	0x00002620


	//   ....[11]....
        /*0270*/ 	.word	0x00002650


	//   ....[12]....
        /*0274*/ 	.word	0x000026d0


	//   ....[13]....
        /*0278*/ 	.word	0x000026e0


	//   ....[14]....
        /*027c*/ 	.word	0x00002730


	//   ....[15]....
        /*0280*/ 	.word	0x00002740


	//   ....[16]....
        /*0284*/ 	.word	0x00002780


	//   ....[17]....
        /*0288*/ 	.word	0x000027a0


	//   ....[18]....
        /*028c*/ 	.word	0x000027e0


	//   ....[19]....
        /*0290*/ 	.word	0x00002800


	//   ....[20]....
        /*0294*/ 	.word	0x000028b0


	//   ....[21]....
        /*0298*/ 	.word	0x000029c0


	//   ....[22]....
        /*029c*/ 	.word	0x000029f0


	//   ....[23]....
        /*02a0*/ 	.word	0x00002fc0


	//   ....[24]....
        /*02a4*/ 	.word	0x00002fd0


	//   ....[25]....
        /*02a8*/ 	.word	0x00003020


	//   ....[26]....
        /*02ac*/ 	.word	0x00003030


	//   ....[27]....
        /*02b0*/ 	.word	0x00003080


	//   ....[28]....
        /*02b4*/ 	.word	0x00003090


	//   ....[29]....
        /*02b8*/ 	.word	0x000030e0


	//   ....[30]....
        /*02bc*/ 	.word	0x000030f0


	//   ....[31]....
        /*02c0*/ 	.word	0x00003150


	//   ....[32]....
        /*02c4*/ 	.word	0x00003160


	//   ....[33]....
        /*02c8*/ 	.word	0x000031f0


	//   ....[34]....
        /*02cc*/ 	.word	0x00003240


	//   ....[35]....
        /*02d0*/ 	.word	0x000032c0


	//   ....[36]....
        /*02d4*/ 	.word	0x000032e0


	//   ....[37]....
        /*02d8*/ 	.word	0x000032f0


	//   ....[38]....
        /*02dc*/ 	.word	0x00003300


	//   ....[39]....
        /*02e0*/ 	.word	0x00003310


	//   ....[40]....
        /*02e4*/ 	.word	0x00003320


	//   ....[41]....
        /*02e8*/ 	.word	0x00003f20


	//   ....[42]....
        /*02ec*/ 	.word	0x00004900


	//   ....[43]....
        /*02f0*/ 	.word	0x00005880


	//   ....[44]....
        /*02f4*/ 	.word	0x000058b0


	//   ....[45]....
        /*02f8*/ 	.word	0x00005930


	//   ....[46]....
        /*02fc*/ 	.word	0x00005940


	//   ....[47]....
        /*0300*/ 	.word	0x00005980


	//   ....[48]....
        /*0304*/ 	.word	0x000059a0


	//   ....[49]....
        /*0308*/ 	.word	0x000059f0


	//   ....[50]....
        /*030c*/ 	.word	0x00005a00


	//   ....[51]....
        /*0310*/ 	.word	0x00005a50


	//   ....[52]....
        /*0314*/ 	.word	0x00005a60


	//   ....[53]....
        /*0318*/ 	.word	0x00005b00


	//   ....[54]....
        /*031c*/ 	.word	0x00005bf0


	//   ....[55]....
        /*0320*/ 	.word	0x00005c20


	//   ....[56]....
        /*0324*/ 	.word	0x000061e0


	//   ....[57]....
        /*0328*/ 	.word	0x00006210


	//   ....[58]....
        /*032c*/ 	.word	0x00006260


	//   ....[59]....
        /*0330*/ 	.word	0x00006270


	//   ....[60]....
        /*0334*/ 	.word	0x000062c0


	//   ....[61]....
        /*0338*/ 	.word	0x000062d0


	//   ....[62]....
        /*033c*/ 	.word	0x00006320


	//   ....[63]....
        /*0340*/ 	.word	0x00006330


	//   ....[64]....
        /*0344*/ 	.word	0x00006380


	//   ....[65]....
        /*0348*/ 	.word	0x00006390


	//   ....[66]....
        /*034c*/ 	.word	0x00006430


	//   ....[67]....
        /*0350*/ 	.word	0x00006480


	//   ....[68]....
        /*0354*/ 	.word	0x00006500


	//   ....[69]....
        /*0358*/ 	.word	0x00006520


	//   ....[70]....
        /*035c*/ 	.word	0x00006530


	//   ....[71]....
        /*0360*/ 	.word	0x00006540


	//   ....[72]....
        /*0364*/ 	.word	0x00006550


	//   ....[73]....
        /*0368*/ 	.word	0x00006560


	//   ....[74]....
        /*036c*/ 	.word	0x00007470


	//   ....[75]....
        /*0370*/ 	.word	0x000074a0


	//   ....[76]....
        /*0374*/ 	.word	0x00007520


	//   ....[77]....
        /*0378*/ 	.word	0x00007530


	//   ....[78]....
        /*037c*/ 	.word	0x00007570


	//   ....[79]....
        /*0380*/ 	.word	0x00007590


	//   ....[80]....
        /*0384*/ 	.word	0x000075d0


	//   ....[81]....
        /*0388*/ 	.word	0x000075f0


	//   ....[82]....
        /*038c*/ 	.word	0x00007640


	//   ....[83]....
        /*0390*/ 	.word	0x00007660


	//   ....[84]....
        /*0394*/ 	.word	0x000076f0


	//   ....[85]....
        /*0398*/ 	.word	0x000077e0


	//   ....[86]....
        /*039c*/ 	.word	0x00007810


	//   ....[87]....
        /*03a0*/ 	.word	0x00007dd0


	//   ....[88]....
        /*03a4*/ 	.word	0x00007e00


	//   ....[89]....
        /*03a8*/ 	.word	0x00007e50


	//   ....[90]....
        /*03ac*/ 	.word	0x00007e60


	//   ....[91]....
        /*03b0*/ 	.word	0x00007eb0


	//   ....[92]....
        /*03b4*/ 	.word	0x00007ec0


	//   ....[93]....
        /*03b8*/ 	.word	0x00007f10


	//   ....[94]....
        /*03bc*/ 	.word	0x00007f20


	//   ....[95]....
        /*03c0*/ 	.word	0x00007f70


	//   ....[96]....
        /*03c4*/ 	.word	0x00007f80


	//   ....[97]....
        /*03c8*/ 	.word	0x00008020


	//   ....[98]....
        /*03cc*/ 	.word	0x00008070


	//   ....[99]....
        /*03d0*/ 	.word	0x000080f0


	//   ....[100]....
        /*03d4*/ 	.word	0x00008110


	//   ....[101]....
        /*03d8*/ 	.word	0x00008120


	//   ....[102]....
        /*03dc*/ 	.word	0x00008130


	//   ....[103]....
        /*03e0*/ 	.word	0x00008140


	//   ....[104]....
        /*03e4*/ 	.word	0x00008150


	//   ....[105]....
        /*03e8*/ 	.word	0x00008ea0


	//   ....[106]....
        /*03ec*/ 	.word	0x00009ce0


	//   ....[107]....
        /*03f0*/ 	.word	0x0000a0c0


	//   ....[108]....
        /*03f4*/ 	.word	0x0000a5c0


	//   ....[109]....
        /*03f8*/ 	.word	0x0000e9c0


	//   ....[110]....
        /*03fc*/ 	.word	0x0000ee10


	//   ....[111]....
        /*0400*/ 	.word	0x0000f060


	//   ....[112]....
        /*0404*/ 	.word	0x0000f200


	//   ....[113]....
        /*0408*/ 	.word	0x0000fa10


	//   ....[114]....
        /*040c*/ 	.word	0x0000feb0


	//   ....[115]....
        /*0410*/ 	.word	0x00010280


	//   ....[116]....
        /*0414*/ 	.word	0x00010650


	//   ....[117]....
        /*0418*/ 	.word	0x00010b40


	//   ....[118]....
        /*041c*/ 	.word	0x00010b70


	//   ....[119]....
        /*0420*/ 	.word	0x00011960


	//   ....[120]....
        /*0424*/ 	.word	0x00011b70


	//----- nvinfo : EIATTR_REG_RECONFIG
	.align		4
.L_45:
        /*0428*/ 	.byte	0x01, 0x54
	.zero		2


	//----- nvinfo : EIATTR_VRC_CTA_INIT_COUNT
	.align		4
        /*042c*/ 	.byte	0x02, 0x4a
        /*042e*/ 	.byte	0x80
	.zero		1


	//----- nvinfo : EIATTR_SYSCALL_OFFSETS
	.align		4
        /*0430*/ 	.byte	0x04, 0x46
        /*0432*/ 	.short	(.L_47 - .L_46)


	//   ....[0]....
.L_46:
        /*0434*/ 	.word	0x0000a980


	//   ....[1]....
        /*0438*/ 	.word	0x0000aa70


	//   ....[2]....
        /*043c*/ 	.word	0x0000b1c0


	//   ....[3]....
        /*0440*/ 	.word	0x0000b330


	//   ....[4]....
        /*0444*/ 	.word	0x0000c030


	//   ....[5]....
        /*0448*/ 	.word	0x0000c1a0


	//   ....[6]....
        /*044c*/ 	.word	0x0000ce30


	//   ....[7]....
        /*0450*/ 	.word	0x0000cfa0


	//   ....[8]....
        /*0454*/ 	.word	0x0000dc70


	//   ....[9]....
        /*0458*/ 	.word	0x0000dde0


	//----- nvinfo : EIATTR_MBARRIER_INSTR_OFFSETS
	.align		4
.L_47:
        /*045c*/ 	.byte	0x04, 0x39
        /*045e*/ 	.short	(.L_49 - .L_48)


	//   ....[0]....
.L_48:
        /*0460*/ 	.word	0x000007f0
        /*0464*/ 	.word	0x000000ff
        /*0468*/ 	.word	0x00000000
        /*046c*/ 	.short	0x0100
        /*046e*/ 	.byte	0x05
	.zero		1


	//   ....[1]....
        /*0470*/ 	.word	0x00000800
        /*0474*/ 	.word	0x000000ff
        /*0478*/ 	.word	0x00000038
        /*047c*/ 	.short	0x0100
        /*047e*/ 	.byte	0x05
	.zero		1


	//   ....[2]....
        /*0480*/ 	.word	0x00000810
        /*0484*/ 	.word	0x000000ff
        /*0488*/ 	.word	0x00000008
        /*048c*/ 	.short	0x0100
        /*048e*/ 	.byte	0x05
	.zero		1


	//   ....[3]....
        /*0490*/ 	.word	0x00000820
        /*0494*/ 	.word	0x000000ff
        /*0498*/ 	.word	0x00000040
        /*049c*/ 	.short	0x0100
        /*049e*/ 	.byte	0x05
	.zero		1


	//   ....[4]....
        /*04a0*/ 	.word	0x00000830
        /*04a4*/ 	.word	0x000000ff
        /*04a8*/ 	.word	0x00000010
        /*04ac*/ 	.short	0x0100
        /*04ae*/ 	.byte	0x05
	.zero		1


	//   ....[5]....
        /*04b0*/ 	.word	0x00000840
        /*04b4*/ 	.word	0x000000ff
        /*04b8*/ 	.word	0x00000048
        /*04bc*/ 	.short	0x0100
        /*04be*/ 	.byte	0x05
	.zero		1


	//   ....[6]....
        /*04c0*/ 	.word	0x00000850
        /*04c4*/ 	.word	0x000000ff
        /*04c8*/ 	.word	0x00000018
        /*04cc*/ 	.short	0x0100
        /*04ce*/ 	.byte	0x05
	.zero		1


	//   ....[7]....
        /*04d0*/ 	.word	0x00000860
        /*04d4*/ 	.word	0x000000ff
        /*04d8*/ 	.word	0x00000050
        /*04dc*/ 	.short	0x0100
        /*04de*/ 	.byte	0x05
	.zero		1


	//   ....[8]....
        /*04e0*/ 	.word	0x00000870
        /*04e4*/ 	.word	0x000000ff
        /*04e8*/ 	.word	0x00000020
        /*04ec*/ 	.short	0x0100
        /*04ee*/ 	.byte	0x05
	.zero		1


	//   ....[9]....
        /*04f0*/ 	.word	0x00000880
        /*04f4*/ 	.word	0x000000ff
        /*04f8*/ 	.word	0x00000058
        /*04fc*/ 	.short	0x0100
        /*04fe*/ 	.byte	0x05
	.zero		1


	//   ....[10]....
        /*0500*/ 	.word	0x00000890
        /*0504*/ 	.word	0x000000ff
        /*0508*/ 	.word	0x00000028
        /*050c*/ 	.short	0x0100
        /*050e*/ 	.byte	0x05
	.zero		1


	//   ....[11]....
        /*0510*/ 	.word	0x000008a0
        /*0514*/ 	.word	0x000000ff
        /*0518*/ 	.word	0x00000060
        /*051c*/ 	.short	0x0100
        /*051e*/ 	.byte	0x05
	.zero		1


	//   ....[12]....
        /*0520*/ 	.word	0x000008b0
        /*0524*/ 	.word	0x000000ff
        /*0528*/ 	.word	0x00000030
        /*052c*/ 	.short	0x0100
        /*052e*/ 	.byte	0x05
	.zero		1


	//   ....[13]....
        /*0530*/ 	.word	0x000008c0
        /*0534*/ 	.word	0x000000ff
        /*0538*/ 	.word	0x00000068
        /*053c*/ 	.short	0x0100
        /*053e*/ 	.byte	0x05
	.zero		1


	//   ....[14]....
        /*0540*/ 	.word	0x000009e0
        /*0544*/ 	.word	0x000000ff
        /*0548*/ 	.word	0x00000070
        /*054c*/ 	.short	0x0100
        /*054e*/ 	.byte	0x06
	.zero		1


	//   ....[15]....
        /*0550*/ 	.word	0x000009f0
        /*0554*/ 	.word	0x000000ff
        /*0558*/ 	.word	0x00000090
        /*055c*/ 	.short	0x0100
        /*055e*/ 	.byte	0x06
	.zero		1


	//   ....[16]....
        /*0560*/ 	.word	0x00000a00
        /*0564*/ 	.word	0x000000ff
        /*0568*/ 	.word	0x00000078
        /*056c*/ 	.short	0x0100
        /*056e*/ 	.byte	0x06
	.zero		1


	//   ....[17]....
        /*0570*/ 	.word	0x00000a10
        /*0574*/ 	.word	0x000000ff
        /*0578*/ 	.word	0x00000098
        /*057c*/ 	.short	0x0100
        /*057e*/ 	.byte	0x06
	.zero		1


	//   ....[18]....
        /*0580*/ 	.word	0x00000a20
        /*0584*/ 	.word	0x000000ff
        /*0588*/ 	.word	0x00000080
        /*058c*/ 	.short	0x0100
        /*058e*/ 	.byte	0x06
	.zero		1


	//   ....[19]....
        /*0590*/ 	.word	0x00000a30
        /*0594*/ 	.word	0x000000ff
        /*0598*/ 	.word	0x000000a0
        /*059c*/ 	.short	0x0100
        /*059e*/ 	.byte	0x06
	.zero		1


	//   ....[20]....
        /*05a0*/ 	.word	0x00000a40
        /*05a4*/ 	.word	0x000000ff
        /*05a8*/ 	.word	0x00000088
        /*05ac*/ 	.short	0x0100
        /*05ae*/ 	.byte	0x06
	.zero		1


	//   ....[21]....
        /*05b0*/ 	.word	0x00000a50
        /*05b4*/ 	.word	0x000000ff
        /*05b8*/ 	.word	0x000000a8
        /*05bc*/ 	.short	0x0100
        /*05be*/ 	.byte	0x06
	.zero		1


	//   ....[22]....
        /*05c0*/ 	.word	0x00000b30
        /*05c4*/ 	.word	0x000000ff
        /*05c8*/ 	.word	0x000000b0
        /*05cc*/ 	.short	0x0100
        /*05ce*/ 	.byte	0x05
	.zero		1


	//   ....[23]....
        /*05d0*/ 	.word	0x00000b40
        /*05d4*/ 	.word	0x000000ff
        /*05d8*/ 	.word	0x000000b8
        /*05dc*/ 	.short	0x0100
        /*05de*/ 	.byte	0x05
	.zero		1


	//   ....[24]....
        /*05e0*/ 	.word	0x00000c60
        /*05e4*/ 	.word	0x000000ff
        /*05e8*/ 	.word	0x000000c0
        /*05ec*/ 	.short	0x0100
        /*05ee*/ 	.byte	0x06
	.zero		1


	//   ....[25]....
        /*05f0*/ 	.word	0x00000c70
        /*05f4*/ 	.word	0x000000ff
        /*05f8*/ 	.word	0x00000100
        /*05fc*/ 	.short	0x0100
        /*05fe*/ 	.byte	0x06
	.zero		1


	//   ....[26]....
        /*0600*/ 	.word	0x00000c80
        /*0604*/ 	.word	0x000000ff
        /*0608*/ 	.word	0x000000c8
        /*060c*/ 	.short	0x0100
        /*060e*/ 	.byte	0x06
	.zero		1


	//   ....[27]....
        /*0610*/ 	.word	0x00000c90
        /*0614*/ 	.word	0x000000ff
        /*0618*/ 	.word	0x00000108
        /*061c*/ 	.short	0x0100
        /*061e*/ 	.byte	0x06
	.zero		1


	//   ....[28]....
        /*0620*/ 	.word	0x00000ca0
        /*0624*/ 	.word	0x000000ff
        /*0628*/ 	.word	0x000000d0
        /*062c*/ 	.short	0x0100
        /*062e*/ 	.byte	0x06
	.zero		1


	//   ....[29]....
        /*0630*/ 	.word	0x00000cb0
        /*0634*/ 	.word	0x000000ff
        /*0638*/ 	.word	0x00000110
        /*063c*/ 	.short	0x0100
        /*063e*/ 	.byte	0x06
	.zero		1


	//   ....[30]....
        /*0640*/ 	.word	0x00000cc0
        /*0644*/ 	.word	0x000000ff
        /*0648*/ 	.word	0x000000d8
        /*064c*/ 	.short	0x0100
        /*064e*/ 	.byte	0x06
	.zero		1


	//   ....[31]....
        /*0650*/ 	.word	0x00000cd0
        /*0654*/ 	.word	0x000000ff
        /*0658*/ 	.word	0x00000118
        /*065c*/ 	.short	0x0100
        /*065e*/ 	.byte	0x06
	.zero		1


	//   ....[32]....
        /*0660*/ 	.word	0x00000ce0
        /*0664*/ 	.word	0x000000ff
        /*0668*/ 	.word	0x000000e0
        /*066c*/ 	.short	0x0100
        /*066e*/ 	.byte	0x06
	.zero		1


	//   ....[33]....
        /*0670*/ 	.word	0x00000cf0
        /*0674*/ 	.word	0x000000ff
        /*0678*/ 	.word	0x00000120
        /*067c*/ 	.short	0x0100
        /*067e*/ 	.byte	0x06
	.zero		1


	//   ....[34]....
        /*0680*/ 	.word	0x00000d00
        /*0684*/ 	.word	0x000000ff
        /*0688*/ 	.word	0x000000e8
        /*068c*/ 	.short	0x0100
        /*068e*/ 	.byte	0x06
	.zero		1


	//   ....[35]....
        /*0690*/ 	.word	0x00000d10
        /*0694*/ 	.word	0x000000ff
        /*0698*/ 	.word	0x00000128
        /*069c*/ 	.short	0x0100
        /*069e*/ 	.byte	0x06
	.zero		1


	//   ....[36]....
        /*06a0*/ 	.word	0x00000d20
        /*06a4*/ 	.word	0x000000ff
        /*06a8*/ 	.word	0x000000f0
        /*06ac*/ 	.short	0x0100
        /*06ae*/ 	.byte	0x06
	.zero		1


	//   ....[37]....
        /*06b0*/ 	.word	0x00000d30
        /*06b4*/ 	.word	0x000000ff
        /*06b8*/ 	.word	0x00000130
        /*06bc*/ 	.short	0x0100
        /*06be*/ 	.byte	0x06
	.zero		1


	//   ....[38]....
        /*06c0*/ 	.word	0x00000d40
        /*06c4*/ 	.word	0x000000ff
        /*06c8*/ 	.word	0x000000f8
        /*06cc*/ 	.short	0x0100
        /*06ce*/ 	.byte	0x06
	.zero		1


	//   ....[39]....
        /*06d0*/ 	.word	0x00000d50
        /*06d4*/ 	.word	0x000000ff
        /*06d8*/ 	.word	0x00000138
        /*06dc*/ 	.short	0x0100
        /*06de*/ 	.byte	0x06
	.zero		1


	//   ....[40]....
        /*06e0*/ 	.word	0x00000e70
        /*06e4*/ 	.word	0x000000ff
        /*06e8*/ 	.word	0x000001a0
        /*06ec*/ 	.short	0x0100
        /*06ee*/ 	.byte	0x06
	.zero		1


	//   ....[41]....
        /*06f0*/ 	.word	0x00000e80
        /*06f4*/ 	.word	0x000000ff
        /*06f8*/ 	.word	0x000001e0
        /*06fc*/ 	.short	0x0100
        /*06fe*/ 	.byte	0x06
	.zero		1


	//   ....[42]....
        /*0700*/ 	.word	0x00000e90
        /*0704*/ 	.word	0x000000ff
        /*0708*/ 	.word	0x000001a8
        /*070c*/ 	.short	0x0100
        /*070e*/ 	.byte	0x06
	.zero		1


	//   ....[43]....
        /*0710*/ 	.word	0x00000ea0
        /*0714*/ 	.word	0x000000ff
        /*0718*/ 	.word	0x000001e8
        /*071c*/ 	.short	0x0100
        /*071e*/ 	.byte	0x06
	.zero		1


	//   ....[44]....
        /*0720*/ 	.word	0x00000eb0
        /*0724*/ 	.word	0x000000ff
        /*0728*/ 	.word	0x000001b0
        /*072c*/ 	.short	0x0100
        /*072e*/ 	.byte	0x06
	.zero		1


	//   ....[45]....
        /*0730*/ 	.word	0x00000ec0
        /*0734*/ 	.word	0x000000ff
        /*0738*/ 	.word	0x000001f0
        /*073c*/ 	.short	0x0100
        /*073e*/ 	.byte	0x06
	.zero		1


	//   ....[46]....
        /*0740*/ 	.word	0x00000ed0
        /*0744*/ 	.word	0x000000ff
        /*0748*/ 	.word	0x000001b8
        /*074c*/ 	.short	0x0100
        /*074e*/ 	.byte	0x06
	.zero		1


	//   ....[47]....
        /*0750*/ 	.word	0x00000ee0
        /*0754*/ 	.word	0x000000ff
        /*0758*/ 	.word	0x000001f8
        /*075c*/ 	.short	0x0100
        /*075e*/ 	.byte	0x06
	.zero		1


	//   ....[48]....
        /*0760*/ 	.word	0x00000ef0
        /*0764*/ 	.word	0x000000ff
        /*0768*/ 	.word	0x000001c0
        /*076c*/ 	.short	0x0100
        /*076e*/ 	.byte	0x06
	.zero		1


	//   ....[49]....
        /*0770*/ 	.word	0x00000f00
        /*0774*/ 	.word	0x000000ff
        /*0778*/ 	.word	0x00000200
        /*077c*/ 	.short	0x0100
        /*077e*/ 	.byte	0x06
	.zero		1


	//   ....[50]....
        /*0780*/ 	.word	0x00000f10
        /*0784*/ 	.word	0x000000ff
        /*0788*/ 	.word	0x000001c8
        /*078c*/ 	.short	0x0100
        /*078e*/ 	.byte	0x06
	.zero		1


	//   ....[51]....
        /*0790*/ 	.word	0x00000f20
        /*0794*/ 	.word	0x000000ff
        /*0798*/ 	.word	0x00000208
        /*079c*/ 	.short	0x0100
        /*079e*/ 	.byte	0x06
	.zero		1


	//   ....[52]....
        /*07a0*/ 	.word	0x00000f30
        /*07a4*/ 	.word	0x000000ff
        /*07a8*/ 	.word	0x000001d0
        /*07ac*/ 	.short	0x0100
        /*07ae*/ 	.byte	0x06
	.zero		1


	//   ....[53]....
        /*07b0*/ 	.word	0x00000f40
        /*07b4*/ 	.word	0x000000ff
        /*07b8*/ 	.word	0x00000210
        /*07bc*/ 	.short	0x0100
        /*07be*/ 	.byte	0x06
	.zero		1


	//   ....[54]....
        /*07c0*/ 	.word	0x00000f50
        /*07c4*/ 	.word	0x000000ff
        /*07c8*/ 	.word	0x000001d8
        /*07cc*/ 	.short	0x0100
        /*07ce*/ 	.byte	0x06
	.zero		1


	//   ....[55]....
        /*07d0*/ 	.word	0x00000f60
        /*07d4*/ 	.word	0x000000ff
        /*07d8*/ 	.word	0x00000218
        /*07dc*/ 	.short	0x0100
        /*07de*/ 	.byte	0x06
	.zero		1


	//   ....[56]....
        /*07e0*/ 	.word	0x00001090
        /*07e4*/ 	.word	0x000000ff
        /*07e8*/ 	.word	0x00000140
        /*07ec*/ 	.short	0x0100
        /*07ee*/ 	.byte	0x06
	.zero		1


	//   ....[57]....
        /*07f0*/ 	.word	0x000010a0
        /*07f4*/ 	.word	0x000000ff
        /*07f8*/ 	.word	0x00000160
        /*07fc*/ 	.short	0x0100
        /*07fe*/ 	.byte	0x06
	.zero		1


	//   ....[58]....
        /*0800*/ 	.word	0x000010b0
        /*0804*/ 	.word	0x000000ff
        /*0808*/ 	.word	0x00000148
        /*080c*/ 	.short	0x0100
        /*080e*/ 	.byte	0x06
	.zero		1


	//   ....[59]....
        /*0810*/ 	.word	0x000010c0
        /*0814*/ 	.word	0x000000ff
        /*0818*/ 	.word	0x00000168
        /*081c*/ 	.short	0x0100
        /*081e*/ 	.byte	0x06
	.zero		1


	//   ....[60]....
        /*0820*/ 	.word	0x000010d0
        /*0824*/ 	.word	0x000000ff
        /*0828*/ 	.word	0x00000150
        /*082c*/ 	.short	0x0100
        /*082e*/ 	.byte	0x06
	.zero		1


	//   ....[61]....
        /*0830*/ 	.word	0x000010e0
        /*0834*/ 	.word	0x000000ff
        /*0838*/ 	.word	0x00000170
        /*083c*/ 	.short	0x0100
        /*083e*/ 	.byte	0x06
	.zero		1


	//   ....[62]....
        /*0840*/ 	.word	0x000010f0
        /*0844*/ 	.word	0x000000ff
        /*0848*/ 	.word	0x00000158
        /*084c*/ 	.short	0x0100
        /*084e*/ 	.byte	0x06
	.zero		1


	//   ....[63]....
        /*0850*/ 	.word	0x00001100
        /*0854*/ 	.word	0x000000ff
        /*0858*/ 	.word	0x00000178
        /*085c*/ 	.short	0x0100
        /*085e*/ 	.byte	0x06
	.zero		1


	//   ....[64]....
        /*0860*/ 	.word	0x00001200
        /*0864*/ 	.word	0x000000ff
        /*0868*/ 	.word	0x00000190
        /*086c*/ 	.short	0x0100
        /*086e*/ 	.byte	0x05
	.zero		1


	//   ....[65]....
        /*0870*/ 	.word	0x00004260
        /*0874*/ 	.word	0x000000ff
        /*0878*/ 	.word	0x00000038
        /*087c*/ 	.short	0x010a
        /*087e*/ 	.byte	0x05
	.zero		1


	//   ....[66]....
        /*0880*/ 	.word	0x000043e0
        /*0884*/ 	.word	0x000000ff
        /*0888*/ 	.word	0x00000038
        /*088c*/ 	.short	0x010a
        /*088e*/ 	.byte	0x09
	.zero		1


	//   ....[67]....
        /*0890*/ 	.word	0x00004580
        /*0894*/ 	.word	0x000000ff
        /*0898*/ 	.word	0x00000038
        /*089c*/ 	.short	0x010a
        /*089e*/ 	.byte	0x04
	.zero		1


	//   ....[68]....
        /*08a0*/ 	.word	0x00004620
        /*08a4*/ 	.word	0x000000ff
        /*08a8*/ 	.word	0x000000b8
        /*08ac*/ 	.short	0x0101
        /*08ae*/ 	.byte	0x0c
	.zero		1


	//   ....[69]....
        /*08b0*/ 	.word	0x00004640
        /*08b4*/ 	.word	0x000000ff
        /*08b8*/ 	.word	0x00000038
        /*08bc*/ 	.short	0x010a
        /*08be*/ 	.byte	0x04
	.zero		1


	//   ....[70]....
        /*08c0*/ 	.word	0x000046c0
        /*08c4*/ 	.word	0x000000ff
        /*08c8*/ 	.word	0x00000038
        /*08cc*/ 	.short	0x010a
        /*08ce*/ 	.byte	0x09
	.zero		1


	//   ....[71]....
        /*08d0*/ 	.word	0x00004860
        /*08d4*/ 	.word	0x000000ff
        /*08d8*/ 	.word	0x00000038
        /*08dc*/ 	.short	0x010a
        /*08de*/ 	.byte	0x04
	.zero		1


	//   ....[72]....
        /*08e0*/ 	.word	0x00004950
        /*08e4*/ 	.word	0x000000ff
        /*08e8*/ 	.word	0x000001a0
        /*08ec*/ 	.short	0x010a
        /*08ee*/ 	.byte	0x04
	.zero		1


	//   ....[73]....
        /*08f0*/ 	.word	0x00004ae0
        /*08f4*/ 	.word	0x000000ff
        /*08f8*/ 	.word	0x00000000
        /*08fc*/ 	.short	0x0101
        /*08fe*/ 	.byte	0x04
	.zero		1


	//   ....[74]....
        /*0900*/ 	.word	0x00004b50
        /*0904*/ 	.word	0x000000ff
        /*0908*/ 	.word	0x00000000
        /*090c*/ 	.short	0x010a
        /*090e*/ 	.byte	0x04
	.zero		1


	//   ....[75]....
        /*0910*/ 	.word	0x00004be0
        /*0914*/ 	.word	0x000000ff
        /*0918*/ 	.word	0x00000000
        /*091c*/ 	.short	0x010a
        /*091e*/ 	.byte	0x04
	.zero		1


	//   ....[76]....
        /*0920*/ 	.word	0x00004c70
        /*0924*/ 	.word	0x000000ff
        /*0928*/ 	.word	0x00000000
        /*092c*/ 	.short	0x010a
        /*092e*/ 	.byte	0x04
	.zero		1


	//   ....[77]....
        /*0930*/ 	.word	0x00004d00
        /*0934*/ 	.word	0x000000ff
        /*0938*/ 	.word	0x00000000
        /*093c*/ 	.short	0x010a
        /*093e*/ 	.byte	0x04
	.zero		1


	//   ....[78]....
        /*0940*/ 	.word	0x00004d90
        /*0944*/ 	.word	0x000000ff
        /*0948*/ 	.word	0x00000000
        /*094c*/ 	.short	0x010a
        /*094e*/ 	.byte	0x04
	.zero		1


	//   ....[79]....
        /*0950*/ 	.word	0x00004e20
        /*0954*/ 	.word	0x000000ff
        /*0958*/ 	.word	0x00000000
        /*095c*/ 	.short	0x010a
        /*095e*/ 	.byte	0x04
	.zero		1


	//   ....[80]....
        /*0960*/ 	.word	0x00004ec0
        /*0964*/ 	.word	0x00000000
        /*0968*/ 	.word	0x00000000
        /*096c*/ 	.short	0x010a
        /*096e*/ 	.byte	0xff
	.zero		1


	//   ....[81]....
        /*0970*/ 	.word	0x00006a50
        /*0974*/ 	.word	0x000000ff
        /*0978*/ 	.word	0x00000100
        /*097c*/ 	.short	0x010a
        /*097e*/ 	.byte	0x04
	.zero		1


	//   ....[82]....
        /*0980*/ 	.word	0x00006bf0
        /*0984*/ 	.word	0x000000ff
        /*0988*/ 	.word	0x000000c0
        /*098c*/ 	.short	0x0101
        /*098e*/ 	.byte	0x04
	.zero		1


	//   ....[83]....
        /*0990*/ 	.word	0x00008670
        /*0994*/ 	.word	0x000000ff
        /*0998*/ 	.word	0x00000100
        /*099c*/ 	.short	0x010a
        /*099e*/ 	.byte	0x04
	.zero		1


	//   ....[84]....
        /*09a0*/ 	.word	0x000087f0
        /*09a4*/ 	.word	0x000000ff
        /*09a8*/ 	.word	0x000000c0
        /*09ac*/ 	.short	0x0101
        /*09ae*/ 	.byte	0x04
	.zero		1


	//   ....[85]....
        /*09b0*/ 	.word	0x00008f10
        /*09b4*/ 	.word	0x0000000f
        /*09b8*/ 	.word	0x000000b8
        /*09bc*/ 	.short	0x010a
        /*09be*/ 	.byte	0xff
	.zero		1


	//   ....[86]....
        /*09c0*/ 	.word	0x00009180
        /*09c4*/ 	.word	0x000000ff
        /*09c8*/ 	.word	0x00000090
        /*09cc*/ 	.short	0x010a
        /*09ce*/ 	.byte	0x18
	.zero		1


	//   ....[87]....
        /*09d0*/ 	.word	0x000092a0
        /*09d4*/ 	.word	0x000000ff
        /*09d8*/ 	.word	0x00000070
        /*09dc*/ 	.short	0x010b
        /*09de*/ 	.byte	0x18
	.zero		1


	//   ....[88]....
        /*09e0*/ 	.word	0x00009310
        /*09e4*/ 	.word	0x000000ff
        /*09e8*/ 	.word	0x00000000
        /*09ec*/ 	.short	0x0101
        /*09ee*/ 	.byte	0x04
	.zero		1


	//   ....[89]....
        /*09f0*/ 	.word	0x00009340
        /*09f4*/ 	.word	0x000000ff
        /*09f8*/ 	.word	0x00000098
        /*09fc*/ 	.short	0x010a
        /*09fe*/ 	.byte	0x18
	.zero		1


	//   ....[90]....
        /*0a00*/ 	.word	0x00009470
        /*0a04*/ 	.word	0x000000ff
        /*0a08*/ 	.word	0x00000078
        /*0a0c*/ 	.short	0x010b
        /*0a0e*/ 	.byte	0x18
	.zero		1


	//   ....[91]....
        /*0a10*/ 	.word	0x000094d0
        /*0a14*/ 	.word	0x000000ff
        /*0a18*/ 	.word	0x00000000
        /*0a1c*/ 	.short	0x0101
        /*0a1e*/ 	.byte	0x04
	.zero		1


	//   ....[92]....
        /*0a20*/ 	.word	0x00009500
        /*0a24*/ 	.word	0x000000ff
        /*0a28*/ 	.word	0x000000a0
        /*0a2c*/ 	.short	0x010a
        /*0a2e*/ 	.byte	0x18
	.zero		1


	//   ....[93]....
        /*0a30*/ 	.word	0x00009630
        /*0a34*/ 	.word	0x000000ff
        /*0a38*/ 	.word	0x00000080
        /*0a3c*/ 	.short	0x010b
        /*0a3e*/ 	.byte	0x18
	.zero		1


	//   ....[94]....
        /*0a40*/ 	.word	0x00009690
        /*0a44*/ 	.word	0x000000ff
        /*0a48*/ 	.word	0x00000000
        /*0a4c*/ 	.short	0x0101
        /*0a4e*/ 	.byte	0x04
	.zero		1


	//   ....[95]....
        /*0a50*/ 	.word	0x000096c0
        /*0a54*/ 	.word	0x000000ff
        /*0a58*/ 	.word	0x000000a8
        /*0a5c*/ 	.short	0x010a
        /*0a5e*/ 	.byte	0x18
	.zero		1


	//   ....[96]....
        /*0a60*/ 	.word	0x000097f0
        /*0a64*/ 	.word	0x000000ff
        /*0a68*/ 	.word	0x00000088
        /*0a6c*/ 	.short	0x010b
        /*0a6e*/ 	.byte	0x18
	.zero		1


	//   ....[97]....
        /*0a70*/ 	.word	0x00009870
        /*0a74*/ 	.word	0x000000ff
        /*0a78*/ 	.word	0x00000000
        /*0a7c*/ 	.short	0x0101
        /*0a7e*/ 	.byte	0x04
	.zero		1


	//   ....[98]....
        /*0a80*/ 	.word	0x000098c0
        /*0a84*/ 	.word	0x000000ff
        /*0a88*/ 	.word	0x000001a0
        /*0a8c*/ 	.short	0x010a
        /*0a8e*/ 	.byte	0x08
	.zero		1


	//   ....[99]....
        /*0a90*/ 	.word	0x00009a20
        /*0a94*/ 	.word	0x000000ff
        /*0a98*/ 	.word	0x00000000
        /*0a9c*/ 	.short	0x0101
        /*0a9e*/ 	.byte	0x08
	.zero		1


	//   ....[100]....
        /*0aa0*/ 	.word	0x00009ad0
        /*0aa4*/ 	.word	0x000000ff
        /*0aa8*/ 	.word	0x00000090
        /*0aac*/ 	.short	0x010a
        /*0aae*/ 	.byte	0x18
	.zero		1


	//   ....[101]....
        /*0ab0*/ 	.word	0x00009b10
        /*0ab4*/ 	.word	0x000000ff
        /*0ab8*/ 	.word	0x00000098
        /*0abc*/ 	.short	0x010a
        /*0abe*/ 	.byte	0x18
	.zero		1


	//   ....[102]....
        /*0ac0*/ 	.word	0x00009b50
        /*0ac4*/ 	.word	0x000000ff
        /*0ac8*/ 	.word	0x000000a0
        /*0acc*/ 	.short	0x010a
        /*0ace*/ 	.byte	0x18
	.zero		1


	//   ....[103]....
        /*0ad0*/ 	.word	0x00009bb0
        /*0ad4*/ 	.word	0x00000000
        /*0ad8*/ 	.word	0x000000a8
        /*0adc*/ 	.short	0x010a
        /*0ade*/ 	.byte	0xff
	.zero		1


	//   ....[104]....
        /*0ae0*/ 	.word	0x0000a660
        /*0ae4*/ 	.word	0x000000ff
        /*0ae8*/ 	.word	0x000001a0
        /*0aec*/ 	.short	0x010a
        /*0aee*/ 	.byte	0x06
	.zero		1


	//   ....[105]....
        /*0af0*/ 	.word	0x0000a7f0
        /*0af4*/ 	.word	0x000000ff
        /*0af8*/ 	.word	0x00000000
        /*0afc*/ 	.short	0x0101
        /*0afe*/ 	.byte	0x04
	.zero		1


	//   ....[106]....
        /*0b00*/ 	.word	0x0000ad60
        /*0b04*/ 	.word	0x000000ff
        /*0b08*/ 	.word	0x00000070
        /*0b0c*/ 	.short	0x010a
        /*0b0e*/ 	.byte	0x2b
	.zero		1


	//   ....[107]....
        /*0b10*/ 	.word	0x0000adc0
        /*0b14*/ 	.word	0x00000061
        /*0b18*/ 	.word	0x00000140
        /*0b1c*/ 	.short	0x010a
        /*0b1e*/ 	.byte	0xff
	.zero		1


	//   ....[108]....
        /*0b20*/ 	.word	0x0000ade0
        /*0b24*/ 	.word	0x000000ff
        /*0b28*/ 	.word	0x00000070
        /*0b2c*/ 	.short	0x010a
        /*0b2e*/ 	.byte	0x2b
	.zero		1


	//   ....[109]....
        /*0b30*/ 	.word	0x0000b090
        /*0b34*/ 	.word	0x00000061
        /*0b38*/ 	.word	0x00000140
        /*0b3c*/ 	.short	0x010a
        /*0b3e*/ 	.byte	0xff
	.zero		1


	//   ....[110]....
        /*0b40*/ 	.word	0x0000bcd0
        /*0b44*/ 	.word	0x000000ff
        /*0b48*/ 	.word	0x00000000
        /*0b4c*/ 	.short	0x0101
        /*0b4e*/ 	.byte	0x04
	.zero		1


	//   ....[111]....
        /*0b50*/ 	.word	0x0000bd20
        /*0b54*/ 	.word	0x000000ff
        /*0b58*/ 	.word	0x00000078
        /*0b5c*/ 	.short	0x010a
        /*0b5e*/ 	.byte	0x2b
	.zero		1


	//   ....[112]....
        /*0b60*/ 	.word	0x0000bd50
        /*0b64*/ 	.word	0x000000ff
        /*0b68*/ 	.word	0x00000078
        /*0b6c*/ 	.short	0x010a
        /*0b6e*/ 	.byte	0x2b
	.zero		1


	//   ....[113]....
        /*0b70*/ 	.word	0x0000cb10
        /*0b74*/ 	.word	0x000000ff
        /*0b78*/ 	.word	0x00000000
        /*0b7c*/ 	.short	0x0101
        /*0b7e*/ 	.byte	0x04
	.zero		1


	//   ....[114]....
        /*0b80*/ 	.word	0x0000cb30
        /*0b84*/ 	.word	0x000000ff
        /*0b88*/ 	.word	0x00000080
        /*0b8c*/ 	.short	0x010a
        /*0b8e*/ 	.byte	0x2b
	.zero		1


	//   ....[115]....
        /*0b90*/ 	.word	0x0000cb50
        /*0b94*/ 	.word	0x000000ff
        /*0b98*/ 	.word	0x00000080
        /*0b9c*/ 	.short	0x010a
        /*0b9e*/ 	.byte	0x2b
	.zero		1


	//   ....[116]....
        /*0ba0*/ 	.word	0x0000d950
        /*0ba4*/ 	.word	0x000000ff
        /*0ba8*/ 	.word	0x00000000
        /*0bac*/ 	.short	0x0101
        /*0bae*/ 	.byte	0x04
	.zero		1


	//   ....[117]....
        /*0bb0*/ 	.word	0x0000d970
        /*0bb4*/ 	.word	0x000000ff
        /*0bb8*/ 	.word	0x00000088
        /*0bbc*/ 	.short	0x010a
        /*0bbe*/ 	.byte	0x2b
	.zero		1


	//   ....[118]....
        /*0bc0*/ 	.word	0x0000d990
        /*0bc4*/ 	.word	0x000000ff
        /*0bc8*/ 	.word	0x00000088
        /*0bcc*/ 	.short	0x010a
        /*0bce*/ 	.byte	0x2b
	.zero		1


	//   ....[119]....
        /*0bd0*/ 	.word	0x0000e030
        /*0bd4*/ 	.word	0x00000061
        /*0bd8*/ 	.word	0x00000000
        /*0bdc*/ 	.short	0x0101
        /*0bde*/ 	.byte	0xff
	.zero		1


	//   ....[120]....
        /*0be0*/ 	.word	0x0000e8b0
        /*0be4*/ 	.word	0x000000ff
        /*0be8*/ 	.word	0x00000000
        /*0bec*/ 	.short	0x0101
        /*0bee*/ 	.byte	0x04
	.zero		1


	//   ....[121]....
        /*0bf0*/ 	.word	0x0000e950
        /*0bf4*/ 	.word	0x000000ff
        /*0bf8*/ 	.word	0x00000000
        /*0bfc*/ 	.short	0x0101
        /*0bfe*/ 	.byte	0x04
	.zero		1


	//   ....[122]....
        /*0c00*/ 	.word	0x0000f260
        /*0c04*/ 	.word	0x000000ff
        /*0c08*/ 	.word	0x000000c0
        /*0c0c*/ 	.short	0x010a
        /*0c0e*/ 	.byte	0x18
	.zero		1


	//   ....[123]....
        /*0c10*/ 	.word	0x0000f3a0
        /*0c14*/ 	.word	0x000000ff
        /*0c18*/ 	.word	0x00000000
        /*0c1c*/ 	.short	0x0101
        /*0c1e*/ 	.byte	0x06
	.zero		1


	//   ....[124]....
        /*0c20*/ 	.word	0x0000f410
        /*0c24*/ 	.word	0x000000ff
        /*0c28*/ 	.word	0x000001e0
        /*0c2c*/ 	.short	0x010a
        /*0c2e*/ 	.byte	0x18
	.zero		1


	//   ....[125]....
        /*0c30*/ 	.word	0x00010550
        /*0c34*/ 	.word	0x000000ff
        /*0c38*/ 	.word	0x000001a0
        /*0c3c*/ 	.short	0x0101
        /*0c3e*/ 	.byte	0x18
	.zero		1


	//   ....[126]....
        /*0c40*/ 	.word	0x00010840
        /*0c44*/ 	.word	0x000000ff
        /*0c48*/ 	.word	0x00000008
        /*0c4c*/ 	.short	0x010a
        /*0c4e*/ 	.byte	0x06
	.zero		1


	//   ....[127]....
        /*0c50*/ 	.word	0x00010860
        /*0c54*/ 	.word	0x000000ff
        /*0c58*/ 	.word	0x00000008
        /*0c5c*/ 	.short	0x010a
        /*0c5e*/ 	.byte	0x06
	.zero		1


	//   ....[128]....
        /*0c60*/ 	.word	0x000109f0
        /*0c64*/ 	.word	0x000000ff
        /*0c68*/ 	.word	0x00000008
        /*0c6c*/ 	.short	0x010a
        /*0c6e*/ 	.byte	0x06
	.zero		1


	//   ....[129]....
        /*0c70*/ 	.word	0x00010a10
        /*0c74*/ 	.word	0x000000ff
        /*0c78*/ 	.word	0x00000008
        /*0c7c*/ 	.short	0x010a
        /*0c7e*/ 	.byte	0x06
	.zero		1


	//   ....[130]....
        /*0c80*/ 	.word	0x00010ad0
        /*0c84*/ 	.word	0x000000ff
        /*0c88*/ 	.word	0x00000000
        /*0c8c*/ 	.short	0x0101
        /*0c8e*/ 	.byte	0x05
	.zero		1


	//   ....[131]....
        /*0c90*/ 	.word	0x00010dc0
        /*0c94*/ 	.word	0x000000ff
        /*0c98*/ 	.word	0x00000000
        /*0c9c*/ 	.short	0x010a
        /*0c9e*/ 	.byte	0x06
	.zero		1


	//   ....[132]....
        /*0ca0*/ 	.word	0x00010e20
        /*0ca4*/ 	.word	0x000000ff
        /*0ca8*/ 	.word	0x00000160
        /*0cac*/ 	.short	0x010a
        /*0cae*/ 	.byte	0x09
	.zero		1


	//   ....[133]....
        /*0cb0*/ 	.word	0x00010f80
        /*0cb4*/ 	.word	0x000000ff
        /*0cb8*/ 	.word	0x00000000
        /*0cbc*/ 	.short	0x010a
        /*0cbe*/ 	.byte	0x06
	.zero		1


	//   ....[134]....
        /*0cc0*/ 	.word	0x000110b0
        /*0cc4*/ 	.word	0x000000ff
        /*0cc8*/ 	.word	0x00000000
        /*0ccc*/ 	.short	0x010a
        /*0cce*/ 	.byte	0x1e
	.zero		1


	//   ....[135]....
        /*0cd0*/ 	.word	0x00011350
        /*0cd4*/ 	.word	0x000000ff
        /*0cd8*/ 	.word	0x000001a0
        /*0cdc*/ 	.short	0x010a
        /*0cde*/ 	.byte	0x06
	.zero		1


	//   ....[136]....
        /*0ce0*/ 	.word	0x00011480
        /*0ce4*/ 	.word	0x000000ff
        /*0ce8*/ 	.word	0x00000000
        /*0cec*/ 	.short	0x0101
        /*0cee*/ 	.byte	0x06
	.zero		1


	//   ....[137]....
        /*0cf0*/ 	.word	0x000115d0
        /*0cf4*/ 	.word	0x000000ff
        /*0cf8*/ 	.word	0x00000160
        /*0cfc*/ 	.short	0x010a
        /*0cfe*/ 	.byte	0x06
	.zero		1


	//   ....[138]....
        /*0d00*/ 	.word	0x00011690
        /*0d04*/ 	.word	0x000000ff
        /*0d08*/ 	.word	0x00000160
        /*0d0c*/ 	.short	0x010a
        /*0d0e*/ 	.byte	0x07
	.zero		1


	//   ....[139]....
        /*0d10*/ 	.word	0x00011750
        /*0d14*/ 	.word	0x000000ff
        /*0d18*/ 	.word	0x00000160
        /*0d1c*/ 	.short	0x010a
        /*0d1e*/ 	.byte	0x07
	.zero		1


	//   ....[140]....
        /*0d20*/ 	.word	0x00011810
        /*0d24*/ 	.word	0x00000000
        /*0d28*/ 	.word	0x00000160
        /*0d2c*/ 	.short	0x010a
        /*0d2e*/ 	.byte	0xff
	.zero		1


	//   ....[141]....
        /*0d30*/ 	.word	0x00011850
        /*0d34*/ 	.word	0x00000000
        /*0d38*/ 	.word	0x00000160
        /*0d3c*/ 	.short	0x010a
        /*0d3e*/ 	.byte	0xff
	.zero		1


	//   ....[142]....
        /*0d40*/ 	.word	0x000118c0
        /*0d44*/ 	.word	0x000000ff
        /*0d48*/ 	.word	0x00000000
        /*0d4c*/ 	.short	0x0101
        /*0d4e*/ 	.byte	0x06
	.zero		1


	//   ....[143]....
        /*0d50*/ 	.word	0x00011900
        /*0d54*/ 	.word	0x000000ff
        /*0d58*/ 	.word	0x00000190
        /*0d5c*/ 	.short	0x010a
        /*0d5e*/ 	.byte	0x04
	.zero		1


	//   ....[144]....
        /*0d60*/ 	.word	0x00011950
        /*0d64*/ 	.word	0x000000ff
        /*0d68*/ 	.word	0x00000000
        /*0d6c*/ 	.short	0x0101
        /*0d6e*/ 	.byte	0x06
	.zero		1


	//   ....[145]....
        /*0d70*/ 	.word	0x00011ba0
        /*0d74*/ 	.word	0x00000000
        /*0d78*/ 	.word	0x00000038
        /*0d7c*/ 	.short	0x010a
        /*0d7e*/ 	.byte	0xff
	.zero		1


	//   ....[146]....
        /*0d80*/ 	.word	0x00011c00
        /*0d84*/ 	.word	0x00000000
        /*0d88*/ 	.word	0x00000038
        /*0d8c*/ 	.short	0x010a
        /*0d8e*/ 	.byte	0xff
	.zero		1


	//   ....[147]....
        /*0d90*/ 	.word	0x00011c60
        /*0d94*/ 	.word	0x00000000
        /*0d98*/ 	.word	0x000001a0
        /*0d9c*/ 	.short	0x010a
        /*0d9e*/ 	.byte	0xff
	.zero		1


	//   ....[148]....
        /*0da0*/ 	.word	0x00011cc0
        /*0da4*/ 	.word	0x00000000
        /*0da8*/ 	.word	0x00000000
        /*0dac*/ 	.short	0x010a
        /*0dae*/ 	.byte	0xff
	.zero		1


	//   ....[149]....
        /*0db0*/ 	.word	0x00011d20
        /*0db4*/ 	.word	0x00000000
        /*0db8*/ 	.word	0x00000000
        /*0dbc*/ 	.short	0x010a
        /*0dbe*/ 	.byte	0xff
	.zero		1


	//   ....[150]....
        /*0dc0*/ 	.word	0x00011d80
        /*0dc4*/ 	.word	0x00000000
        /*0dc8*/ 	.word	0x00000000
        /*0dcc*/ 	.short	0x010a
        /*0dce*/ 	.byte	0xff
	.zero		1


	//   ....[151]....
        /*0dd0*/ 	.word	0x00011de0
        /*0dd4*/ 	.word	0x00000000
        /*0dd8*/ 	.word	0x00000000
        /*0ddc*/ 	.short	0x010a
        /*0dde*/ 	.byte	0xff
	.zero		1


	//   ....[152]....
        /*0de0*/ 	.word	0x00011e40
        /*0de4*/ 	.word	0x00000000
        /*0de8*/ 	.word	0x00000000
        /*0dec*/ 	.short	0x010a
        /*0dee*/ 	.byte	0xff
	.zero		1


	//   ....[153]....
        /*0df0*/ 	.word	0x00011ea0
        /*0df4*/ 	.word	0x00000000
        /*0df8*/ 	.word	0x00000000
        /*0dfc*/ 	.short	0x010a
        /*0dfe*/ 	.byte	0xff
	.zero		1


	//   ....[154]....
        /*0e00*/ 	.word	0x00011f00
        /*0e04*/ 	.word	0x00000011
        /*0e08*/ 	.word	0x00000100
        /*0e0c*/ 	.short	0x010a
        /*0e0e*/ 	.byte	0xff
	.zero		1


	//   ....[155]....
        /*0e10*/ 	.word	0x00011f60
        /*0e14*/ 	.word	0x0000000b
        /*0e18*/ 	.word	0x00000100
        /*0e1c*/ 	.short	0x010a
        /*0e1e*/ 	.byte	0xff
	.zero		1


	//   ....[156]....
        /*0e20*/ 	.word	0x00011fb0
        /*0e24*/ 	.word	0x0000000f
        /*0e28*/ 	.word	0x000000b8
        /*0e2c*/ 	.short	0x010a
        /*0e2e*/ 	.byte	0xff
	.zero		1


	//   ....[157]....
        /*0e30*/ 	.word	0x00012010
        /*0e34*/ 	.word	0x00000000
        /*0e38*/ 	.word	0x00000090
        /*0e3c*/ 	.short	0x010a
        /*0e3e*/ 	.byte	0xff
	.zero		1


	//   ....[158]....
        /*0e40*/ 	.word	0x00012070
        /*0e44*/ 	.word	0x00000000
        /*0e48*/ 	.word	0x00000098
        /*0e4c*/ 	.short	0x010a
        /*0e4e*/ 	.byte	0xff
	.zero		1


	//   ....[159]....
        /*0e50*/ 	.word	0x000120d0
        /*0e54*/ 	.word	0x00000000
        /*0e58*/ 	.word	0x000000a0
        /*0e5c*/ 	.short	0x010a
        /*0e5e*/ 	.byte	0xff
	.zero		1


	//   ....[160]....
        /*0e60*/ 	.word	0x00012130
        /*0e64*/ 	.word	0x00000000
        /*0e68*/ 	.word	0x000000a8
        /*0e6c*/ 	.short	0x010a
        /*0e6e*/ 	.byte	0xff
	.zero		1


	//   ....[161]....
        /*0e70*/ 	.word	0x00012190
        /*0e74*/ 	.word	0x00000000
        /*0e78*/ 	.word	0x000001a0
        /*0e7c*/ 	.short	0x010a
        /*0e7e*/ 	.byte	0xff
	.zero		1


	//   ....[162]....
        /*0e80*/ 	.word	0x000121f0
        /*0e84*/ 	.word	0x00000000
        /*0e88*/ 	.word	0x00000090
        /*0e8c*/ 	.short	0x010a
        /*0e8e*/ 	.byte	0xff
	.zero		1


	//   ....[163]....
        /*0e90*/ 	.word	0x00012250
        /*0e94*/ 	.word	0x00000000
        /*0e98*/ 	.word	0x00000098
        /*0e9c*/ 	.short	0x010a
        /*0e9e*/ 	.byte	0xff
	.zero		1


	//   ....[164]....
        /*0ea0*/ 	.word	0x000122b0
        /*0ea4*/ 	.word	0x00000000
        /*0ea8*/ 	.word	0x000000a0
        /*0eac*/ 	.short	0x010a
        /*0eae*/ 	.byte	0xff
	.zero		1


	//   ....[165]....
        /*0eb0*/ 	.word	0x00012310
        /*0eb4*/ 	.word	0x00000000
        /*0eb8*/ 	.word	0x000001a0
        /*0ebc*/ 	.short	0x010a
        /*0ebe*/ 	.byte	0xff
	.zero		1


	//   ....[166]....
        /*0ec0*/ 	.word	0x000123d0
        /*0ec4*/ 	.word	0x00000003
        /*0ec8*/ 	.word	0x00000070
        /*0ecc*/ 	.short	0x010a
        /*0ece*/ 	.byte	0xff
	.zero		1


	//   ....[167]....
        /*0ed0*/ 	.word	0x00012420
        /*0ed4*/ 	.word	0x00000061
        /*0ed8*/ 	.word	0x00000140
        /*0edc*/ 	.short	0x010a
        /*0ede*/ 	.byte	0xff
	.zero		1


	//   ....[168]....
        /*0ee0*/ 	.word	0x00012480
        /*0ee4*/ 	.word	0x00000003
        /*0ee8*/ 	.word	0x00000078
        /*0eec*/ 	.short	0x010a
        /*0eee*/ 	.byte	0xff
	.zero		1


	//   ....[169]....
        /*0ef0*/ 	.word	0x000124e0
        /*0ef4*/ 	.word	0x00000000
        /*0ef8*/ 	.word	0x00000080
        /*0efc*/ 	.short	0x010a
        /*0efe*/ 	.byte	0xff
	.zero		1


	//   ....[170]....
        /*0f00*/ 	.word	0x00012540
        /*0f04*/ 	.word	0x00000000
        /*0f08*/ 	.word	0x00000088
        /*0f0c*/ 	.short	0x010a
        /*0f0e*/ 	.byte	0xff
	.zero		1


	//   ....[171]....
        /*0f10*/ 	.word	0x000125a0
        /*0f14*/ 	.word	0x00000004
        /*0f18*/ 	.word	0x000000c0
        /*0f1c*/ 	.short	0x010a
        /*0f1e*/ 	.byte	0xff
	.zero		1


	//   ....[172]....
        /*0f20*/ 	.word	0x00012600
        /*0f24*/ 	.word	0x00000004
        /*0f28*/ 	.word	0x000001e0
        /*0f2c*/ 	.short	0x010a
        /*0f2e*/ 	.byte	0xff
	.zero		1


	//   ....[173]....
        /*0f30*/ 	.word	0x00012660
        /*0f34*/ 	.word	0x00000000
        /*0f38*/ 	.word	0x00000008
        /*0f3c*/ 	.short	0x010a
        /*0f3e*/ 	.byte	0xff
	.zero		1


	//   ....[174]....
        /*0f40*/ 	.word	0x00012740
        /*0f44*/ 	.word	0x00000000
        /*0f48*/ 	.word	0x00000008
        /*0f4c*/ 	.short	0x010a
        /*0f4e*/ 	.byte	0xff
	.zero		1


	//   ....[175]....
        /*0f50*/ 	.word	0x000127a0
        /*0f54*/ 	.word	0x00000003
        /*0f58*/ 	.word	0x00000160
        /*0f5c*/ 	.short	0x010a
        /*0f5e*/ 	.byte	0xff
	.zero		1


	//   ....[176]....
        /*0f60*/ 	.word	0x00012800
        /*0f64*/ 	.word	0x00000003
        /*0f68*/ 	.word	0x00000000
        /*0f6c*/ 	.short	0x010a
        /*0f6e*/ 	.byte	0xff
	.zero		1


	//   ....[177]....
        /*0f70*/ 	.word	0x00012860
        /*0f74*/ 	.word	0x00000003
        /*0f78*/ 	.word	0x000001a0
        /*0f7c*/ 	.short	0x010a
        /*0f7e*/ 	.byte	0xff
	.zero		1


	//   ....[178]....
        /*0f80*/ 	.word	0x000128c0
        /*0f84*/ 	.word	0x00000000
        /*0f88*/ 	.word	0x00000160
        /*0f8c*/ 	.short	0x010a
        /*0f8e*/ 	.byte	0xff
	.zero		1


	//   ....[179]....
        /*0f90*/ 	.word	0x00012920
        /*0f94*/ 	.word	0x00000000
        /*0f98*/ 	.word	0x00000160
        /*0f9c*/ 	.short	0x010a
        /*0f9e*/ 	.byte	0xff
	.zero		1


	//   ....[180]....
        /*0fa0*/ 	.word	0x00012980
        /*0fa4*/ 	.word	0x00000000
        /*0fa8*/ 	.word	0x00000160
        /*0fac*/ 	.short	0x010a
        /*0fae*/ 	.byte	0xff
	.zero		1


	//   ....[181]....
        /*0fb0*/ 	.word	0x000129e0
        /*0fb4*/ 	.word	0x00000000
        /*0fb8*/ 	.word	0x00000190
        /*0fbc*/ 	.short	0x010a
        /*0fbe*/ 	.byte	0xff
	.zero		1


	//----- nvinfo : EIATTR_NUM_MBARRIERS
	.align		4
.L_49:
        /*0fc0*/ 	.byte	0x03, 0x38
        /*0fc2*/ 	.short	0x0041


	//----- nvinfo : EIATTR_EXIT_INSTR_OFFSETS
	.align		4
        /*0fc4*/ 	.byte	0x04, 0x1c
        /*0fc6*/ 	.short	(.L_51 - .L_50)


	//   ....[0]....
.L_50:
        /*0fc8*/ 	.word	0x00003850


	//   ....[1]....
        /*0fcc*/ 	.word	0x00004ef0


	//   ....[2]....
        /*0fd0*/ 	.word	0x00008890


	//   ....[3]....
        /*0fd4*/ 	.word	0x00009be0


	//   ....[4]....
        /*0fd8*/ 	.word	0x0000e960


	//   ....[5]....
        /*0fdc*/ 	.word	0x0000e990


	//   ....[6]....
        /*0fe0*/ 	.word	0x00010620


	//   ....[7]....
        /*0fe4*/ 	.word	0x00011b80


	//----- nvinfo : EIATTR_INDIRECT_BRANCH_TARGETS
	.align		4
.L_51:
        /*0fe8*/ 	.byte	0x04, 0x34
        /*0fea*/ 	.short	(.L_53 - .L_52)


	//   ....[0]....
.L_52:
        /*0fec*/ 	.word	.L_x_303@srel
        /*0ff0*/ 	.short	0x0
        /*0ff2*/ 	.short	0x0
        /*0ff4*/ 	.word	0xa
        /*0ff8*/ 	.word	.L_x_304@srel
        /* <DEDUP_REMOVED lines=9> */


	//----- nvinfo : EIATTR_MAX_THREADS
	.align		4
.L_53:
        /*1020*/ 	.byte	0x04, 0x05
        /*1022*/ 	.short	(.L_55 - .L_54)
.L_54:
        /*1024*/ 	.word	0x00000180
        /*1028*/ 	.word	0x00000001
        /*102c*/ 	.word	0x00000001


	//----- nvinfo : EIATTR_CRS_STACK_SIZE
	.align		4
.L_55:
        /*1030*/ 	.byte	0x04, 0x1e
        /*1032*/ 	.short	(.L_57 - .L_56)
.L_56:
        /*1034*/ 	.word	0x00000000


	//----- nvinfo : EIATTR_CBANK_PARAM_SIZE
	.align		4
.L_57:
        /*1038*/ 	.byte	0x03, 0x19
        /*103a*/ 	.short	0x0900


	//----- nvinfo : EIATTR_PARAM_CBANK
	.align		4
        /*103c*/ 	.byte	0x04, 0x0a
        /*103e*/ 	.short	(.L_59 - .L_58)
	.align		4
.L_58:
        /*1040*/ 	.word	index@(.nv.constant0._ZN7cutlass13device_kernelINS_4gemm6kernel13GemmUniversalINS1_17GroupProblemShapeIN4cute5tupleIJiiiEEEEENS1_10collective13CollectiveMmaINS1_40MainloopSm100ArrayTmaUmmaWarpSpecializedILi7ELi8ELi4ENS6_IJNS5_1CILi2EEENSC_ILi1EEESE_EEEEENS6_IJNSC_ILi128EEENSC_ILi256EEENSC_ILi64EEEEEENS_10bfloat16_tEPNS6_IJlSE_NSC_ILi0EEEEEESL_SO_NS5_8TiledMMAINS5_8MMA_AtomIJNS5_26SM100_MMA_F16BF16_2x1SM_SSISL_SL_fLi128ELi256ELNS5_4UMMA5MajorE0ELST_0ELNSS_7ScaleInE0ELSU_0EEEEEENS5_6LayoutINS6_IJSE_SE_SE_EEENS6_IJSM_SM_SM_EEEEENS6_IJNS5_10UnderscoreES11_S11_EEEEENS5_18SM100_TMA_2SM_LOADENS5_14ComposedLayoutINS5_7SwizzleILi3ELi4ELi3EEENS5_18smem_ptr_flag_bitsILi16EEENSX_INS6_IJNSC_ILi8EEESJ_EEENS6_IJSJ_SE_EEEEEEEvNS5_8identityES14_S1E_vS1F_EENS_8epilogue10collective18CollectiveEpilogueINS1H_31Sm100PtrArrayTmaWarpSpecializedILi4ELi2ELi32ELb1ELb0EEEJNS6_IJSJ_SI_SJ_EEENS6_IJNSX_ISJ_SE_EENSX_INS6_IJNSC_ILi32EEESD_EEENS6_IJSE_SH_EEEEEEEENS_6half_tEPNS6_IJSE_lSM_EEES1T_S1V_NS1H_6fusion15FusionCallbacksIS1L_NS1W_17LinearCombinationIS1T_fS1T_fLNS_15FloatRoundStyleE2EEES1M_S1S_JEEENS5_5SM1004TMEM4LOAD26SM100_TMEM_LOAD_16dp256b4xENS5_13SM90_TMA_LOADENS15_IS17_S19_NSX_INS6_IJSJ_S1A_EEENS6_IJSE_SJ_EEEEEEENS5_17SM75_U16x8_LDSM_TENS5_14SM90_TMA_STOREES2A_NS5_17SM90_U16x8_STSM_TENS5_39AutoVectorizingCopyWithAssumedAlignmentILi128EEEEEEvvEEEEvNT_6ParamsE)
        /*1044*/ 	.short	0x0380
        /*1046*/ 	.short	0x0900


	//----- nvinfo : EIATTR_SW_WAR
	.align		4
.L_59:
        /*1048*/ 	.byte	0x04, 0x36
        /*104a*/ 	.short	(.L_61 - .L_60)
.L_60:
        /*104c*/ 	.word	0x00000008
.L_61:


//--------------------- .nv.callgraph             --------------------------
	.section	.nv.callgraph,"",@"SHT_CUDA_CALLGRAPH"
	.align	4
	.sectionentsize	8
	.align		4
        /*0000*/ 	.word	0x00000000
	.align		4
        /*0004*/ 	.word	0xffffffff
	.align		4
        /*0008*/ 	.word	index@(_ZN7cutlass13device_kernelINS_4gemm6kernel13GemmUniversalINS1_17GroupProblemShapeIN4cute5tupleIJiiiEEEEENS1_10collective13CollectiveMmaINS1_40MainloopSm100ArrayTmaUmmaWarpSpecializedILi7ELi8ELi4ENS6_IJNS5_1CILi2EEENSC_ILi1EEESE_EEEEENS6_IJNSC_ILi128EEENSC_ILi256EEENSC_ILi64EEEEEENS_10bfloat16_tEPNS6_IJlSE_NSC_ILi0EEEEEESL_SO_NS5_8TiledMMAINS5_8MMA_AtomIJNS5_26SM100_MMA_F16BF16_2x1SM_SSISL_SL_fLi128ELi256ELNS5_4UMMA5MajorE0ELST_0ELNSS_7ScaleInE0ELSU_0EEEEEENS5_6LayoutINS6_IJSE_SE_SE_EEENS6_IJSM_SM_SM_EEEEENS6_IJNS5_10UnderscoreES11_S11_EEEEENS5_18SM100_TMA_2SM_LOADENS5_14ComposedLayoutINS5_7SwizzleILi3ELi4ELi3EEENS5_18smem_ptr_flag_bitsILi16EEENSX_INS6_IJNSC_ILi8EEESJ_EEENS6_IJSJ_SE_EEEEEEEvNS5_8identityES14_S1E_vS1F_EENS_8epilogue10collective18CollectiveEpilogueINS1H_31Sm100PtrArrayTmaWarpSpecializedILi4ELi2ELi32ELb1ELb0EEEJNS6_IJSJ_SI_SJ_EEENS6_IJNSX_ISJ_SE_EENSX_INS6_IJNSC_ILi32EEESD_EEENS6_IJSE_SH_EEEEEEEENS_6half_tEPNS6_IJSE_lSM_EEES1T_S1V_NS1H_6fusion15FusionCallbacksIS1L_NS1W_17LinearCombinationIS1T_fS1T_fLNS_15FloatRoundStyleE2EEES1M_S1S_JEEENS5_5SM1004TMEM4LOAD26SM100_TMEM_LOAD_16dp256b4xENS5_13SM90_TMA_LOADENS15_IS17_S19_NSX_INS6_IJSJ_S1A_EEENS6_IJSE_SJ_EEEEEEENS5_17SM75_U16x8_LDSM_TENS5_14SM90_TMA_STOREES2A_NS5_17SM90_U16x8_STSM_TENS5_39AutoVectorizingCopyWithAssumedAlignmentILi128EEEEEEvvEEEEvNT_6ParamsE)
	.align		4
        /*000c*/ 	.word	index@(__assertfail)
	.align		4
        /*0010*/ 	.word	0x00000000
	.align		4
        /*0014*/ 	.word	0xfffffffe
	.align		4
        /*0018*/ 	.word	0x00000000
	.align		4
        /*001c*/ 	.word	0xfffffffd
	.align		4
        /*0020*/ 	.word	0x00000000
	.align		4
        /*0024*/ 	.word	0xfffffffc


//--------------------- .nv.constant4             --------------------------
	.section	.nv.constant4,"a",@progbits
	.align	8
	.align		8
.nv.constant4:
        /*0000*/ 	.dword	__assertfail
	.align		8
        /*0008*/ 	.dword	__unnamed_1
	.align		8
        /*0010*/ 	.dword	__unnamed_2
	.align		8
        /*0018*/ 	.dword	_ZN39_INTERNAL_1cf84a74_4_k_cu_7877adb6_30644cuda3std3__45__cpo5beginE
	.align		8
        /*0020*/ 	.dword	_ZN39_INTERNAL_1cf84a74_4_k_cu_7877adb6_30644cuda3std3__45__cpo3endE
	.align		8
        /*0028*/ 	.dword	_ZN39_INTERNAL_1cf84a74_4_k_cu_7877adb6_30644cuda3std3__45__cpo6cbeginE
	.align		8
        /*0030*/ 	.dword	_ZN39_INTERNAL_1cf84a74_4_k_cu_7877adb6_30644cuda3std3__45__cpo4cendE
	.align		8
        /*0038*/ 	.dword	_ZN39_INTERNAL_1cf84a74_4_k_cu_7877adb6_30644cuda3std3__441_GLOBAL__N__1cf84a74_4_k_cu_7877adb6_30646ignoreE
	.align		8
        /*0040*/ 	.dword	_ZN39_INTERNAL_1cf84a74_4_k_cu_7877adb6_30644cuda3std3__419piecewise_constructE
	.align		8
        /*0048*/ 	.dword	_ZN39_INTERNAL_1cf84a74_4_k_cu_7877adb6_30644cuda3std3__48in_placeE
	.align		8
        /*0050*/ 	.dword	_ZN39_INTERNAL_1cf84a74_4_k_cu_7877adb6_30644cuda3std6ranges3__45__cpo4swapE
	.align		8
        /*0058*/ 	.dword	_ZN39_INTERNAL_1cf84a74_4_k_cu_7877adb6_30644cuda3std6ranges3__45__cpo9iter_moveE
	.align		8
        /*0060*/ 	.dword	_ZN39_INTERNAL_1cf84a74_4_k_cu_7877adb6_30644cute7productE
	.align		8
        /*0068*/ 	.dword	_ZN39_INTERNAL_1cf84a74_4_k_cu_7877adb6_30644cute1_E
	.align		8
        /*0070*/ 	.dword	$str$24
	.align		8
        /*0078*/ 	.dword	$str$25
	.align		8
        /*0080*/ 	.dword	$str$26
	.align		8
        /*0088*/ 	.dword	$str$27


//--------------------- .nv.constant2._ZN7cutlass13device_kernelINS_4gemm6kernel13GemmUniversalINS1_17GroupProblemShapeIN4cute5tupleIJiiiEEEEENS1_10collective13CollectiveMmaINS1_40MainloopSm100ArrayTmaUmmaWarpSpecializedILi7ELi8ELi4ENS6_IJNS5_1CILi2EEENSC_ILi1EEESE_EEEEENS6_IJNSC_ILi128EEENSC_ILi256EEENSC_ILi64EEEEEENS_10bfloat16_tEPNS6_IJlSE_NSC_ILi0EEEEEESL_SO_NS5_8TiledMMAINS5_8MMA_AtomIJNS5_26SM100_MMA_F16BF16_2x1SM_SSISL_SL_fLi128ELi256ELNS5_4UMMA5MajorE0ELST_0ELNSS_7ScaleInE0ELSU_0EEEEEENS5_6LayoutINS6_IJSE_SE_SE_EEENS6_IJSM_SM_SM_EEEEENS6_IJNS5_10UnderscoreES11_S11_EEEEENS5_18SM100_TMA_2SM_LOADENS5_14ComposedLayoutINS5_7SwizzleILi3ELi4ELi3EEENS5_18smem_ptr_flag_bitsILi16EEENSX_INS6_IJNSC_ILi8EEESJ_EEENS6_IJSJ_SE_EEEEEEEvNS5_8identityES14_S1E_vS1F_EENS_8epilogue10collective18CollectiveEpilogueINS1H_31Sm100PtrArrayTmaWarpSpecializedILi4ELi2ELi32ELb1ELb0EEEJNS6_IJSJ_SI_SJ_EEENS6_IJNSX_ISJ_SE_EENSX_INS6_IJNSC_ILi32EEESD_EEENS6_IJSE_SH_EEEEEEEENS_6half_tEPNS6_IJSE_lSM_EEES1T_S1V_NS1H_6fusion15FusionCallbacksIS1L_NS1W_17LinearCombinationIS1T_fS1T_fLNS_15FloatRoundStyleE2EEES1M_S1S_JEEENS5_5SM1004TMEM4LOAD26SM100_TMEM_LOAD_16dp256b4xENS5_13SM90_TMA_LOADENS15_IS17_S19_NSX_INS6_IJSJ_S1A_EEENS6_IJSE_SJ_EEEEEEENS5_17SM75_U16x8_LDSM_TENS5_14SM90_TMA_STOREES2A_NS5_17SM90_U16x8_STSM_TENS5_39AutoVectorizingCopyWithAssumedAlignmentILi128EEEEEEvvEEEEvNT_6ParamsE --------------------------
	.section	.nv.constant2._ZN7cutlass13device_kernelINS_4gemm6kernel13GemmUniversalINS1_17GroupProblemShapeIN4cute5tupleIJiiiEEEEENS1_10collective13CollectiveMmaINS1_40MainloopSm100ArrayTmaUmmaWarpSpecializedILi7ELi8ELi4ENS6_IJNS5_1CILi2EEENSC_ILi1EEESE_EEEEENS6_IJNSC_ILi128EEENSC_ILi256EEENSC_ILi64EEEEEENS_10bfloat16_tEPNS6_IJlSE_NSC_ILi0EEEEEESL_SO_NS5_8TiledMMAINS5_8MMA_AtomIJNS5_26SM100_MMA_F16BF16_2x1SM_SSISL_SL_fLi128ELi256ELNS5_4UMMA5MajorE0ELST_0ELNSS_7ScaleInE0ELSU_0EEEEEENS5_6LayoutINS6_IJSE_SE_SE_EEENS6_IJSM_SM_SM_EEEEENS6_IJNS5_10UnderscoreES11_S11_EEEEENS5_18SM100_TMA_2SM_LOADENS5_14ComposedLayoutINS5_7SwizzleILi3ELi4ELi3EEENS5_18smem_ptr_flag_bitsILi16EEENSX_INS6_IJNSC_ILi8EEESJ_EEENS6_IJSJ_SE_EEEEEEEvNS5_8identityES14_S1E_vS1F_EENS_8epilogue10collective18CollectiveEpilogueINS1H_31Sm100PtrArrayTmaWarpSpecializedILi4ELi2ELi32ELb1ELb0EEEJNS6_IJSJ_SI_SJ_EEENS6_IJNSX_ISJ_SE_EENSX_INS6_IJNSC_ILi32EEESD_EEENS6_IJSE_SH_EEEEEEEENS_6half_tEPNS6_IJSE_lSM_EEES1T_S1V_NS1H_6fusion15FusionCallbacksIS1L_NS1W_17LinearCombinationIS1T_fS1T_fLNS_15FloatRoundStyleE2EEES1M_S1S_JEEENS5_5SM1004TMEM4LOAD26SM100_TMEM_LOAD_16dp256b4xENS5_13SM90_TMA_LOADENS15_IS17_S19_NSX_INS6_IJSJ_S1A_EEENS6_IJSE_SJ_EEEEEEENS5_17SM75_U16x8_LDSM_TENS5_14SM90_TMA_STOREES2A_NS5_17SM90_U16x8_STSM_TENS5_39AutoVectorizingCopyWithAssumedAlignmentILi128EEEEEEvvEEEEvNT_6ParamsE,"a",@progbits
	.sectionflags	@""
	.align	4
.nv.constant2._ZN7cutlass13device_kernelINS_4gemm6kernel13GemmUniversalINS1_17GroupProblemShapeIN4cute5tupleIJiiiEEEEENS1_10collective13CollectiveMmaINS1_40MainloopSm100ArrayTmaUmmaWarpSpecializedILi7ELi8ELi4ENS6_IJNS5_1CILi2EEENSC_ILi1EEESE_EEEEENS6_IJNSC_ILi128EEENSC_ILi256EEENSC_ILi64EEEEEENS_10bfloat16_tEPNS6_IJlSE_NSC_ILi0EEEEEESL_SO_NS5_8TiledMMAINS5_8MMA_AtomIJNS5_26SM100_MMA_F16BF16_2x1SM_SSISL_SL_fLi128ELi256ELNS5_4UMMA5MajorE0ELST_0ELNSS_7ScaleInE0ELSU_0EEEEEENS5_6LayoutINS6_IJSE_SE_SE_EEENS6_IJSM_SM_SM_EEEEENS6_IJNS5_10UnderscoreES11_S11_EEEEENS5_18SM100_TMA_2SM_LOADENS5_14ComposedLayoutINS5_7SwizzleILi3ELi4ELi3EEENS5_18smem_ptr_flag_bitsILi16EEENSX_INS6_IJNSC_ILi8EEESJ_EEENS6_IJSJ_SE_EEEEEEEvNS5_8identityES14_S1E_vS1F_EENS_8epilogue10collective18CollectiveEpilogueINS1H_31Sm100PtrArrayTmaWarpSpecializedILi4ELi2ELi32ELb1ELb0EEEJNS6_IJSJ_SI_SJ_EEENS6_IJNSX_ISJ_SE_EENSX_INS6_IJNSC_ILi32EEESD_EEENS6_IJSE_SH_EEEEEEEENS_6half_tEPNS6_IJSE_lSM_EEES1T_S1V_NS1H_6fusion15FusionCallbacksIS1L_NS1W_17LinearCombinationIS1T_fS1T_fLNS_15FloatRoundStyleE2EEES1M_S1S_JEEENS5_5SM1004TMEM4LOAD26SM100_TMEM_LOAD_16dp256b4xENS5_13SM90_TMA_LOADENS15_IS17_S19_NSX_INS6_IJSJ_S1A_EEENS6_IJSE_SJ_EEEEEEENS5_17SM75_U16x8_LDSM_TENS5_14SM90_TMA_STOREES2A_NS5_17SM90_U16x8_STSM_TENS5_39AutoVectorizingCopyWithAssumedAlignmentILi128EEEEEEvvEEEEvNT_6ParamsE:
        /*0000*/ 	.byte	0x40, 0x06, 0x01, 0x00, 0x70, 0x4f, 0x00, 0x00, 0x70, 0x4f, 0x00, 0x00, 0x70, 0x4f, 0x00, 0x00
        /*0010*/ 	.byte	0x70, 0x4f, 0x00, 0x00, 0x70, 0x4f, 0x00, 0x00, 0x70, 0x4f, 0x00, 0x00, 0x70, 0x4f, 0x00, 0x00
        /*0020*/ 	.byte	0xa0, 0xe9, 0x00, 0x00, 0x70, 0x4f, 0x00, 0x00


//--------------------- .text._ZN7cutlass13device_kernelINS_4gemm6kernel13GemmUniversalINS1_17GroupProblemShapeIN4cute5tupleIJiiiEEEEENS1_10collective13CollectiveMmaINS1_40MainloopSm100ArrayTmaUmmaWarpSpecializedILi7ELi8ELi4ENS6_IJNS5_1CILi2EEENSC_ILi1EEESE_EEEEENS6_IJNSC_ILi128EEENSC_ILi256EEENSC_ILi64EEEEEENS_10bfloat16_tEPNS6_IJlSE_NSC_ILi0EEEEEESL_SO_NS5_8TiledMMAINS5_8MMA_AtomIJNS5_26SM100_MMA_F16BF16_2x1SM_SSISL_SL_fLi128ELi256ELNS5_4UMMA5MajorE0ELST_0ELNSS_7ScaleInE0ELSU_0EEEEEENS5_6LayoutINS6_IJSE_SE_SE_EEENS6_IJSM_SM_SM_EEEEENS6_IJNS5_10UnderscoreES11_S11_EEEEENS5_18SM100_TMA_2SM_LOADENS5_14ComposedLayoutINS5_7SwizzleILi3ELi4ELi3EEENS5_18smem_ptr_flag_bitsILi16EEENSX_INS6_IJNSC_ILi8EEESJ_EEENS6_IJSJ_SE_EEEEEEEvNS5_8identityES14_S1E_vS1F_EENS_8epilogue10collective18CollectiveEpilogueINS1H_31Sm100PtrArrayTmaWarpSpecializedILi4ELi2ELi32ELb1ELb0EEEJNS6_IJSJ_SI_SJ_EEENS6_IJNSX_ISJ_SE_EENSX_INS6_IJNSC_ILi32EEESD_EEENS6_IJSE_SH_EEEEEEEENS_6half_tEPNS6_IJSE_lSM_EEES1T_S1V_NS1H_6fusion15FusionCallbacksIS1L_NS1W_17LinearCombinationIS1T_fS1T_fLNS_15FloatRoundStyleE2EEES1M_S1S_JEEENS5_5SM1004TMEM4LOAD26SM100_TMEM_LOAD_16dp256b4xENS5_13SM90_TMA_LOADENS15_IS17_S19_NSX_INS6_IJSJ_S1A_EEENS6_IJSE_SJ_EEEEEEENS5_17SM75_U16x8_LDSM_TENS5_14SM90_TMA_STOREES2A_NS5_17SM90_U16x8_STSM_TENS5_39AutoVectorizingCopyWithAssumedAlignmentILi128EEEEEEvvEEEEvNT_6ParamsE --------------------------
	.section	.text._ZN7cutlass13device_kernelINS_4gemm6kernel13GemmUniversalINS1_17GroupProblemShapeIN4cute5tupleIJiiiEEEEENS1_10collective13CollectiveMmaINS1_40MainloopSm100ArrayTmaUmmaWarpSpecializedILi7ELi8ELi4ENS6_IJNS5_1CILi2EEENSC_ILi1EEESE_EEEEENS6_IJNSC_ILi128EEENSC_ILi256EEENSC_ILi64EEEEEENS_10bfloat16_tEPNS6_IJlSE_NSC_ILi0EEEEEESL_SO_NS5_8TiledMMAINS5_8MMA_AtomIJNS5_26SM100_MMA_F16BF16_2x1SM_SSISL_SL_fLi128ELi256ELNS5_4UMMA5MajorE0ELST_0ELNSS_7ScaleInE0ELSU_0EEEEEENS5_6LayoutINS6_IJSE_SE_SE_EEENS6_IJSM_SM_SM_EEEEENS6_IJNS5_10UnderscoreES11_S11_EEEEENS5_18SM100_TMA_2SM_LOADENS5_14ComposedLayoutINS5_7SwizzleILi3ELi4ELi3EEENS5_18smem_ptr_flag_bitsILi16EEENSX_INS6_IJNSC_ILi8EEESJ_EEENS6_IJSJ_SE_EEEEEEEvNS5_8identityES14_S1E_vS1F_EENS_8epilogue10collective18CollectiveEpilogueINS1H_31Sm100PtrArrayTmaWarpSpecializedILi4ELi2ELi32ELb1ELb0EEEJNS6_IJSJ_SI_SJ_EEENS6_IJNSX_ISJ_SE_EENSX_INS6_IJNSC_ILi32EEESD_EEENS6_IJSE_SH_EEEEEEEENS_6half_tEPNS6_IJSE_lSM_EEES1T_S1V_NS1H_6fusion15FusionCallbacksIS1L_NS1W_17LinearCombinationIS1T_fS1T_fLNS_15FloatRoundStyleE2EEES1M_S1S_JEEENS5_5SM1004TMEM4LOAD26SM100_TMEM_LOAD_16dp256b4xENS5_13SM90_TMA_LOADENS15_IS17_S19_NSX_INS6_IJSJ_S1A_EEENS6_IJSE_SJ_EEEEEEENS5_17SM75_U16x8_LDSM_TENS5_14SM90_TMA_STOREES2A_NS5_17SM90_U16x8_STSM_TENS5_39AutoVectorizingCopyWithAssumedAlignmentILi128EEEEEEvvEEEEvNT_6ParamsE,"ax",@progbits
	.align	128
.text._ZN7cutlass13device_kernelINS_4gemm6kernel13GemmUniversalINS1_17GroupProblemShapeIN4cute5tupleIJiiiEEEEENS1_10collective13CollectiveMmaINS1_40MainloopSm100ArrayTmaUmmaWarpSpecializedILi7ELi8ELi4ENS6_IJNS5_1CILi2EEENSC_ILi1EEESE_EEEEENS6_IJNSC_ILi128EEENSC_ILi256EEENSC_ILi64EEEEEENS_10bfloat16_tEPNS6_IJlSE_NSC_ILi0EEEEEESL_SO_NS5_8TiledMMAINS5_8MMA_AtomIJNS5_26SM100_MMA_F16BF16_2x1SM_SSISL_SL_fLi128ELi256ELNS5_4UMMA5MajorE0ELST_0ELNSS_7ScaleInE0ELSU_0EEEEEENS5_6LayoutINS6_IJSE_SE_SE_EEENS6_IJSM_SM_SM_EEEEENS6_IJNS5_10UnderscoreES11_S11_EEEEENS5_18SM100_TMA_2SM_LOADENS5_14ComposedLayoutINS5_7SwizzleILi3ELi4ELi3EEENS5_18smem_ptr_flag_bitsILi16EEENSX_INS6_IJNSC_ILi8EEESJ_EEENS6_IJSJ_SE_EEEEEEEvNS5_8identityES14_S1E_vS1F_EENS_8epilogue10collective18CollectiveEpilogueINS1H_31Sm100PtrArrayTmaWarpSpecializedILi4ELi2ELi32ELb1ELb0EEEJNS6_IJSJ_SI_SJ_EEENS6_IJNSX_ISJ_SE_EENSX_INS6_IJNSC_ILi32EEESD_EEENS6_IJSE_SH_EEEEEEEENS_6half_tEPNS6_IJSE_lSM_EEES1T_S1V_NS1H_6fusion15FusionCallbacksIS1L_NS1W_17LinearCombinationIS1T_fS1T_fLNS_15FloatRoundStyleE2EEES1M_S1S_JEEENS5_5SM1004TMEM4LOAD26SM100_TMEM_LOAD_16dp256b4xENS5_13SM90_TMA_LOADENS15_IS17_S19_NSX_INS6_IJSJ_S1A_EEENS6_IJSE_SJ_EEEEEEENS5_17SM75_U16x8_LDSM_TENS5_14SM90_TMA_STOREES2A_NS5_17SM90_U16x8_STSM_TENS5_39AutoVectorizingCopyWithAssumedAlignmentILi128EEEEEEvvEEEEvNT_6ParamsE:
        .type           _ZN7cutlass13device_kernelINS_4gemm6kernel13GemmUniversalINS1_17GroupProblemShapeIN4cute5tupleIJiiiEEEEENS1_10collective13CollectiveMmaINS1_40MainloopSm100ArrayTmaUmmaWarpSpecializedILi7ELi8ELi4ENS6_IJNS5_1CILi2EEENSC_ILi1EEESE_EEEEENS6_IJNSC_ILi128EEENSC_ILi256EEENSC_ILi64EEEEEENS_10bfloat16_tEPNS6_IJlSE_NSC_ILi0EEEEEESL_SO_NS5_8TiledMMAINS5_8MMA_AtomIJNS5_26SM100_MMA_F16BF16_2x1SM_SSISL_SL_fLi128ELi256ELNS5_4UMMA5MajorE0ELST_0ELNSS_7ScaleInE0ELSU_0EEEEEENS5_6LayoutINS6_IJSE_SE_SE_EEENS6_IJSM_SM_SM_EEEEENS6_IJNS5_10UnderscoreES11_S11_EEEEENS5_18SM100_TMA_2SM_LOADENS5_14ComposedLayoutINS5_7SwizzleILi3ELi4ELi3EEENS5_18smem_ptr_flag_bitsILi16EEENSX_INS6_IJNSC_ILi8EEESJ_EEENS6_IJSJ_SE_EEEEEEEvNS5_8identityES14_S1E_vS1F_EENS_8epilogue10collective18CollectiveEpilogueINS1H_31Sm100PtrArrayTmaWarpSpecializedILi4ELi2ELi32ELb1ELb0EEEJNS6_IJSJ_SI_SJ_EEENS6_IJNSX_ISJ_SE_EENSX_INS6_IJNSC_ILi32EEESD_EEENS6_IJSE_SH_EEEEEEEENS_6half_tEPNS6_IJSE_lSM_EEES1T_S1V_NS1H_6fusion15FusionCallbacksIS1L_NS1W_17LinearCombinationIS1T_fS1T_fLNS_15FloatRoundStyleE2EEES1M_S1S_JEEENS5_5SM1004TMEM4LOAD26SM100_TMEM_LOAD_16dp256b4xENS5_13SM90_TMA_LOADENS15_IS17_S19_NSX_INS6_IJSJ_S1A_EEENS6_IJSE_SJ_EEEEEEENS5_17SM75_U16x8_LDSM_TENS5_14SM90_TMA_STOREES2A_NS5_17SM90_U16x8_STSM_TENS5_39AutoVectorizingCopyWithAssumedAlignmentILi128EEEEEEvvEEEEvNT_6ParamsE,@function
        .size           _ZN7cutlass13device_kernelINS_4gemm6kernel13GemmUniversalINS1_17GroupProblemShapeIN4cute5tupleIJiiiEEEEENS1_10collective13CollectiveMmaINS1_40MainloopSm100ArrayTmaUmmaWarpSpecializedILi7ELi8ELi4ENS6_IJNS5_1CILi2EEENSC_ILi1EEESE_EEEEENS6_IJNSC_ILi128EEENSC_ILi256EEENSC_ILi64EEEEEENS_10bfloat16_tEPNS6_IJlSE_NSC_ILi0EEEEEESL_SO_NS5_8TiledMMAINS5_8MMA_AtomIJNS5_26SM100_MMA_F16BF16_2x1SM_SSISL_SL_fLi128ELi256ELNS5_4UMMA5MajorE0ELST_0ELNSS_7ScaleInE0ELSU_0EEEEEENS5_6LayoutINS6_IJSE_SE_SE_EEENS6_IJSM_SM_SM_EEEEENS6_IJNS5_10UnderscoreES11_S11_EEEEENS5_18SM100_TMA_2SM_LOADENS5_14ComposedLayoutINS5_7SwizzleILi3ELi4ELi3EEENS5_18smem_ptr_flag_bitsILi16EEENSX_INS6_IJNSC_ILi8EEESJ_EEENS6_IJSJ_SE_EEEEEEEvNS5_8identityES14_S1E_vS1F_EENS_8epilogue10collective18CollectiveEpilogueINS1H_31Sm100PtrArrayTmaWarpSpecializedILi4ELi2ELi32ELb1ELb0EEEJNS6_IJSJ_SI_SJ_EEENS6_IJNSX_ISJ_SE_EENSX_INS6_IJNSC_ILi32EEESD_EEENS6_IJSE_SH_EEEEEEEENS_6half_tEPNS6_IJSE_lSM_EEES1T_S1V_NS1H_6fusion15FusionCallbacksIS1L_NS1W_17LinearCombinationIS1T_fS1T_fLNS_15FloatRoundStyleE2EEES1M_S1S_JEEENS5_5SM1004TMEM4LOAD26SM100_TMEM_LOAD_16dp256b4xENS5_13SM90_TMA_LOADENS15_IS17_S19_NSX_INS6_IJSJ_S1A_EEENS6_IJSE_SJ_EEEEEEENS5_17SM75_U16x8_LDSM_TENS5_14SM90_TMA_STOREES2A_NS5_17SM90_U16x8_STSM_TENS5_39AutoVectorizingCopyWithAssumedAlignmentILi128EEEEEEvvEEEEvNT_6ParamsE,(.L_x_314 - _ZN7cutlass13device_kernelINS_4gemm6kernel13GemmUniversalINS1_17GroupProblemShapeIN4cute5tupleIJiiiEEEEENS1_10collective13CollectiveMmaINS1_40MainloopSm100ArrayTmaUmmaWarpSpecializedILi7ELi8ELi4ENS6_IJNS5_1CILi2EEENSC_ILi1EEESE_EEEEENS6_IJNSC_ILi128EEENSC_ILi256EEENSC_ILi64EEEEEENS_10bfloat16_tEPNS6_IJlSE_NSC_ILi0EEEEEESL_SO_NS5_8TiledMMAINS5_8MMA_AtomIJNS5_26SM100_MMA_F16BF16_2x1SM_SSISL_SL_fLi128ELi256ELNS5_4UMMA5MajorE0ELST_0ELNSS_7ScaleInE0ELSU_0EEEEEENS5_6LayoutINS6_IJSE_SE_SE_EEENS6_IJSM_SM_SM_EEEEENS6_IJNS5_10UnderscoreES11_S11_EEEEENS5_18SM100_TMA_2SM_LOADENS5_14ComposedLayoutINS5_7SwizzleILi3ELi4ELi3EEENS5_18smem_ptr_flag_bitsILi16EEENSX_INS6_IJNSC_ILi8EEESJ_EEENS6_IJSJ_SE_EEEEEEEvNS5_8identityES14_S1E_vS1F_EENS_8epilogue10collective18CollectiveEpilogueINS1H_31Sm100PtrArrayTmaWarpSpecializedILi4ELi2ELi32ELb1ELb0EEEJNS6_IJSJ_SI_SJ_EEENS6_IJNSX_ISJ_SE_EENSX_INS6_IJNSC_ILi32EEESD_EEENS6_IJSE_SH_EEEEEEEENS_6half_tEPNS6_IJSE_lSM_EEES1T_S1V_NS1H_6fusion15FusionCallbacksIS1L_NS1W_17LinearCombinationIS1T_fS1T_fLNS_15FloatRoundStyleE2EEES1M_S1S_JEEENS5_5SM1004TMEM4LOAD26SM100_TMEM_LOAD_16dp256b4xENS5_13SM90_TMA_LOADENS15_IS17_S19_NSX_INS6_IJSJ_S1A_EEENS6_IJSE_SJ_EEEEEEENS5_17SM75_U16x8_LDSM_TENS5_14SM90_TMA_STOREES2A_NS5_17SM90_U16x8_STSM_TENS5_39AutoVectorizingCopyWithAssumedAlignmentILi128EEEEEEvvEEEEvNT_6ParamsE)
        .other          _ZN7cutlass13device_kernelINS_4gemm6kernel13GemmUniversalINS1_17GroupProblemShapeIN4cute5tupleIJiiiEEEEENS1_10collective13CollectiveMmaINS1_40MainloopSm100ArrayTmaUmmaWarpSpecializedILi7ELi8ELi4ENS6_IJNS5_1CILi2EEENSC_ILi1EEESE_EEEEENS6_IJNSC_ILi128EEENSC_ILi256EEENSC_ILi64EEEEEENS_10bfloat16_tEPNS6_IJlSE_NSC_ILi0EEEEEESL_SO_NS5_8TiledMMAINS5_8MMA_AtomIJNS5_26SM100_MMA_F16BF16_2x1SM_SSISL_SL_fLi128ELi256ELNS5_4UMMA5MajorE0ELST_0ELNSS_7ScaleInE0ELSU_0EEEEEENS5_6LayoutINS6_IJSE_SE_SE_EEENS6_IJSM_SM_SM_EEEEENS6_IJNS5_10UnderscoreES11_S11_EEEEENS5_18SM100_TMA_2SM_LOADENS5_14ComposedLayoutINS5_7SwizzleILi3ELi4ELi3EEENS5_18smem_ptr_flag_bitsILi16EEENSX_INS6_IJNSC_ILi8EEESJ_EEENS6_IJSJ_SE_EEEEEEEvNS5_8identityES14_S1E_vS1F_EENS_8epilogue10collective18CollectiveEpilogueINS1H_31Sm100PtrArrayTmaWarpSpecializedILi4ELi2ELi32ELb1ELb0EEEJNS6_IJSJ_SI_SJ_EEENS6_IJNSX_ISJ_SE_EENSX_INS6_IJNSC_ILi32EEESD_EEENS6_IJSE_SH_EEEEEEEENS_6half_tEPNS6_IJSE_lSM_EEES1T_S1V_NS1H_6fusion15FusionCallbacksIS1L_NS1W_17LinearCombinationIS1T_fS1T_fLNS_15FloatRoundStyleE2EEES1M_S1S_JEEENS5_5SM1004TMEM4LOAD26SM100_TMEM_LOAD_16dp256b4xENS5_13SM90_TMA_LOADENS15_IS17_S19_NSX_INS6_IJSJ_S1A_EEENS6_IJSE_SJ_EEEEEEENS5_17SM75_U16x8_LDSM_TENS5_14SM90_TMA_STOREES2A_NS5_17SM90_U16x8_STSM_TENS5_39AutoVectorizingCopyWithAssumedAlignmentILi128EEEEEEvvEEEEvNT_6ParamsE,@"STO_CUDA_ENTRY STV_DEFAULT"
_ZN7cutlass13device_kernelINS_4gemm6kernel13GemmUniversalINS1_17GroupProblemShapeIN4cute5tupleIJiiiEEEEENS1_10collective13CollectiveMmaINS1_40MainloopSm100ArrayTmaUmmaWarpSpecializedILi7ELi8ELi4ENS6_IJNS5_1CILi2EEENSC_ILi1EEESE_EEEEENS6_IJNSC_ILi128EEENSC_ILi256EEENSC_ILi64EEEEEENS_10bfloat16_tEPNS6_IJlSE_NSC_ILi0EEEEEESL_SO_NS5_8TiledMMAINS5_8MMA_AtomIJNS5_26SM100_MMA_F16BF16_2x1SM_SSISL_SL_fLi128ELi256ELNS5_4UMMA5MajorE0ELST_0ELNSS_7ScaleInE0ELSU_0EEEEEENS5_6LayoutINS6_IJSE_SE_SE_EEENS6_IJSM_SM_SM_EEEEENS6_IJNS5_10UnderscoreES11_S11_EEEEENS5_18SM100_TMA_2SM_LOADENS5_14ComposedLayoutINS5_7SwizzleILi3ELi4ELi3EEENS5_18smem_ptr_flag_bitsILi16EEENSX_INS6_IJNSC_ILi8EEESJ_EEENS6_IJSJ_SE_EEEEEEEvNS5_8identityES14_S1E_vS1F_EENS_8epilogue10collective18CollectiveEpilogueINS1H_31Sm100PtrArrayTmaWarpSpecializedILi4ELi2ELi32ELb1ELb0EEEJNS6_IJSJ_SI_SJ_EEENS6_IJNSX_ISJ_SE_EENSX_INS6_IJNSC_ILi32EEESD_EEENS6_IJSE_SH_EEEEEEEENS_6half_tEPNS6_IJSE_lSM_EEES1T_S1V_NS1H_6fusion15FusionCallbacksIS1L_NS1W_17LinearCombinationIS1T_fS1T_fLNS_15FloatRoundStyleE2EEES1M_S1S_JEEENS5_5SM1004TMEM4LOAD26SM100_TMEM_LOAD_16dp256b4xENS5_13SM90_TMA_LOADENS15_IS17_S19_NSX_INS6_IJSJ_S1A_EEENS6_IJSE_SJ_EEEEEEENS5_17SM75_U16x8_LDSM_TENS5_14SM90_TMA_STOREES2A_NS5_17SM90_U16x8_STSM_TENS5_39AutoVectorizingCopyWithAssumedAlignmentILi128EEEEEEvvEEEEvNT_6ParamsE:
[----:B------:R-:W1:Y:S01]  /*0000*/  LDC R1, c[0x0][0x37c] ;  /* 0x0000df00ff017b82 */ /* 0x000e620000000800 */
[----:B------:R-:W2:Y:S07]  /*0010*/  S2R R0, SR_TID.X ;  /* 0x0000000000007919 */ /* 0x000eae0000002100 */
[----:B------:R-:W3:Y:S01]  /*0020*/  S2UR UR31, SR_CgaCtaId ;  /* 0x00000000001f79c3 */ /* 0x000ee20000008800 */
[----:B------:R-:W-:Y:S01]  /*0030*/  UMOV UR37, 0x4 ;  /* 0x0000000400257882 */ /* 0x000fe20000000000 */
[----:B------:R-:W4:Y:S01]  /*0040*/  LDCU UR30, c[0x0][0x370] ;  /* 0x00006e00ff1e77ac */ /* 0x000f220008000800 */
[----:B------:R-:W-:-:S05]  /*0050*/  ELECT P2, URZ, PT ;  /* 0x0000000000ff782f */ /* 0x000fca0003840000 */
[----:B------:R-:W-:Y:S08]  /*0060*/  S2UR UR42, SR_CTAID.X ;  /* 0x00000000002a79c3 */ /* 0x000ff00000002500 */
[----:B------:R-:W4:Y:S01]  /*0070*/  S2UR UR58, SR_CTAID.Y ;  /* 0x00000000003a79c3 */ /* 0x000f220000002600 */
[----:B---3--:R-:W-:Y:S02]  /*0080*/  ULOP3.LUT UR44, UR31, 0x1, URZ, 0xc0, !UPT ;  /* 0x000000011f2c7892 */ /* 0x008fe4000f8ec0ff */
[----:B------:R-:W-:Y:S01]  /*0090*/  ULOP3.LUT UR43, UR31, 0x1, URZ, 0x3c, !UPT ;  /* 0x000000011f2b7892 */ /* 0x000fe2000f8e3cff */
[----:B--2---:R-:W-:-:S05]  /*00a0*/  SHF.R.U32.HI R80, RZ, 0x5, R0 ;  /* 0x00000005ff507819 */ /* 0x004fca0000011600 */
[----:B------:R-:W2:Y:S01]  /*00b0*/  SHFL.IDX PT, R2, R80, RZ, 0x1f ;  /* 0x00001fff50027589 */ /* 0x000ea200000e0000 */
[----:B----4-:R-:W-:Y:S01]  /*00c0*/  UIMAD UR28, UR58, UR30, UR42 ;  /* 0x0000001e3a1c72a4 */ /* 0x010fe2000f8e022a */
[----:B--2---:R-:W-:-:S13]  /*00d0*/  R2UR UR21, R2 ;  /* 0x00000000021572ca */ /* 0x004fda00000e0000 */
[----:B------:R-:W-:Y:S02]  /*00e0*/  UISETP.GE.AND UP0, UPT, UR21, 0x8, UPT ;  /* 0x000000081500788c */ /* 0x000fe4000bf06270 */
[----:B------:R-:W-:Y:S02]  /*00f0*/  UISETP.GT.AND UP1, UPT, UR21, 0x3, UPT ;  /* 0x000000031500788c */ /* 0x000fe4000bf24270 */
[----:B------:R-:W-:-:S04]  /*0100*/  USEL UR37, UR37, 0x8, !UP0 ;  /* 0x0000000825257887 */ /* 0x000fc8000c000000 */
[----:B------:R-:W-:Y:S02]  /*0110*/  USEL UR37, UR37, UR21, UP1 ;  /* 0x0000001525257287 */ /* 0x000fe40008800000 */
[----:B------:R-:W-:Y:S02]  /*0120*/  ULOP3.LUT UR21, UR21, 0xfffffffc, URZ, 0xc0, !UPT ;  /* 0xfffffffc15157892 */ /* 0x000fe4000f8ec0ff */
[----:B------:R-:W-:-:S09]  /*0130*/  UISETP.NE.AND UP0, UPT, UR37, 0x2, UPT ;  /* 0x000000022500788c */ /* 0x000fd2000bf05270 */
[----:B-1----:R-:W-:Y:S05]  /*0140*/  BRA.U UP0, `(.L_x_0) ;  /* 0x0000000100f87547 */ /* 0x002fea000b800000 */
[----:B------:R-:W1:Y:S01]  /*0150*/  LDCU UR34, c[0x0][0xc1c] ;  /* 0x00018380ff2277ac */ /* 0x000e620008000800 */
[----:B------:R-:W-:Y:S01]  /*0160*/  BSSY.RECONVERGENT B0, `(.L_x_1) ;  /* 0x000003b000007945 */ /* 0x000fe20003800200 */
[----:B------:R-:W2:Y:S01]  /*0170*/  LDCU.64 UR4, c[0x0][0x820] ;  /* 0x00010400ff0477ac */ /* 0x000ea20008000a00 */
[----:B------:R-:W-:Y:S01]  /*0180*/  ELECT P0, URZ, PT ;  /* 0x0000000000ff782f */ /* 0x000fe20003800000 */
[----:B------:R-:W-:Y:S02]  /*0190*/  UIMAD UR38, UR28, 0x11, URZ ;  /* 0x000000111c2678a4 */ /* 0x000fe4000f8e02ff */
[----:B-1----:R-:W-:-:S04]  /*01a0*/  UIADD3 UR34, UPT, UPT, UR28, UR34, URZ ;  /* 0x000000221c227290 */ /* 0x002fc8000fffe0ff */
[----:B------:R-:W-:Y:S02]  /*01b0*/  UIMAD UR34, UR34, 0x11, URZ ;  /* 0x00000011222278a4 */ /* 0x000fe4000f8e02ff */
[----:B--2---:R-:W-:Y:S02]  /*01c0*/  UIMAD.WIDE.U32 UR38, UR38, 0x80, UR4 ;  /* 0x00000080262678a5 */ /* 0x004fe4000f8e0004 */
[----:B------:R-:W-:Y:S02]  /*01d0*/  UIMAD.WIDE.U32 UR34, UR34, 0x80, UR4 ;  /* 0x00000080222278a5 */ /* 0x000fe4000f8e0004 */
[----:B------:R-:W-:Y:S10]  /*01e0*/  @!P0 BRA `(.L_x_2) ;  /* 0x0000000000c88947 */ /* 0x000ff40003800000 */
[----:B------:R-:W1:Y:S01]  /*01f0*/  LDC.64 R64, c[0x0][0x400] ;  /* 0x00010000ff407b82 */ /* 0x000e620000000a00 */
[----:B------:R-:W-:Y:S02]  /*0200*/  UMOV UR4, 0x400 ;  /* 0x0000040000047882 */ /* 0x000fe40000000000 */
[----:B------:R-:W-:-:S05]  /*0210*/  ULEA UR4, UR31, UR4, 0x18 ;  /* 0x000000041f047291 */ /* 0x000fca000f8ec0ff */
[----:B------:R-:W1:Y:S08]  /*0220*/  LDC.64 R66, c[0x0][0x408] ;  /* 0x00010200ff427b82 */ /* 0x000e700000000a00 */
[----:B------:R-:W2:Y:S08]  /*0230*/  LDC.64 R60, c[0x0][0x410] ;  /* 0x00010400ff3c7b82 */ /* 0x000eb00000000a00 */
[----:B------:R-:W2:Y:S08]  /*0240*/  LDC.64 R62, c[0x0][0x418] ;  /* 0x00010600ff3e7b82 */ /* 0x000eb00000000a00 */
[----:B------:R-:W3:Y:S01]  /*0250*/  LDC.64 R56, c[0x0][0x420] ;  /* 0x00010800ff387b82 */ /* 0x000ee20000000a00 */
[----:B-1----:R1:W-:Y:S07]  /*0260*/  STS.128 [UR4+0x480], R64 ;  /* 0x00048040ff007988 */ /* 0x0023ee0008000c04 */
[----:B------:R-:W3:Y:S08]  /*0270*/  LDC.64 R58, c[0x0][0x428] ;  /* 0x00010a00ff3a7b82 */ /* 0x000ef00000000a00 */
[----:B------:R-:W4:Y:S01]  /*0280*/  LDC.64 R52, c[0x0][0x430] ;  /* 0x00010c00ff347b82 */ /* 0x000f220000000a00 */
[----:B--2---:R1:W-:Y:S07]  /*0290*/  STS.128 [UR4+0x490], R60 ;  /* 0x0004903cff007988 */ /* 0x0043ee0008000c04 */
[----:B------:R-:W4:Y:S08]  /*02a0*/  LDC.64 R54, c[0x0][0x438] ;  /* 0x00010e00ff367b82 */ /* 0x000f300000000a00 */
[----:B------:R-:W2:Y:S01]  /*02b0*/  LDC.64 R48, c[0x0][0x440] ;  /* 0x00011000ff307b82 */ /* 0x000ea20000000a00 */
[----:B---3--:R1:W-:Y:S07]  /*02c0*/  STS.128 [UR4+0x4a0], R56 ;  /* 0x0004a038ff007988 */ /* 0x0083ee0008000c04 */
[----:B------:R-:W2:Y:S08]  /*02d0*/  LDC.64 R50, c[0x0][0x448] ;  /* 0x00011200ff327b82 */ /* 0x000eb00000000a00 */
[----:B------:R-:W3:Y:S01]  /*02e0*/  LDC.64 R44, c[0x0][0x450] ;  /* 0x00011400ff2c7b82 */ /* 0x000ee20000000a00 */
[----:B----4-:R1:W-:Y:S07]  /*02f0*/  STS.128 [UR4+0x4b0], R52 ;  /* 0x0004b034ff007988 */ /* 0x0103ee0008000c04 */
        /* <DEDUP_REMOVED lines=30> */
[----:B------:R-:W4:Y:S01]  /*04e0*/  LDC.64 R6, c[0x0][0x578] ;  /* 0x00015e00ff067b82 */ /* 0x000f220000000a00 */
[----:B---3--:R1:W-:Y:S04]  /*04f0*/  STS.128 [UR4+0x560], R8 ;  /* 0x00056008ff007988 */ /* 0x0083e80008000c04 */
[----:B----4-:R1:W-:Y:S02]  /*0500*/  STS.128 [UR4+0x570], R4 ;  /* 0x00057004ff007988 */ /* 0x0103e40008000c04 */
.L_x_2:
[----:B------:R-:W-:Y:S05]  /*0510*/  BSYNC.RECONVERGENT B0 ;  /* 0x0000000000007941 */ /* 0x000fea0003800200 */
.L_x_1:
[----:B------:R-:W-:Y:S01]  /*0520*/  NOP ;  /* 0x0000000000007918 */ /* 0x000fe20000000000 */
.L_x_0:
[----:B------:R-:W-:-:S09]  /*0530*/  UISETP.NE.AND UP0, UPT, UR37, 0x3, UPT ;  /* 0x000000032500788c */ /* 0x000fd2000bf05270 */
[----:B------:R-:W-:Y:S05]  /*0540*/  BRA.U UP0, `(.L_x_3) ;  /* 0x00000001007c7547 */ /* 0x000fea000b800000 */
[----:B-1----:R-:W1:Y:S01]  /*0550*/  LDC.64 R32, c[0x0][0x900] ;  /* 0x00024000ff207b82 */ /* 0x002e620000000a00 */
[----:B------:R-:W2:Y:S01]  /*0560*/  LDCU.64 UR6, c[0x0][0xb00] ;  /* 0x00016000ff0677ac */ /* 0x000ea20008000a00 */
[----:B------:R-:W-:Y:S01]  /*0570*/  ELECT P0, URZ, PT ;  /* 0x0000000000ff782f */ /* 0x000fe20003800000 */
[----:B------:R-:W-:-:S05]  /*0580*/  UMOV UR4, 0x400 ;  /* 0x0000040000047882 */ /* 0x000fca0000000000 */
[----:B------:R-:W1:Y:S01]  /*0590*/  LDC.64 R34, c[0x0][0x908] ;  /* 0x00024200ff227b82 */ /* 0x000e620000000a00 */
[----:B------:R-:W-:Y:S02]  /*05a0*/  ULEA UR4, UR31, UR4, 0x18 ;  /* 0x000000041f047291 */ /* 0x000fe4000f8ec0ff */
[----:B------:R-:W-:-:S05]  /*05b0*/  UIMAD UR22, UR28, 0xe, URZ ;  /* 0x0000000e1c1678a4 */ /* 0x000fca000f8e02ff */
[----:B------:R-:W3:Y:S01]  /*05c0*/  LDC.64 R28, c[0x0][0x910] ;  /* 0x00024400ff1c7b82 */ /* 0x000ee20000000a00 */
[----:B--2---:R-:W-:-:S07]  /*05d0*/  UIMAD.WIDE.U32 UR22, UR22, 0x80, UR6 ;  /* 0x00000080161678a5 */ /* 0x004fce000f8e0006 */
[----:B------:R-:W3:Y:S08]  /*05e0*/  LDC.64 R30, c[0x0][0x918] ;  /* 0x00024600ff1e7b82 */ /* 0x000ef00000000a00 */
[----:B------:R-:W2:Y:S01]  /*05f0*/  LDC.64 R24, c[0x0][0x920] ;  /* 0x00024800ff187b82 */ /* 0x000ea20000000a00 */
[----:B-1----:R4:W-:Y:S07]  /*0600*/  @P0 STS.128 [UR4+0x380], R32 ;  /* 0x00038020ff000988 */ /* 0x0029ee0008000c04 */
[----:B------:R-:W2:Y:S08]  /*0610*/  LDC.64 R26, c[0x0][0x928] ;  /* 0x00024a00ff1a7b82 */ /* 0x000eb00000000a00 */
[----:B------:R-:W1:Y:S01]  /*0620*/  LDC.64 R20, c[0x0][0x930] ;  /* 0x00024c00ff147b82 */ /* 0x000e620000000a00 */
[----:B---3--:R4:W-:Y:S07]  /*0630*/  @P0 STS.128 [UR4+0x390], R28 ;  /* 0x0003901cff000988 */ /* 0x0089ee0008000c04 */
[----:B------:R-:W1:Y:S08]  /*0640*/  LDC.64 R22, c[0x0][0x938] ;  /* 0x00024e00ff167b82 */ /* 0x000e700000000a00 */
[----:B------:R-:W3:Y:S01]  /*0650*/  LDC.64 R16, c[0x0][0x940] ;  /* 0x00025000ff107b82 */ /* 0x000ee20000000a00 */
[----:B--2---:R4:W-:Y:S07]  /*0660*/  @P0 STS.128 [UR4+0x3a0], R24 ;  /* 0x0003a018ff000988 */ /* 0x0049ee0008000c04 */
        /* <DEDUP_REMOVED lines=9> */
[----:B------:R-:W3:Y:S01]  /*0700*/  LDC.64 R6, c[0x0][0x978] ;  /* 0x00025e00ff067b82 */ /* 0x000ee20000000a00 */
[----:B-1----:R4:W-:Y:S04]  /*0710*/  @P0 STS.128 [UR4+0x3e0], R8 ;  /* 0x0003e008ff000988 */ /* 0x0029e80008000c04 */
[----:B---3--:R4:W-:Y:S01]  /*0720*/  @P0 STS.128 [UR4+0x3f0], R4 ;  /* 0x0003f004ff000988 */ /* 0x0089e20008000c04 */
[----:B------:R-:W-:Y:S01]  /*0730*/  NOP ;  /* 0x0000000000007918 */ /* 0x000fe20000000000 */
.L_x_3:
[----:B------:R-:W2:Y:S02]  /*0740*/  SHFL.IDX PT, R2, R80, RZ, 0x1f ;  /* 0x00001fff50027589 */ /* 0x000ea400000e0000 */
[----:B--2---:R-:W-:-:S13]  /*0750*/  ISETP.NE.AND P0, PT, R2, RZ, PT ;  /* 0x000000ff0200720c */ /* 0x004fda0003f05270 */
[----:B------:R-:W-:Y:S05]  /*0760*/  @P0 BRA `(.L_x_4) ;  /* 0x00000000005c0947 */ /* 0x000fea0003800000 */
[----:B------:R-:W-:Y:S01]  /*0770*/  UMOV UR5, 0x400 ;  /* 0x0000040000057882 */ /* 0x000fe20000000000 */
[----:B------:R-:W-:Y:S01]  /*0780*/  UMOV UR4, 0x1 ;  /* 0x0000000100047882 */ /* 0x000fe20000000000 */
[----:B------:R-:W-:Y:S02]  /*0790*/  ULEA UR5, UR31, UR5, 0x18 ;  /* 0x000000051f057291 */ /* 0x000fe4000f8ec0ff */
[----:B------:R-:W-:-:S04]  /*07a0*/  UIADD3 UR6, UPT, UPT, -UR4, 0x100000, URZ ;  /* 0x0010000004067890 */ /* 0x000fc8000fffe1ff */
[----:B------:R-:W-:Y:S02]  /*07b0*/  USHF.L.U32 UR7, UR6, 0xb, URZ ;  /* 0x0000000b06077899 */ /* 0x000fe400080006ff */
[----:B------:R-:W-:Y:S01]  /*07c0*/  USHF.L.U32 UR6, UR6, 0x1, URZ ;  /* 0x0000000106067899 */ /* 0x000fe200080006ff */
[----:B------:R-:W-:Y:S01]  /*07d0*/  ELECT P0, URZ, PT ;  /* 0x0000000000ff782f */ /* 0x000fe20003800000 */
[----:B------:R-:W2:Y:S10]  /*07e0*/  FENCE.VIEW.ASYNC.S ;  /* 0x00000000000073c6 */ /* 0x000eb40000000000 */
[----:B--2---:R2:W3:Y:S01]  /*07f0*/  SYNCS.EXCH.64 URZ, [UR5], UR6 ;  /* 0x0000000605ff75b2 */ /* 0x0044e20008000100 */
[----:B------:R2:W1:Y:S01]  /*0800*/  SYNCS.EXCH.64 URZ, [UR5+0x38], UR6 ;  /* 0x0000380605ff75b2 */ /* 0x0004620008000100 */
        /* <DEDUP_REMOVED lines=11> */
[----:B------:R2:W1:Y:S02]  /*08c0*/  SYNCS.EXCH.64 URZ, [UR5+0x68], UR6 ;  /* 0x0000680605ff75b2 */ /* 0x0004640008000100 */
[----:B--2---:R-:W-:Y:S01]  /*08d0*/  NOP ;  /* 0x0000000000007918 */ /* 0x004fe20000000000 */
.L_x_4:
[----:B------:R-:W2:Y:S01]  /*08e0*/  SHFL.IDX PT, R2, R80, RZ, 0x1f ;  /* 0x00001fff50027589 */ /* 0x000ea200000e0000 */
[----:B------:R-:W-:Y:S01]  /*08f0*/  NOP ;  /* 0x0000000000007918 */ /* 0x000fe20000000000 */
[----:B--2---:R-:W-:-:S13]  /*0900*/  ISETP.NE.AND P0, PT, R2, 0x1, PT ;  /* 0x000000010200780c */ /* 0x004fda0003f05270 */
[----:B------:R-:W-:Y:S05]  /*0910*/  @P0 BRA `(.L_x_5) ;  /* 0x0000000000540947 */ /* 0x000fea0003800000 */
[----:B------:R-:W-:Y:S01]  /*0920*/  UMOV UR6, 0x400 ;  /* 0x0000040000067882 */ /* 0x000fe20000000000 */
[----:B------:R-:W-:Y:S01]  /*0930*/  UMOV UR5, 0x20 ;  /* 0x0000002000057882 */ /* 0x000fe20000000000 */
[----:B------:R-:W-:Y:S01]  /*0940*/  UMOV UR4, 0x80 ;  /* 0x0000008000047882 */ /* 0x000fe20000000000 */
[----:B------:R-:W-:Y:S02]  /*0950*/  ULEA UR6, UR31, UR6, 0x18 ;  /* 0x000000061f067291 */ /* 0x000fe4000f8ec0ff */
[----:B------:R-:W-:-:S04]  /*0960*/  UIADD3 UR8, UPT, UPT, -UR5, 0x100000, URZ ;  /* 0x0010000005087890 */ /* 0x000fc8000fffe1ff */
[----:B------:R-:W-:Y:S02]  /*0970*/  USHF.L.U32 UR9, UR8, 0xb, URZ ;  /* 0x0000000b08097899 */ /* 0x000fe400080006ff */
[----:B------:R-:W-:Y:S02]  /*0980*/  USHF.L.U32 UR8, UR8, 0x1, URZ ;  /* 0x0000000108087899 */ /* 0x000fe400080006ff */
[----:B------:R-:W-:-:S04]  /*0990*/  UIADD3 UR4, UPT, UPT, -UR4, 0x100000, URZ ;  /* 0x0010000004047890 */ /* 0x000fc8000fffe1ff */
[----:B------:R-:W-:Y:S02]  /*09a0*/  USHF.L.U32 UR5, UR4, 0xb, URZ ;  /* 0x0000000b04057899 */ /* 0x000fe400080006ff */
[----:B------:R-:W-:Y:S01]  /*09b0*/  USHF.L.U32 UR4, UR4, 0x1, URZ ;  /* 0x0000000104047899 */ /* 0x000fe200080006ff */
[----:B------:R-:W-:Y:S01]  /*09c0*/  ELECT P0, URZ, PT ;  /* 0x0000000000ff782f */ /* 0x000fe20003800000 */
[----:B------:R-:W2:Y:S02]  /*09d0*/  FENCE.VIEW.ASYNC.S ;  /* 0x00000000000073c6 */ /* 0x000ea40000000000 */
[----:B--2---:R2:W1:Y:S08]  /*09e0*/  SYNCS.EXCH.64 URZ, [UR6+0x70], UR8 ;  /* 0x0000700806ff75b2 */ /* 0x0044700008000100 */
[----:B------:R2:W1:Y:S01]  /*09f0*/  SYNCS.EXCH.64 URZ, [UR6+0x90], UR4 ;  /* 0x0000900406ff75b2 */ /* 0x0004620008000100 */
[----:B------:R2:W1:Y:S01]  /*0a00*/  SYNCS.EXCH.64 URZ, [UR6+0x78], UR8 ;  /* 0x0000780806ff75b2 */ /* 0x0004620008000100 */
[----:B------:R2:W1:Y:S01]  /*0a10*/  SYNCS.EXCH.64 URZ, [UR6+0x98], UR4 ;  /* 0x0000980406ff75b2 */ /* 0x0004620008000100 */
[----:B------:R2:W1:Y:S01]  /*0a20*/  SYNCS.EXCH.64 URZ, [UR6+0x80], UR8 ;  /* 0x0000800806ff75b2 */ /* 0x0004620008000100 */
[----:B------:R2:W1:Y:S01]  /*0a30*/  SYNCS.EXCH.64 URZ, [UR6+0xa0], UR4 ;  /* 0x0000a00406ff75b2 */ /* 0x0004620008000100 */
[----:B------:R2:W1:Y:S01]  /*0a40*/  SYNCS.EXCH.64 URZ, [UR6+0x88], UR8 ;  /* 0x0000880806ff75b2 */ /* 0x0004620008000100 */
[----:B------:R2:W1:Y:S01]  /*0a50*/  SYNCS.EXCH.64 URZ, [UR6+0xa8], UR4 ;  /* 0x0000a80406ff75b2 */ /* 0x0004620008000100 */
[----:B------:R-:W-:Y:S01]  /*0a60*/  NOP ;  /* 0x0000000000007918 */ /* 0x000fe20000000000 */
.L_x_5:
[----:B------:R-:W5:Y:S01]  /*0a70*/  SHFL.IDX PT, R2, R80, RZ, 0x1f ;  /* 0x00001fff50027589 */ /* 0x000f6200000e0000 */
[----:B------:R-:W-:Y:S01]  /*0a80*/  NOP ;  /* 0x0000000000007918 */ /* 0x000fe20000000000 */
[----:B-----5:R-:W-:-:S13]  /*0a90*/  ISETP.NE.AND P0, PT, R2, 0x3, PT ;  /* 0x000000030200780c */ /* 0x020fda0003f05270 */
[----:B------:R-:W-:Y:S05]  /*0aa0*/  @P0 BRA `(.L_x_6) ;  /* 0x00000000002c0947 */ /* 0x000fea0003800000 */
[----:B--2---:R-:W-:Y:S01]  /*0ab0*/  UMOV UR5, 0x400 ;  /* 0x0000040000057882 */ /* 0x004fe20000000000 */
[----:B------:R-:W-:Y:S01]  /*0ac0*/  UMOV UR4, 0x20 ;  /* 0x0000002000047882 */ /* 0x000fe20000000000 */
[----:B------:R-:W-:Y:S02]  /*0ad0*/  ULEA UR5, UR31, UR5, 0x18 ;  /* 0x000000051f057291 */ /* 0x000fe4000f8ec0ff */
[----:B------:R-:W-:-:S04]  /*0ae0*/  UIADD3 UR6, UPT, UPT, -UR4, 0x100000, URZ ;  /* 0x0010000004067890 */ /* 0x000fc8000fffe1ff */
[----:B------:R-:W-:Y:S02]  /*0af0*/  USHF.L.U32 UR7, UR6, 0xb, URZ ;  /* 0x0000000b06077899 */ /* 0x000fe400080006ff */
[----:B------:R-:W-:Y:S01]  /*0b00*/  USHF.L.U32 UR6, UR6, 0x1, URZ ;  /* 0x0000000106067899 */ /* 0x000fe200080006ff */
[----:B------:R-:W-:Y:S01]  /*0b10*/  ELECT P0, URZ, PT ;  /* 0x0000000000ff782f */ /* 0x000fe20003800000 */
[----:B------:R-:W2:Y:S10]  /*0b20*/  FENCE.VIEW.ASYNC.S ;  /* 0x00000000000073c6 */ /* 0x000eb40000000000 */
[----:B--2---:R2:W1:Y:S01]  /*0b30*/  SYNCS.EXCH.64 URZ, [UR5+0xb0], UR6 ;  /* 0x0000b00605ff75b2 */ /* 0x0044620008000100 */
[----:B------:R2:W1:Y:S01]  /*0b40*/  SYNCS.EXCH.64 URZ, [UR5+0xb8], UR6 ;  /* 0x0000b80605ff75b2 */ /* 0x0004620008000100 */
[----:B------:R-:W-:Y:S01]  /*0b50*/  NOP ;  /* 0x0000000000007918 */ /* 0x000fe20000000000 */
.L_x_6:
[----:B------:R-:W5:Y:S01]  /*0b60*/  SHFL.IDX PT, R2, R80, RZ, 0x1f ;  /* 0x00001fff50027589 */ /* 0x000f6200000e0000 */
[----:B------:R-:W-:Y:S01]  /*0b70*/  NOP ;  /* 0x0000000000007918 */ /* 0x000fe20000000000 */
[----:B-----5:R-:W-:-:S13]  /*0b80*/  ISETP.NE.AND P0, PT, R2, 0x4, PT ;  /* 0x000000040200780c */ /* 0x020fda0003f05270 */
[----:B------:R-:W-:Y:S05]  /*0b90*/  @P0 BRA `(.L_x_7) ;  /* 0x0000000000740947 */ /* 0x000fea0003800000 */
[----:B--2---:R-:W-:Y:S01]  /*0ba0*/  UMOV UR6, 0x400 ;  /* 0x0000040000067882 */ /* 0x004fe20000000000 */
        /* <DEDUP_REMOVED lines=28> */
.L_x_7:
        /* <DEDUP_REMOVED lines=33> */
.L_x_8:
[----:B------:R-:W5:Y:S01]  /*0f80*/  SHFL.IDX PT, R2, R80, RZ, 0x1f ;  /* 0x00001fff50027589 */ /* 0x000f6200000e0000 */
[----:B------:R-:W-:Y:S01]  /*0f90*/  ISETP.NE.OR P0, PT, RZ, UR37, !P2 ;  /* 0x00000025ff007c0c */ /* 0x000fe2000d705670 */
        /* <DEDUP_REMOVED lines=24> */
.L_x_9:
[----:B------:R-:W-:Y:S01]  /*1120*/  VOTEU.ALL UP0, P0 ;  /* 0x0000000000ff7886 */ /* 0x000fe20000000000 */
[----:B--2---:R-:W-:Y:S01]  /*1130*/  UMOV UR4, 0x20 ;  /* 0x0000002000047882 */ /* 0x004fe20000000000 */
[----:B------:R-:W-:Y:S01]  /*1140*/  UISETP.NE.AND UP1, UPT, UR37, 0x2, UPT ;  /* 0x000000022500788c */ /* 0x000fe2000bf25270 */
[----:B------:R-:W-:Y:S02]  /*1150*/  NOP ;  /* 0x0000000000007918 */ /* 0x000fe40000000000 */
[----:B------:R-:W-:Y:S01]  /*1160*/  @!UP0 UMOV UR5, 0x400 ;  /* 0x0000040000058882 */ /* 0x000fe20000000000 */
[----:B------:R-:W-:-:S04]  /*1170*/  @!UP0 UIADD3 UR6, UPT, UPT, -UR4, 0x100000, URZ ;  /* 0x0010000004068890 */ /* 0x000fc8000fffe1ff */
[----:B------:R-:W-:Y:S02]  /*1180*/  @!UP0 USHF.L.U32 UR7, UR6, 0xb, URZ ;  /* 0x0000000b06078899 */ /* 0x000fe400080006ff */
[----:B------:R-:W-:Y:S02]  /*1190*/  @!UP0 USHF.L.U32 UR6, UR6, 0x1, URZ ;  /* 0x0000000106068899 */ /* 0x000fe400080006ff */
[----:B------:R-:W-:Y:S01]  /*11a0*/  @!UP0 ULEA UR5, UR31, UR5, 0x18 ;  /* 0x000000051f058291 */ /* 0x000fe2000f8ec0ff */
[----:B------:R-:W2:Y:S01]  /*11b0*/  LDCU UR4, c[0x0][0x36c] ;  /* 0x00006d80ff0477ac */ /* 0x000ea20008000800 */
[----:B------:R-:W-:Y:S01]  /*11c0*/  VOTEU.ALL UP0, P0 ;  /* 0x0000000000ff7886 */ /* 0x000fe20000000000 */
[----:B------:R-:W-:Y:S02]  /*11d0*/  USEL UR20, URZ, 0x1, UP1 ;  /* 0x00000001ff147887 */ /* 0x000fe40008800000 */
[----:B------:R-:W-:Y:S01]  /*11e0*/  UISETP.EQ.AND UP2, UPT, UR44, URZ, !UP1 ;  /* 0x000000ff2c00728c */ /* 0x000fe2000cf42270 */
[----:B------:R-:W5:Y:S06]  /*11f0*/  FENCE.VIEW.ASYNC.S ;  /* 0x00000000000073c6 */ /* 0x000f6c0000000000 */
[----:B-----5:R1:W1:Y:S01]  /*1200*/  @!UP0 SYNCS.EXCH.64 URZ, [UR5+0x190], UR6 ;  /* 0x0001900605ff85b2 */ /* 0x0202620008000100 */
[----:B------:R-:W-:Y:S01]  /*1210*/  UISETP.NE.AND UP0, UPT, UR37, URZ, UPT ;  /* 0x000000ff2500728c */ /* 0x000fe2000bf05270 */
[----:B------:R-:W-:-:S03]  /*1220*/  PLOP3.LUT P2, PT, P2, PT, UP2, 0x80, 0x8 ;  /* 0x000000000008781c */ /* 0x000fc6000174f028 */
[----:B------:R-:W-:Y:S02]  /*1230*/  USEL UR29, UR20, 0x2, UP0 ;  /* 0x00000002141d7887 */ /* 0x000fe40008000000 */
[----:B--2---:R-:W-:-:S09]  /*1240*/  UISETP.EQ.U32.AND UP0, UPT, UR4, 0x1, UPT ;  /* 0x000000010400788c */ /* 0x004fd2000bf02070 */
[----:B------:R-:W-:Y:S05]  /*1250*/  BRA.U !UP0, `(.L_x_10) ;  /* 0x0000000108087547 */ /* 0x000fea000b800000 */
[----:B-1-3--:R-:W-:Y:S01]  /*1260*/  UCGABAR_ARV ;  /* 0x00000000000079c7 */ /* 0x00afe20008000000 */
[----:B------:R-:W-:Y:S05]  /*1270*/  BRA `(.L_x_11) ;  /* 0x0000000000047947 */ /* 0x000fea0003800000 */
.L_x_10:
[----:B-1-3--:R-:W-:Y:S01]  /*1280*/  NOP ;  /* 0x0000000000007918 */ /* 0x00afe20000000000 */
.L_x_11:
[----:B----4-:R-:W1:Y:S01]  /*1290*/  LDC.64 R4, c[0x0][0xbf0] ;  /* 0x0002fc00ff047b82 */ /* 0x010e620000000a00 */
[----:B------:R-:W1:Y:S01]  /*12a0*/  LDCU.64 UR50, c[0x0][0x358] ;  /* 0x00006b00ff3277ac */ /* 0x000e620008000a00 */
[----:B------:R-:W2:Y:S01]  /*12b0*/  LDCU UR27, c[0x0][0xc0c] ;  /* 0x00018180ff1b77ac */ /* 0x000ea20008000800 */
[----:B------:R-:W2:Y:S01]  /*12c0*/  LDCU UR4, c[0x0][0xbdc] ;  /* 0x00017b80ff0477ac */ /* 0x000ea20008000800 */
[----:B------:R-:W3:Y:S01]  /*12d0*/  LDCU UR26, c[0x0][0xc10] ;  /* 0x00018200ff1a77ac */ /* 0x000ee20008000800 */
[----:B------:R-:W4:Y:S01]  /*12e0*/  LDCU.128 UR12, c[0x0][0xba0] ;  /* 0x00017400ff0c77ac */ /* 0x000f220008000c00 */
[----:B------:R-:W4:Y:S01]  /*12f0*/  LDCU.128 UR8, c[0x0][0xbb0] ;  /* 0x00017600ff0877ac */ /* 0x000f220008000c00 */
[----:B-1----:R-:W4:Y:S01]  /*1300*/  LDG.E R9, desc[UR50][R4.64] ;  /* 0x0000003204097981 */ /* 0x002f22000c1e1900 */
[----:B------:R-:W1:Y:S03]  /*1310*/  LDCU UR45, c[0x0][0xbe8] ;  /* 0x00017d00ff2d77ac */ /* 0x000e660008000800 */
[----:B------:R1:W4:Y:S01]  /*1320*/  LDG.E R3, desc[UR50][R4.64+0x4] ;  /* 0x0000043204037981 */ /* 0x000322000c1e1900 */
[----:B--2---:R-:W-:Y:S01]  /*1330*/  USHF.L.U32 UR27, UR27, UR4, URZ ;  /* 0x000000041b1b7299 */ /* 0x004fe200080006ff */
[----:B------:R-:W-:Y:S01]  /*1340*/  LOP3.LUT R8, R0, 0x1f, RZ, 0xc0, !PT ;  /* 0x0000001f00087812 */ /* 0x000fe200078ec0ff */
[----:B---3--:R-:W-:Y:S01]  /*1350*/  USHF.L.U32 UR26, UR26, UR4, URZ ;  /* 0x000000041a1a7299 */ /* 0x008fe200080006ff */
[----:B------:R-:W-:Y:S01]  /*1360*/  CS2R R6, SRZ ;  /* 0x0000000000067805 */ /* 0x000fe2000001ff00 */
[----:B------:R-:W2:Y:S01]  /*1370*/  LDCU.128 UR4, c[0x0][0xbc0] ;  /* 0x00017800ff0477ac */ /* 0x000ea20008000c00 */
[----:B----4-:R-:W-:Y:S01]  /*1380*/  UISETP.NE.U32.AND UP3, UPT, UR14, URZ, UPT ;  /* 0x000000ff0e00728c */ /* 0x010fe2000bf65070 */
[----:B------:R-:W-:Y:S01]  /*1390*/  UMOV UR36, 0x400 ;  /* 0x0000040000247882 */ /* 0x000fe20000000000 */
[----:B------:R-:W-:Y:S01]  /*13a0*/  UISETP.NE.AND UP5, UPT, UR37, 0x8, UPT ;  /* 0x000000082500788c */ /* 0x000fe2000bfa5270 */
[----:B------:R-:W3:Y:S01]  /*13b0*/  LDCU UR40, c[0x0][0xbe0] ;  /* 0x00017c00ff2877ac */ /* 0x000ee20008000800 */
[----:B-1----:R-:W-:Y:S01]  /*13c0*/  ISETP.GE.AND P0, PT, R8, UR45, PT ;  /* 0x0000002d08007c0c */ /* 0x002fe2000bf06270 */
[----:B------:R-:W-:Y:S01]  /*13d0*/  UISETP.NE.AND UP1, UPT, UR37, 0x1, UPT ;  /* 0x000000012500788c */ /* 0x000fe2000bf25270 */
[----:B------:R-:W-:-:S05]  /*13e0*/  CS2R.32 R21, SR_CgaSize ;  /* 0x0000000000157805 */ /* 0x000fca0000008a00 */
[----:B------:R-:W-:-:S05]  /*13f0*/  IMAD R21, R21, -0xa0, RZ ;  /* 0xffffff6015157824 */ /* 0x000fca00078e02ff */
[----:B------:R-:W-:-:S14]  /*1400*/  R2UR UR33, R21 ;  /* 0x00000000152172ca */ /* 0x000fdc00000e0000 */
[----:B------:R-:W1:Y:S01]  /*1410*/  LDCU UR33, c[0x0][UR33+0x2b0] ;  /* 0x00005600212177ac */ /* 0x000e620008000800 */
[----:B------:R-:W-:-:S05]  /*1420*/  CS2R.32 R21, SR_CgaSize ;  /* 0x0000000000157805 */ /* 0x000fca0000008a00 */
[----:B------:R-:W-:-:S05]  /*1430*/  IMAD R21, R21, -0xa0, RZ ;  /* 0xffffff6015157824 */ /* 0x000fca00078e02ff */
[----:B------:R-:W-:-:S14]  /*1440*/  R2UR UR24, R21 ;  /* 0x00000000151872ca */ /* 0x000fdc00000e0000 */
[----:B------:R-:W4:Y:S01]  /*1450*/  LDCU UR24, c[0x0][UR24+0x2b4] ;  /* 0x00005680181877ac */ /* 0x000f220008000800 */
[----:B------:R-:W-:Y:S02]  /*1460*/  IMAD.U32 R5, RZ, RZ, UR27 ;  /* 0x0000001bff057e24 */ /* 0x000fe4000f8e00ff */
[----:B------:R-:W-:Y:S01]  /*1470*/  IMAD.U32 R4, RZ, RZ, UR26 ;  /* 0x0000001aff047e24 */ /* 0x000fe2000f8e00ff */
[----:B------:R-:W-:Y:S01]  /*1480*/  UISETP.NE.AND.EX UP3, UPT, UR15, URZ, UPT, UP3 ;  /* 0x000000ff0f00728c */ /* 0x000fe2000bf65330 */
[----:B------:R-:W2:Y:S01]  /*1490*/  @!P0 LDC.64 R12, c[0x0][0xbf0] ;  /* 0x0002fc00ff0c8b82 */ /* 0x000ea20000000a00 */
[----:B------:R-:W-:Y:S01]  /*14a0*/  IABS R2, R5 ;  /* 0x0000000500027213 */ /* 0x000fe20000000000 */
[----:B------:R-:W3:Y:S03]  /*14b0*/  LDCU UR17, c[0x0][0x374] ;  /* 0x00006e80ff1177ac */ /* 0x000ee60008000800 */
[----:B------:R-:W-:Y:S01]  /*14c0*/  R2UR UR48, R2 ;  /* 0x00000000023072ca */ /* 0x000fe200000e0000 */
[----:B------:R-:W3:Y:S01]  /*14d0*/  LDCU.U8 UR16, c[0x0][0xbd8] ;  /* 0x00017b00ff1077ac */ /* 0x000ee20008000000 */
[----:B------:R-:W-:-:S04]  /*14e0*/  IABS R2, R4 ;  /* 0x0000000400027213 */ /* 0x000fc80000000000 */
[----:B------:R-:W-:-:S07]  /*14f0*/  R2UR UR47, R2 ;  /* 0x00000000022f72ca */ /* 0x000fce00000e0000 */
[----:B------:R-:W1:Y:S01]  /*1500*/  I2F.RP R2, UR48 ;  /* 0x0000003000027d06 */ /* 0x000e620008209400 */
[----:B------:R-:W-:Y:S01]  /*1510*/  ULEA UR36, UR31, UR36, 0x18 ;  /* 0x000000241f247291 */ /* 0x000fe2000f8ec0ff */
[----:B------:R-:W-:Y:S01]  /*1520*/  I2FP.F32.U32 R10, UR42 ;  /* 0x0000002a000a7c45 */ /* 0x000fe20008201000 */
[----:B--2---:R-:W-:-:S05]  /*1530*/  @!P0 IMAD.WIDE.U32 R12, R8, 0xc, R12 ;  /* 0x0000000c080c8825 */ /* 0x004fca00078e000c */
[----:B-1----:R-:W1:Y:S01]  /*1540*/  MUFU.RCP R2, R2 ;  /* 0x0000000200027308 */ /* 0x002e620000001000 */
[----:B------:R-:W-:Y:S01]  /*1550*/  FMUL R10, R10, UR33 ;  /* 0x000000210a0a7c20 */ /* 0x000fe20008400000 */
[----:B------:R2:W5:Y:S04]  /*1560*/  @!P0 LDG.E R6, desc[UR50][R12.64] ;  /* 0x000000320c068981 */ /* 0x000568000c1e1900 */
[----:B------:R2:W5:Y:S01]  /*1570*/  @!P0 LDG.E R7, desc[UR50][R12.64+0x4] ;  /* 0x000004320c078981 */ /* 0x000562000c1e1900 */
[----:B------:R-:W-:Y:S01]  /*1580*/  UMOV UR33, URZ ;  /* 0x000000ff00217c82 */ /* 0x000fe20008000000 */
[----:B------:R-:W-:Y:S01]  /*1590*/  F2I.U32.TRUNC.NTZ R10, R10 ;  /* 0x0000000a000a7305 */ /* 0x000fe2000020f000 */
[----:B------:R-:W-:-:S05]  /*15a0*/  CS2R.32 R21, SR_CgaSize ;  /* 0x0000000000157805 */ /* 0x000fca0000008a00 */
[----:B------:R-:W-:-:S05]  /*15b0*/  IMAD R21, R21, -0xa0, RZ ;  /* 0xffffff6015157824 */ /* 0x000fca00078e02ff */
[----:B------:R-:W-:-:S14]  /*15c0*/  R2UR UR56, R21 ;  /* 0x00000000153872ca */ /* 0x000fdc00000e0000 */
[----:B------:R-:W2:Y:S01]  /*15d0*/  LDCU UR56, c[0x0][UR56+0x2a0] ;  /* 0x00005400383877ac */ /* 0x000ea20008000800 */
[----:B------:R-:W-:Y:S01]  /*15e0*/  LOP3.LUT R11, R11, 0xfffffffd, RZ, 0xc0, !PT ;  /* 0xfffffffd0b0b7812 */ /* 0x000fe200078ec0ff */
[----:B------:R-:W-:Y:S01]  /*15f0*/  IMAD.MOV.U32 R21, RZ, RZ, RZ ;  /* 0x000000ffff157224 */ /* 0x000fe200078e00ff */
[----:B---3--:R-:W-:Y:S02]  /*1600*/  ISETP.NE.AND P3, PT, RZ, UR16, PT ;  /* 0x00000010ff007c0c */ /* 0x008fe4000bf65270 */
[----:B------:R-:W-:-:S05]  /*1610*/  CS2R.32 R17, SR_CgaSize ;  /* 0x0000000000117805 */ /* 0x000fca0000008a00 */
[----:B------:R-:W-:-:S05]  /*1620*/  IMAD R17, R17, -0xa0, RZ ;  /* 0xffffff6011117824 */ /* 0x000fca00078e02ff */
[----:B------:R-:W-:-:S14]  /*1630*/  R2UR UR54, R17 ;  /* 0x00000000113672ca */ /* 0x000fdc00000e0000 */
[----:B------:R-:W3:Y:S01]  /*1640*/  LDCU UR54, c[0x0][UR54+0x2a4] ;  /* 0x00005480363677ac */ /* 0x000ee20008000800 */
[----:B------:R-:W-:Y:S02]  /*1650*/  IMAD.MOV.U32 R17, RZ, RZ, -0x1 ;  /* 0xffffffffff117424 */ /* 0x000fe400078e00ff */
[----:B-1----:R-:W-:Y:S01]  /*1660*/  VIADD R2, R2, 0xffffffe ;  /* 0x0ffffffe02027836 */ /* 0x002fe20000000000 */
[----:B------:R-:W-:-:S05]  /*1670*/  UISETP.NE.AND UP0, UPT, UR37, URZ, UPT ;  /* 0x000000ff2500728c */ /* 0x000fca000bf05270 */
[----:B------:R-:W-:Y:S01]  /*1680*/  F2I.FTZ.U32.TRUNC.NTZ R2, R2 ;  /* 0x0000000200027305 */ /* 0x000fe2000021f000 */
[----:B------:R-:W-:Y:S02]  /*1690*/  R2UR UR59, R9 ;  /* 0x00000000093b72ca */ /* 0x000fe400000e0000 */
[----:B------:R-:W-:Y:S02]  /*16a0*/  I2FP.F32.U32 R9, UR58 ;  /* 0x0000003a00097c45 */ /* 0x000fe40008201000 */
[----:B------:R-:W-:-:S03]  /*16b0*/  R2UR UR19, R3 ;  /* 0x00000000031372ca */ /* 0x000fc600000e0000 */
[----:B------:R-:W1:Y:S01]  /*16c0*/  I2F.RP R3, UR47 ;  /* 0x0000002f00037d06 */ /* 0x000e620008209400 */
[----:B----4-:R-:W-:-:S05]  /*16d0*/  FMUL R9, R9, UR24 ;  /* 0x0000001809097c20 */ /* 0x010fca0008400000 */
[----:B------:R-:W-:Y:S02]  /*16e0*/  UIADD3 UR32, UP2, UPT, UR59, UR12, URZ ;  /* 0x0000000c3b207290 */ /* 0x000fe4000ff5e0ff */
[----:B------:R-:W-:Y:S02]  /*16f0*/  F2I.U32.TRUNC.NTZ R9, R9 ;  /* 0x0000000900097305 */ /* 0x000fe4000020f000 */
[----:B------:R-:W-:Y:S02]  /*1700*/  ULEA.HI.X.SX32 UR59, UR59, UR13, 0x1, UP2 ;  /* 0x0000000d3b3b7291 */ /* 0x000fe400090f0eff */
[----:B------:R-:W-:Y:S02]  /*1710*/  UIADD3 UR32, UP2, UPT, UR32, -0x1, URZ ;  /* 0xffffffff20207890 */ /* 0x000fe4000ff5e0ff */
[----:B------:R-:W-:Y:S02]  /*1720*/  UIADD3 UR25, UP4, UPT, UR19, UR10, URZ ;  /* 0x0000000a13197290 */ /* 0x000fe4000ff9e0ff */
[----:B-1----:R-:W1:Y:S01]  /*1730*/  MUFU.RCP R3, R3 ;  /* 0x0000000300037308 */ /* 0x002e620000001000 */
[----:B------:R-:W-:-:S02]  /*1740*/  UIADD3.X UR59, UPT, UPT, UR59, -0x1, URZ, UP2, !UPT ;  /* 0xffffffff3b3b7890 */ /* 0x000fc400097fe4ff */
[----:B------:R-:W-:Y:S02]  /*1750*/  UIADD3 UR18, UP6, UPT, UR32, UR9, URZ ;  /* 0x0000000920127290 */ /* 0x000fe4000ffde0ff */
[----:B------:R-:W-:Y:S02]  /*1760*/  ULEA.HI.X.SX32 UR19, UR19, UR11, 0x1, UP4 ;  /* 0x0000000b13137291 */ /* 0x000fe4000a0f0eff */
[----:B------:R-:W-:Y:S02]  /*1770*/  UIADD3.X UR41, UPT, UPT, URZ, UR59, URZ, UP6, !UPT ;  /* 0x0000003bff297290 */ /* 0x000fe4000b7fe4ff */
[----:B------:R-:W-:Y:S02]  /*1780*/  UIADD3 UR25, UP4, UPT, UR25, -0x1, URZ ;  /* 0xffffffff19197890 */ /* 0x000fe4000ff9e0ff */
[----:B------:R-:W-:Y:S02]  /*1790*/  UIMAD.WIDE.U32 UR62, UR41, UR14, URZ ;  /* 0x0000000e293e72a5 */ /* 0x000fe4000f8e00ff */
[----:B------:R-:W-:-:S02]  /*17a0*/  UIADD3.X UR19, UPT, UPT, UR19, -0x1, URZ, UP4, !UPT ;  /* 0xffffffff13137890 */ /* 0x000fc4000a7fe4ff */
[----:B------:R-:W-:Y:S02]  /*17b0*/  UIADD3 UR46, UP4, UPT, UR25, UR7, URZ ;  /* 0x00000007192e7290 */ /* 0x000fe4000ff9e0ff */
[----:B------:R-:W-:Y:S01]  /*17c0*/  UIMAD.WIDE.U32 UR52, UR18, UR14, URZ ;  /* 0x0000000e123472a5 */ /* 0x000fe2000f8e00ff */
[----:B-1----:R-:W-:Y:S01]  /*17d0*/  VIADD R3, R3, 0xffffffe ;  /* 0x0ffffffe03037836 */ /* 0x002fe20000000000 */
[----:B------:R-:W-:Y:S02]  /*17e0*/  UIMAD.WIDE.U32 UR62, UP6, UR18, UR15, UR62 ;  /* 0x0000000f123e72a5 */ /* 0x000fe4000f8c003e */
[----:B------:R-:W-:Y:S02]  /*17f0*/  UIADD3.X UR18, UPT, UPT, URZ, UR19, URZ, UP4, !UPT ;  /* 0x00000013ff127290 */ /* 0x000fe4000a7fe4ff */
[----:B------:R-:W-:Y:S01]  /*1800*/  UIADD3.X UR61, UPT, UPT, URZ, URZ, URZ, UP6, !UPT ;  /* 0x000000ffff3d7290 */ /* 0x000fe2000b7fe4ff */
[----:B------:R-:W1:Y:S01]  /*1810*/  F2I.FTZ.U32.TRUNC.NTZ R3, R3 ;  /* 0x0000000300037305 */ /* 0x000e62000021f000 */
[----:B------:R-:W-:-:S02]  /*1820*/  UIMAD.WIDE.U32 UR64, UR18, UR4, URZ ;  /* 0x00000004124072a5 */ /* 0x000fc4000f8e00ff */
[----:B------:R-:W-:Y:S01]  /*1830*/  UIADD3 URZ, UP6, UPT, UR53, UR62, URZ ;  /* 0x0000003e35ff7290 */ /* 0x000fe2000ffde0ff */
[----:B------:R-:W-:Y:S01]  /*1840*/  UMOV UR60, UR63 ;  /* 0x0000003f003c7c82 */ /* 0x000fe20008000000 */
[----:B------:R-:W-:Y:S02]  /*1850*/  UIMAD.WIDE.U32 UR52, UP4, UR46, UR5, UR64 ;  /* 0x000000052e3472a5 */ /* 0x000fe4000f880040 */
[----:B------:R-:W-:Y:S02]  /*1860*/  UIMAD.WIDE.U32.X UR64, UR41, UR15, UR60, UP6 ;  /* 0x0000000f294072a5 */ /* 0x000fe4000b0e043c */
[----:B------:R-:W-:Y:S02]  /*1870*/  UIMAD.WIDE.U32 UR62, UR46, UR4, URZ ;  /* 0x000000042e3e72a5 */ /* 0x000fe4000f8e00ff */
[----:B------:R-:W-:Y:S02]  /*1880*/  USEL UR32, UR32, UR64, !UP3 ;  /* 0x0000004020207287 */ /* 0x000fe4000d800000 */
[----:B------:R-:W-:Y:S01]  /*1890*/  USEL UR59, UR59, UR65, !UP3 ;  /* 0x000000413b3b7287 */ /* 0x000fe2000d800000 */
[----:B------:R-:W-:Y:S01]  /*18a0*/  R2UR UR65, R2 ;  /* 0x00000000024172ca */ /* 0x000fe200000e0000 */
[----:B------:R-:W-:Y:S01]  /*18b0*/  UIADD3.X UR61, UPT, UPT, URZ, URZ, URZ, UP4, !UPT ;  /* 0x000000ffff3d7290 */ /* 0x000fe2000a7fe4ff */
[----:B------:R-:W-:Y:S01]  /*18c0*/  IABS R2, R5 ;  /* 0x0000000500027213 */ /* 0x000fe20000000000 */
[----:B------:R-:W-:-:S02]  /*18d0*/  UISETP.NE.U32.AND UP2, UPT, UR4, URZ, UPT ;  /* 0x000000ff0400728c */ /* 0x000fc4000bf45070 */
[----:B------:R-:W-:Y:S02]  /*18e0*/  UIADD3 URZ, UP4, UPT, UR63, UR52, URZ ;  /* 0x000000343fff7290 */ /* 0x000fe4000ff9e0ff */
[----:B------:R-:W-:Y:S01]  /*18f0*/  USHF.R.U64 UR59, UR32, UR8, UR59 ;  /* 0x00000008203b7299 */ /* 0x000fe2000800123b */
[----:B------:R-:W-:Y:S01]  /*1900*/  IMAD.MOV R2, RZ, RZ, -R2 ;  /* 0x000000ffff027224 */ /* 0x000fe200078e0a02 */
[----:B------:R-:W-:Y:S01]  /*1910*/  UMOV UR60, UR53 ;  /* 0x00000035003c7c82 */ /* 0x000fe20008000000 */
[----:B------:R-:W-:Y:S01]  /*1920*/  UISETP.NE.AND.EX UP2, UPT, UR5, URZ, UPT, UP2 ;  /* 0x000000ff0500728c */ /* 0x000fe2000bf45320 */
[----:B-1----:R-:W-:Y:S01]  /*1930*/  R2UR UR53, R3 ;  /* 0x00000000033572ca */ /* 0x002fe200000e0000 */
[----:B------:R-:W-:Y:S02]  /*1940*/  UIMAD.WIDE.U32.X UR60, UR18, UR5, UR60, UP4 ;  /* 0x00000005123c72a5 */ /* 0x000fe4000a0e043c */
[----:B------:R-:W-:Y:S02]  /*1950*/  UIADD3 UR59, UPT, UPT, UR27, -0x1, UR59 ;  /* 0xffffffff1b3b7890 */ /* 0x000fe4000fffe03b */
[----:B------:R-:W-:-:S02]  /*1960*/  USEL UR25, UR25, UR60, !UP2 ;  /* 0x0000003c19197287 */ /* 0x000fc4000d000000 */
[----:B------:R-:W-:Y:S01]  /*1970*/  USEL UR19, UR19, UR61, !UP2 ;  /* 0x0000003d13137287 */ /* 0x000fe2000d000000 */
[----:B------:R-:W-:Y:S01]  /*1980*/  R2UR UR60, R2 ;  /* 0x00000000023c72ca */ /* 0x000fe200000e0000 */
[----:B------:R-:W-:Y:S01]  /*1990*/  IMAD.U32 R3, RZ, RZ, UR59 ;  /* 0x0000003bff037e24 */ /* 0x000fe2000f8e00ff */
[----:B------:R-:W-:Y:S01]  /*19a0*/  UIADD3 UR32, UPT, UPT, URZ, -UR65, URZ ;  /* 0x80000041ff207290 */ /* 0x000fe2000fffe0ff */
[----:B------:R-:W-:Y:S01]  /*19b0*/  IABS R2, R4 ;  /* 0x0000000400027213 */ /* 0x000fe20000000000 */
[----:B------:R-:W-:Y:S02]  /*19c0*/  USHF.R.U64 UR19, UR25, UR6, UR19 ;  /* 0x0000000619137299 */ /* 0x000fe40008001213 */
[----:B------:R-:W-:Y:S01]  /*19d0*/  IABS R3, R3 ;  /* 0x0000000300037213 */ /* 0x000fe20000000000 */
[----:B------:R-:W-:Y:S01]  /*19e0*/  UIMAD UR32, UR32, UR48, URZ ;  /* 0x00000030202072a4 */ /* 0x000fe2000f8e02ff */
[----:B------:R-:W-:Y:S01]  /*19f0*/  IMAD.MOV R2, RZ, RZ, -R2 ;  /* 0x000000ffff027224 */ /* 0x000fe200078e0a02 */
[----:B------:R-:W-:Y:S01]  /*1a00*/  UIADD3 UR57, UPT, UPT, UR26, -0x1, UR19 ;  /* 0xffffffff1a397890 */ /* 0x000fe2000fffe013 */
[----:B------:R-:W-:Y:S01]  /*1a10*/  R2UR UR25, R3 ;  /* 0x00000000031972ca */ /* 0x000fe200000e0000 */
[----:B------:R-:W-:Y:S01]  /*1a20*/  UMOV UR64, URZ ;  /* 0x000000ff00407c82 */ /* 0x000fe20008000000 */
[----:B------:R-:W-:Y:S01]  /*1a30*/  UIADD3 UR19, UPT, UPT, URZ, -UR53, URZ ;  /* 0x80000035ff137290 */ /* 0x000fe2000fffe0ff */
[----:B------:R-:W-:Y:S01]  /*1a40*/  R2UR UR46, R2 ;  /* 0x00000000022e72ca */ /* 0x000fe200000e0000 */
[----:B------:R-:W-:Y:S01]  /*1a50*/  UIMAD.WIDE.U32 UR62, UR65, UR32, UR64 ;  /* 0x00000020413e72a5 */ /* 0x000fe2000f8e0040 */
[----:B------:R-:W-:Y:S01]  /*1a60*/  IMAD.U32 R3, RZ, RZ, UR57 ;  /* 0x00000039ff037e24 */ /* 0x000fe2000f8e00ff */
[----:B------:R-:W-:Y:S01]  /*1a70*/  UIMAD UR19, UR19, UR47, URZ ;  /* 0x0000002f131372a4 */ /* 0x000fe2000f8e02ff */
[----:B------:R-:W-:Y:S01]  /*1a80*/  UMOV UR52, URZ ;  /* 0x000000ff00347c82 */ /* 0x000fe20008000000 */
[----:B------:R-:W-:-:S02]  /*1a90*/  UISETP.NE.AND UP4, UPT, UR40, 0x1, UPT ;  /* 0x000000012800788c */ /* 0x000fc4000bf85270 */
[----:B------:R-:W-:Y:S01]  /*1aa0*/  IABS R3, R3 ;  /* 0x0000000300037213 */ /* 0x000fe20000000000 */
[----:B------:R-:W-:Y:S01]  /*1ab0*/  UMOV UR49, UR63 ;  /* 0x0000003f00317c82 */ /* 0x000fe20008000000 */
[----:B------:R-:W-:Y:S01]  /*1ac0*/  UIMAD.WIDE.U32 UR52, UR53, UR19, UR52 ;  /* 0x00000013353472a5 */ /* 0x000fe2000f8e0034 */
[----:B------:R-:W-:Y:S01]  /*1ad0*/  R2UR UR40, R10 ;  /* 0x000000000a2872ca */ /* 0x000fe200000e0000 */
[----:B------:R-:W-:Y:S01]  /*1ae0*/  UIMAD.WIDE.U32 UR62, UR49, UR25, URZ ;  /* 0x00000019313e72a5 */ /* 0x000fe2000f8e00ff */
[----:B------:R-:W-:Y:S01]  /*1af0*/  R2UR UR55, R3 ;  /* 0x00000000033772ca */ /* 0x000fe200000e0000 */
[----:B------:R-:W-:Y:S01]  /*1b00*/  USEL UR32, UR42, UR58, !UP4 ;  /* 0x0000003a2a207287 */ /* 0x000fe2000e000000 */
[----:B------:R-:W1:Y:S01]  /*1b10*/  LDC.64 R2, c[0x0][0xbd0] ;  /* 0x0002f400ff027b82 */ /* 0x000e620000000a00 */
[----:B------:R-:W-:Y:S01]  /*1b20*/  ULOP3.LUT UR52, URZ, UR27, URZ, 0x33, !UPT ;  /* 0x0000001bff347292 */ /* 0x000fe2000f8e33ff */
[----:B------:R-:W-:Y:S01]  /*1b30*/  PRMT R10, RZ, 0x7610, R10 ;  /* 0x00007610ff0a7816 */ /* 0x000fe2000000000a */
[----:B------:R-:W-:Y:S01]  /*1b40*/  ULOP3.LUT UR49, URZ, UR26, URZ, 0x33, !UPT ;  /* 0x0000001aff317292 */ /* 0x000fe2000f8e33ff */
[----:B------:R-:W-:Y:S01]  /*1b50*/  UMOV UR19, UR63 ;  /* 0x0000003f00137c82 */ /* 0x000fe20008000000 */
[----:B------:R-:W-:-:S02]  /*1b60*/  UIMAD.WIDE.U32 UR62, UR30, UR17, URZ ;  /* 0x000000111e3e72a5 */ /* 0x000fc4000f8e00ff */
[----:B------:R-:W-:Y:S02]  /*1b70*/  UIMAD UR60, UR19, UR60, UR25 ;  /* 0x0000003c133c72a4 */ /* 0x000fe4000f8e0219 */
[----:B------:R-:W-:Y:S02]  /*1b80*/  UIADD3 UR19, UPT, UPT, UR36, 0x2c0, URZ ;  /* 0x000002c024137890 */ /* 0x000fe4000fffe0ff */
[----:B------:R-:W-:Y:S02]  /*1b90*/  UIMAD.WIDE.U32 UR66, UR53, UR55, URZ ;  /* 0x00000037354272a5 */ /* 0x000fe4000f8e00ff */
[----:B------:R-:W-:Y:S02]  /*1ba0*/  UISETP.GT.U32.AND UP6, UPT, UR48, UR60, UPT ;  /* 0x0000003c3000728c */ /* 0x000fe4000bfc4070 */
[----:B------:R-:W-:Y:S01]  /*1bb0*/  UIADD3 UR36, UPT, UPT, UR36, 0x220, URZ ;  /* 0x0000022024247890 */ /* 0x000fe2000fffe0ff */
[----:B------:R-:W4:Y:S03]  /*1bc0*/  LDCU UR25, c[0x0][0x378] ;  /* 0x00006f00ff1977ac */ /* 0x000f260008000800 */
[----:B------:R-:W-:-:S02]  /*1bd0*/  @UP5 USEL UR36, UR36, UR19, !UP1 ;  /* 0x0000001324245287 */ /* 0x000fc4000c800000 */
[----:B------:R-:W-:Y:S01]  /*1be0*/  UISETP.GE.AND UP1, UPT, UR59, URZ, UPT ;  /* 0x000000ff3b00728c */ /* 0x000fe2000bf26270 */
[----:B------:R-:W-:Y:S02]  /*1bf0*/  UMOV UR19, UR67 ;  /* 0x0000004300137c82 */ /* 0x000fe40008000000 */
[----:B------:R-:W-:Y:S02]  /*1c00*/  @!UP6 UIADD3 UR60, UPT, UPT, UR60, -UR48, URZ ;  /* 0x800000303c3ce290 */ /* 0x000fe4000fffe0ff */
[----:B------:R-:W-:Y:S02]  /*1c10*/  UIMAD UR55, UR19, UR46, UR55 ;  /* 0x0000002e133772a4 */ /* 0x000fe4000f8e0237 */
[----:B------:R-:W-:Y:S02]  /*1c20*/  UISETP.GT.U32.AND UP6, UPT, UR48, UR60, UPT ;  /* 0x0000003c3000728c */ /* 0x000fe4000bfc4070 */
[----:B------:R-:W-:Y:S02]  /*1c30*/  UISETP.GT.U32.AND UP5, UPT, UR47, UR55, UPT ;  /* 0x000000372f00728c */ /* 0x000fe4000bfa4070 */
[----:B------:R-:W-:-:S02]  /*1c40*/  USEL UR19, UR58, UR42, !UP4 ;  /* 0x0000002a3a137287 */ /* 0x000fc4000e000000 */
[----:B------:R-:W-:Y:S02]  /*1c50*/  USEL UR17, UR30, UR17, !UP4 ;  /* 0x000000111e117287 */ /* 0x000fe4000e000000 */
[----:B----4-:R-:W-:Y:S02]  /*1c60*/  UIMAD.WIDE.U32 UR30, UR62, UR25, URZ ;  /* 0x000000193e1e72a5 */ /* 0x010fe4000f8e00ff */
[----:B------:R-:W-:Y:S02]  /*1c70*/  UIMAD UR25, UR63, UR25, URZ ;  /* 0x000000193f1972a4 */ /* 0x000fe4000f8e02ff */
[----:B------:R-:W-:Y:S02]  /*1c80*/  @!UP6 UIADD3 UR60, UPT, UPT, UR60, -UR48, URZ ;  /* 0x800000303c3ce290 */ /* 0x000fe4000fffe0ff */
[----:B------:R-:W-:Y:S02]  /*1c90*/  @!UP5 UIADD3 UR55, UPT, UPT, UR55, -UR47, URZ ;  /* 0x8000002f3737d290 */ /* 0x000fe4000fffe0ff */
[----:B------:R-:W-:Y:S01]  /*1ca0*/  UIMAD.WIDE.U32 UR62, UR19, UR17, UR32 ;  /* 0x00000011133e72a5 */ /* 0x000fe2000f8e0020 */
[----:B------:R-:W-:Y:S01]  /*1cb0*/  R2UR UR19, R9 ;  /* 0x00000000091372ca */ /* 0x000fe200000e0000 */
[----:B------:R-:W-:Y:S01]  /*1cc0*/  UISETP.GT.U32.AND UP5, UPT, UR47, UR55, UPT ;  /* 0x000000372f00728c */ /* 0x000fe2000bfa4070 */
[----:B------:R-:W-:Y:S01]  /*1cd0*/  PRMT R9, RZ, 0x7610, R9 ;  /* 0x00007610ff097816 */ /* 0x000fe20000000009 */
[----:B------:R-:W-:-:S02]  /*1ce0*/  @!UP1 UIADD3 UR60, UPT, UPT, -UR60, URZ, URZ ;  /* 0x000000ff3c3c9290 */ /* 0x000fc4000fffe1ff */
[----:B------:R-:W-:Y:S01]  /*1cf0*/  UISETP.GE.AND UP1, UPT, UR57, URZ, UPT ;  /* 0x000000ff3900728c */ /* 0x000fe2000bf26270 */
[----:B------:R-:W-:Y:S01]  /*1d00*/  UMOV UR24, UR62 ;  /* 0x0000003e00187c82 */ /* 0x000fe20008000000 */
[----:B------:R-:W-:Y:S01]  /*1d10*/  UMOV UR17, UR63 ;  /* 0x0000003f00117c82 */ /* 0x000fe20008000000 */
[----:B-1----:R-:W-:Y:S01]  /*1d20*/  ISETP.LE.U32.AND P0, PT, R2, UR24, PT ;  /* 0x0000001802007c0c */ /* 0x002fe2000bf03070 */
[----:B------:R-:W-:Y:S01]  /*1d30*/  IMAD.U32 R2, RZ, RZ, UR17 ;  /* 0x00000011ff027e24 */ /* 0x000fe2000f8e00ff */
[----:B------:R-:W-:Y:S02]  /*1d40*/  UISETP.NE.AND UP6, UPT, UR27, URZ, UPT ;  /* 0x000000ff1b00728c */ /* 0x000fe4000bfc5270 */
[----:B------:R-:W-:Y:S02]  /*1d50*/  @!UP5 UIADD3 UR55, UPT, UPT, UR55, -UR47, URZ ;  /* 0x8000002f3737d290 */ /* 0x000fe4000fffe0ff */
[----:B------:R-:W-:Y:S01]  /*1d60*/  UISETP.NE.AND UP5, UPT, UR26, URZ, UPT ;  /* 0x000000ff1a00728c */ /* 0x000fe2000bfa5270 */
[----:B------:R-:W-:Y:S01]  /*1d70*/  ISETP.GE.U32.AND.EX P1, PT, R2, R3, PT, P0 ;  /* 0x000000030200720c */ /* 0x000fe20003f26100 */
[----:B------:R-:W-:Y:S01]  /*1d80*/  @!UP1 UIADD3 UR55, UPT, UPT, -UR55, URZ, URZ ;  /* 0x000000ff37379290 */ /* 0x000fe2000fffe1ff */
[----:B------:R-:W-:Y:S01]  /*1d90*/  PLOP3.LUT P0, PT, PT, PT, PT, 0x80, 0x8 ;  /* 0x000000000008781c */ /* 0x000fe20003f0f070 */
[----:B------:R-:W-:-:S02]  /*1da0*/  USEL UR60, UR52, UR60, !UP6 ;  /* 0x0000003c343c7287 */ /* 0x000fc4000f000000 */
[----:B------:R-:W-:Y:S02]  /*1db0*/  USEL UR55, UR49, UR55, !UP5 ;  /* 0x0000003731377287 */ /* 0x000fe4000e800000 */
[----:B------:R-:W-:Y:S02]  /*1dc0*/  UIADD3 UR60, UPT, UPT, UR59, -UR60, URZ ;  /* 0x8000003c3b3c7290 */ /* 0x000fe4000fffe0ff */
[----:B------:R-:W-:Y:S02]  /*1dd0*/  UIADD3 UR55, UPT, UPT, UR57, -UR55, URZ ;  /* 0x8000003739377290 */ /* 0x000fe4000fffe0ff */
[----:B------:R-:W-:Y:S02]  /*1de0*/  UIADD3 UR40, UPT, UPT, -UR40, URZ, URZ ;  /* 0x000000ff28287290 */ /* 0x000fe4000fffe1ff */
[----:B------:R-:W-:Y:S02]  /*1df0*/  UIMAD UR62, UR60, UR55, URZ ;  /* 0x000000373c3e72a4 */ /* 0x000fe4000f8e02ff */
[----:B------:R-:W-:Y:S01]  /*1e00*/  USEL UR60, UR55, UR60, !UP4 ;  /* 0x0000003c373c7287 */ /* 0x000fe2000e000000 */
[----:B------:R-:W-:Y:S01]  /*1e10*/  @P0 LOP3.LUT R11, R11, 0x2, RZ, 0xfc, !PT ;  /* 0x000000020b0b0812 */ /* 0x000fe200078efcff */
[----:B------:R-:W-:Y:S01]  /*1e20*/  UIADD3 UR19, UPT, UPT, -UR19, URZ, URZ ;  /* 0x000000ff13137290 */ /* 0x000fe2000fffe1ff */
[----:B------:R-:W-:Y:S01]  /*1e30*/  UMOV UR18, 0xffffffff ;  /* 0xffffffff00127882 */ /* 0x000fe20000000000 */
[----:B------:R-:W-:Y:S01]  /*1e40*/  UMOV UR41, URZ ;  /* 0x000000ff00297c82 */ /* 0x000fe20008000000 */
[----:B------:R-:W-:-:S02]  /*1e50*/  UIADD3 UR25, UPT, UPT, UR31, UR25, URZ ;  /* 0x000000191f197290 */ /* 0x000fc4000fffe0ff */
[----:B------:R-:W-:Y:S02]  /*1e60*/  USHF.R.S32.HI UR57, URZ, 0x1f, UR62 ;  /* 0x0000001fff397899 */ /* 0x000fe4000801143e */
[----:B------:R-:W-:Y:S02]  /*1e70*/  USHF.R.S32.HI UR55, URZ, 0x1f, UR60 ;  /* 0x0000001fff377899 */ /* 0x000fe4000801143c */
[----:B--2---:R-:W-:Y:S02]  /*1e80*/  UIMAD UR40, UR56, UR40, UR42 ;  /* 0x00000028382872a4 */ /* 0x004fe4000f8e022a */
[----:B---3--:R-:W-:Y:S01]  /*1e90*/  UIMAD UR19, UR54, UR19, UR58 ;  /* 0x00000013361372a4 */ /* 0x008fe2000f8e023a */
[----:B------:R-:W-:Y:S11]  /*1ea0*/  BRA.U UP0, `(.L_x_12) ;  /* 0x0000000100347547 */ /* 0x000ff6000b800000 */
[----:B------:R-:W-:Y:S02]  /*1eb0*/  UISETP.NE.AND UP0, UPT, UR21, 0x4, UPT ;  /* 0x000000041500788c */ /* 0x000fe4000bf05270 */
[----:B------:R-:W-:-:S04]  /*1ec0*/  UISETP.NE.AND UP1, UPT, UR19, URZ, UPT ;  /* 0x000000ff1300728c */ /* 0x000fc8000bf25270 */
[----:B------:R-:W-:Y:S01]  /*1ed0*/  PLOP3.LUT P0, PT, PT, PT, UP0, 0x80, 0x8 ;  /* 0x000000000008781c */ /* 0x000fe20003f0f008 */
[----:B------:R-:W-:-:S04]  /*1ee0*/  UISETP.LT.U32.OR UP1, UPT, UR40, 0x2, !UP1 ;  /* 0x000000022800788c */ /* 0x000fc8000cf21470 */
[----:B------:R-:W-:Y:S01]  /*1ef0*/  @UP0 ULOP3.LUT UR40, UR40, 0xfffffffe, URZ, 0xc0, !UPT ;  /* 0xfffffffe28280892 */ /* 0x000fe2000f8ec0ff */
[----:B------:R-:W-:Y:S01]  /*1f00*/  @UP0 UMOV UR19, 0x3 ;  /* 0x0000000300130882 */ /* 0x000fe20000000000 */
[----:B------:R-:W-:Y:S02]  /*1f10*/  USEL UR56, URZ, 0x1, !UP1 ;  /* 0x00000001ff387887 */ /* 0x000fe4000c800000 */
[----:B------:R-:W-:Y:S02]  /*1f20*/  @UP0 USHF.L.U32 UR19, UR19, UR40, URZ ;  /* 0x0000002813130299 */ /* 0x000fe400080006ff */
[----:B------:R-:W-:-:S04]  /*1f30*/  USEL UR54, URZ, 0x2, !UP1 ;  /* 0x00000002ff367887 */ /* 0x000fc8000c800000 */
[----:B------:R-:W-:Y:S01]  /*1f40*/  UIADD3 UR54, UPT, UPT, UR56, UR54, URZ ;  /* 0x0000003638367290 */ /* 0x000fe2000fffe0ff */
[----:B------:R-:W-:-:S05]  /*1f50*/  @P0 IMAD.U32 R2, RZ, RZ, UR19 ;  /* 0x00000013ff020e24 */ /* 0x000fca000f8e00ff */
[----:B------:R-:W-:Y:S01]  /*1f60*/  IMAD.U32 R10, RZ, RZ, UR54 ;  /* 0x00000036ff0a7e24 */ /* 0x000fe2000f8e00ff */
[----:B------:R-:W-:-:S07]  /*1f70*/  @P0 PRMT R9, R2, 0x7610, R9 ;  /* 0x0000761002090816 */ /* 0x000fce0000000009 */
.L_x_12:
[----:B------:R-:W-:Y:S01]  /*1f80*/  UMOV UR63, UR57 ;  /* 0x00000039003f7c82 */ /* 0x000fe20008000000 */
[----:B------:R-:W-:Y:S01]  /*1f90*/  UMOV UR61, UR55 ;  /* 0x00000037003d7c82 */ /* 0x000fe20008000000 */
[----:B------:R-:W-:Y:S01]  /*1fa0*/  IMAD.U32 R14, RZ, RZ, UR62 ;  /* 0x0000003eff0e7e24 */ /* 0x000fe2000f8e00ff */
[----:B------:R-:W-:Y:S01]  /*1fb0*/  MOV R12, UR60 ;  /* 0x0000003c000c7c02 */ /* 0x000fe20008000f00 */
[----:B------:R-:W-:Y:S01]  /*1fc0*/  IMAD.U32 R15, RZ, RZ, UR63 ;  /* 0x0000003fff0f7e24 */ /* 0x000fe2000f8e00ff */
[----:B------:R-:W-:Y:S01]  /*1fd0*/  MOV R13, UR61 ;  /* 0x0000003d000d7c02 */ /* 0x000fe20008000f00 */
[----:B------:R-:W-:Y:S01]  /*1fe0*/  UMOV UR40, URZ ;  /* 0x000000ff00287c82 */ /* 0x000fe20008000000 */
[----:B------:R-:W-:Y:S01]  /*1ff0*/  UMOV UR19, 0xffffffff ;  /* 0xffffffff00137882 */ /* 0x000fe20000000000 */
[----:B------:R-:W-:Y:S05]  /*2000*/  @P1 BRA P3, `(.L_x_13) ;  /* 0x0000001400f01947 */ /* 0x000fea0001800000 */
[----:B------:R-:W-:Y:S01]  /*2010*/  IMAD.U32 R3, RZ, RZ, UR17 ;  /* 0x00000011ff037e24 */ /* 0x000fe2000f8e00ff */
[----:B------:R-:W-:Y:S01]  /*2020*/  ISETP.LE.U32.AND P0, PT, R14, UR24, PT ;  /* 0x000000180e007c0c */ /* 0x000fe2000bf03070 */
[----:B------:R-:W-:Y:S01]  /*2030*/  UMOV UR41, URZ ;  /* 0x000000ff00297c82 */ /* 0x000fe20008000000 */
[----:B------:R-:W-:Y:S01]  /*2040*/  UMOV UR40, URZ ;  /* 0x000000ff00287c82 */ /* 0x000fe20008000000 */
[----:B------:R-:W-:Y:S01]  /*2050*/  IMAD.MOV.U32 R21, RZ, RZ, RZ ;  /* 0x000000ffff157224 */ /* 0x000fe200078e00ff */
[----:B------:R-:W-:-:S13]  /*2060*/  ISETP.GE.U32.AND.EX P0, PT, R3, R15, PT, P0 ;  /* 0x0000000f0300720c */ /* 0x000fda0003f06100 */
[----:B------:R-:W-:Y:S05]  /*2070*/  @!P0 BRA `(.L_x_14) ;  /* 0x0000001000b48947 */ /* 0x000fea0003800000 */
[----:B------:R-:W-:Y:S02]  /*2080*/  VIADD R2, R8, 0x20 ;  /* 0x0000002008027836 */ /* 0x000fe40000000000 */
[----:B------:R-:W-:Y:S02]  /*2090*/  IMAD.MOV.U32 R15, RZ, RZ, R8 ;  /* 0x000000ffff0f7224 */ /* 0x000fe400078e0008 */
[----:B-----5:R-:W-:Y:S01]  /*20a0*/  IMAD.MOV.U32 R16, RZ, RZ, R7 ;  /* 0x000000ffff107224 */ /* 0x020fe200078e0007 */
[----:B------:R-:W-:Y:S02]  /*20b0*/  ISETP.GE.AND P0, PT, R2, UR45, PT ;  /* 0x0000002d02007c0c */ /* 0x000fe4000bf06270 */
[----:B------:R-:W-:-:S11]  /*20c0*/  MOV R2, R6 ;  /* 0x0000000600027202 */ /* 0x000fd60000000f00 */
[----:B------:R-:W1:Y:S01]  /*20d0*/  @!P0 LDC.64 R20, c[0x0][0xbf0] ;  /* 0x0002fc00ff148b82 */ /* 0x000e620000000a00 */
[----:B------:R-:W-:Y:S02]  /*20e0*/  UIADD3 UR19, UP1, UPT, UR10, -0x1, URZ ;  /* 0xffffffff0a137890 */ /* 0x000fe4000ff3e0ff */
[----:B------:R-:W-:Y:S01]  /*20f0*/  UIADD3 UR12, UP0, UPT, UR12, -0x1, URZ ;  /* 0xffffffff0c0c7890 */ /* 0x000fe2000ff1e0ff */
[----:B------:R-:W-:Y:S01]  /*2100*/  BSSY.RECONVERGENT B0, `(.L_x_15) ;  /* 0x0000051000007945 */ /* 0x000fe20003800200 */
[----:B------:R-:W-:Y:S01]  /*2110*/  UIADD3.X UR40, UPT, UPT, UR11, -0x1, URZ, UP1, !UPT ;  /* 0xffffffff0b287890 */ /* 0x000fe20008ffe4ff */
[----:B-1----:R-:W-:-:S05]  /*2120*/  @!P0 IMAD.WIDE.U32 R20, R15, 0xc, R20 ;  /* 0x0000000c0f148825 */ /* 0x002fca00078e0014 */
[----:B------:R1:W5:Y:S04]  /*2130*/  @!P0 LDG.E R6, desc[UR50][R20.64+0x180] ;  /* 0x0001803214068981 */ /* 0x000368000c1e1900 */
[----:B------:R1:W5:Y:S01]  /*2140*/  @!P0 LDG.E R7, desc[UR50][R20.64+0x184] ;  /* 0x0001843214078981 */ /* 0x000362000c1e1900 */
[----:B------:R-:W-:Y:S01]  /*2150*/  ISETP.GE.AND P0, PT, R15, UR45, PT ;  /* 0x0000002d0f007c0c */ /* 0x000fe2000bf06270 */
[----:B------:R-:W-:Y:S01]  /*2160*/  UIADD3.X UR13, UPT, UPT, UR13, -0x1, URZ, UP0, !UPT ;  /* 0xffffffff0d0d7890 */ /* 0x000fe200087fe4ff */
[----:B------:R-:W-:Y:S01]  /*2170*/  HFMA2 R17, -RZ, RZ, 0, 0 ;  /* 0x00000000ff117431 */ /* 0x000fe200000001ff */
[----:B------:R-:W-:-:S10]  /*2180*/  MOV R18, 0x7fffffff ;  /* 0x7fffffff00127802 */ /* 0x000fd40000000f00 */
[----:B------:R-:W-:Y:S05]  /*2190*/  @P0 BRA `(.L_x_16) ;  /* 0x00000004001c0947 */ /* 0x000fea0003800000 */
[----:B------:R-:W-:Y:S01]  /*21a0*/  IADD3 R3, P1, PT, R2, UR12, RZ ;  /* 0x0000000c02037c10 */ /* 0x000fe2000ff3e0ff */
[----:B------:R-:W-:Y:S01]  /*21b0*/  UIADD3 UR10, UPT, UPT, URZ, -UR65, URZ ;  /* 0x80000041ff0a7290 */ /* 0x000fe2000fffe0ff */
[----:B------:R-:W-:Y:S01]  /*21c0*/  IADD3 R14, P0, PT, R16, UR19, RZ ;  /* 0x00000013100e7c10 */ /* 0x000fe2000ff1e0ff */
[----:B------:R-:W-:Y:S01]  /*21d0*/  UMOV UR54, URZ ;  /* 0x000000ff00367c82 */ /* 0x000fe20008000000 */
[----:B------:R-:W-:Y:S01]  /*21e0*/  LEA.HI.X.SX32 R2, R2, UR13, 0x1, P1 ;  /* 0x0000000d02027c11 */ /* 0x000fe200088f0eff */
[----:B------:R-:W-:Y:S01]  /*21f0*/  UIMAD UR10, UR10, UR48, URZ ;  /* 0x000000300a0a72a4 */ /* 0x000fe2000f8e02ff */
[----:B------:R-:W-:Y:S01]  /*2200*/  IADD3 R22, P1, PT, R3, UR9, RZ ;  /* 0x0000000903167c10 */ /* 0x000fe2000ff3e0ff */
[----:B------:R-:W-:Y:S01]  /*2210*/  UMOV UR55, UR65 ;  /* 0x0000004100377c82 */ /* 0x000fe20008000000 */
[----:B------:R-:W-:Y:S01]  /*2220*/  LEA.HI.X.SX32 R13, R16, UR40, 0x1, P0 ;  /* 0x00000028100d7c11 */ /* 0x000fe200080f0eff */
[----:B------:R-:W-:Y:S01]  /*2230*/  UIMAD.WIDE.U32 UR10, UR65, UR10, UR54 ;  /* 0x0000000a410a72a5 */ /* 0x000fe2000f8e0036 */
[----:B------:R-:W-:Y:S01]  /*2240*/  IADD3 R17, P0, PT, R14, UR7, RZ ;  /* 0x000000070e117c10 */ /* 0x000fe2000ff1e0ff */
[----:B------:R-:W-:-:S04]  /*2250*/  IMAD.X R12, RZ, RZ, R2, P1 ;  /* 0x000000ffff0c7224 */ /* 0x000fc800008e0602 */
[----:B-1----:R-:W-:-:S04]  /*2260*/  IMAD.WIDE.U32 R20, R12, UR14, RZ ;  /* 0x0000000e0c147c25 */ /* 0x002fc8000f8e00ff */
[----:B------:R-:W-:Y:S02]  /*2270*/  IMAD.X R16, RZ, RZ, R13, P0 ;  /* 0x000000ffff107224 */ /* 0x000fe400000e060d */
[----:B------:R-:W-:-:S04]  /*2280*/  IMAD.WIDE.U32 R20, P1, R22, UR15, R20 ;  /* 0x0000000f16147c25 */ /* 0x000fc8000f820014 */
[----:B------:R-:W-:-:S04]  /*2290*/  IMAD.WIDE.U32 R18, R16, UR4, RZ ;  /* 0x0000000410127c25 */ /* 0x000fc8000f8e00ff */
[----:B------:R-:W-:-:S04]  /*22a0*/  IMAD.WIDE.U32 R22, R22, UR14, RZ ;  /* 0x0000000e16167c25 */ /* 0x000fc8000f8e00ff */
[----:B------:R-:W-:-:S04]  /*22b0*/  IMAD.WIDE.U32 R18, P0, R17, UR5, R18 ;  /* 0x0000000511127c25 */ /* 0x000fc8000f800012 */
[----:B------:R-:W-:-:S04]  /*22c0*/  IMAD.WIDE.U32 R24, R17, UR4, RZ ;  /* 0x0000000411187c25 */ /* 0x000fc8000f8e00ff */
[----:B------:R-:W-:Y:S01]  /*22d0*/  IMAD.X R27, RZ, RZ, RZ, P1 ;  /* 0x000000ffff1b7224 */ /* 0x000fe200008e06ff */
[----:B------:R-:W-:Y:S01]  /*22e0*/  IADD3 RZ, P1, PT, R23, R20, RZ ;  /* 0x0000001417ff7210 */ /* 0x000fe20007f3e0ff */
[----:B------:R-:W-:Y:S02]  /*22f0*/  IMAD.MOV.U32 R26, RZ, RZ, R21 ;  /* 0x000000ffff1a7224 */ /* 0x000fe400078e0015 */
[----:B------:R-:W-:Y:S01]  /*2300*/  IMAD.X R23, RZ, RZ, RZ, P0 ;  /* 0x000000ffff177224 */ /* 0x000fe200000e06ff */
[----:B------:R-:W-:Y:S01]  /*2310*/  IADD3 RZ, P0, PT, R25, R18, RZ ;  /* 0x0000001219ff7210 */ /* 0x000fe20007f1e0ff */
[----:B------:R-:W-:Y:S01]  /*2320*/  IMAD.WIDE.U32.X R26, R12, UR15, R26, P1 ;  /* 0x0000000f0c1a7c25 */ /* 0x000fe200088e041a */
[----:B------:R-:W-:-:S03]  /*2330*/  PLOP3.LUT P1, PT, PT, PT, UP3, 0x80, 0x8 ;  /* 0x000000000008781c */ /* 0x000fc60003f2f038 */
[----:B------:R-:W-:Y:S01]  /*2340*/  IMAD.MOV.U32 R22, RZ, RZ, R19 ;  /* 0x000000ffff167224 */ /* 0x000fe200078e0013 */
[----:B------:R-:W-:Y:S02]  /*2350*/  SEL R3, R3, R26, !P1 ;  /* 0x0000001a03037207 */ /* 0x000fe40004800000 */
[----:B------:R-:W-:Y:S01]  /*2360*/  SEL R2, R2, R27, !P1 ;  /* 0x0000001b02027207 */ /* 0x000fe20004800000 */
[----:B------:R-:W-:Y:S01]  /*2370*/  IMAD.WIDE.U32.X R16, R16, UR5, R22, P0 ;  /* 0x0000000510107c25 */ /* 0x000fe200080e0416 */
[----:B------:R-:W-:Y:S02]  /*2380*/  PLOP3.LUT P0, PT, PT, PT, UP2, 0x80, 0x8 ;  /* 0x000000000008781c */ /* 0x000fe40003f0f028 */
[----:B------:R-:W-:Y:S02]  /*2390*/  SHF.R.U64 R2, R3, UR8, R2 ;  /* 0x0000000803027c19 */ /* 0x000fe40008001202 */
[----:B------:R-:W-:Y:S02]  /*23a0*/  SEL R14, R14, R16, !P0 ;  /* 0x000000100e0e7207 */ /* 0x000fe40004000000 */
[----:B------:R-:W-:-:S02]  /*23b0*/  SEL R13, R13, R17, !P0 ;  /* 0x000000110d0d7207 */ /* 0x000fc40004000000 */
[----:B------:R-:W-:Y:S02]  /*23c0*/  IADD3 R12, PT, PT, R5, -0x1, R2 ;  /* 0xffffffff050c7810 */ /* 0x000fe40007ffe002 */
[----:B------:R-:W-:Y:S02]  /*23d0*/  SHF.R.U64 R3, R14, UR6, R13 ;  /* 0x000000060e037c19 */ /* 0x000fe4000800120d */
[----:B------:R-:W-:Y:S02]  /*23e0*/  IABS R2, R5 ;  /* 0x0000000500027213 */ /* 0x000fe40000000000 */
[----:B------:R-:W-:Y:S02]  /*23f0*/  IADD3 R3, PT, PT, R4, -0x1, R3 ;  /* 0xffffffff04037810 */ /* 0x000fe40007ffe003 */
[----:B------:R-:W-:Y:S01]  /*2400*/  IABS R17, R12 ;  /* 0x0000000c00117213 */ /* 0x000fe20000000000 */
[----:B------:R-:W-:Y:S01]  /*2410*/  IMAD.MOV R2, RZ, RZ, -R2 ;  /* 0x000000ffff027224 */ /* 0x000fe200078e0a02 */
[----:B------:R-:W-:-:S02]  /*2420*/  IABS R13, R3 ;  /* 0x00000003000d7213 */ /* 0x000fc40000000000 */
[----:B------:R-:W-:Y:S01]  /*2430*/  ISETP.GE.AND P4, PT, R12, RZ, PT ;  /* 0x000000ff0c00720c */ /* 0x000fe20003f86270 */
[----:B------:R-:W-:Y:S01]  /*2440*/  IMAD.HI.U32 R16, R17, UR11, RZ ;  /* 0x0000000b11107c27 */ /* 0x000fe2000f8e00ff */
[----:B------:R-:W-:-:S03]  /*2450*/  ISETP.GE.AND P3, PT, R3, RZ, PT ;  /* 0x000000ff0300720c */ /* 0x000fc60003f66270 */
[----:B------:R-:W-:-:S04]  /*2460*/  IMAD.HI.U32 R14, R13, UR53, RZ ;  /* 0x000000350d0e7c27 */ /* 0x000fc8000f8e00ff */
[----:B------:R-:W-:Y:S02]  /*2470*/  IMAD R2, R16, R2, R17 ;  /* 0x0000000210027224 */ /* 0x000fe400078e0211 */
[----:B------:R-:W-:Y:S02]  /*2480*/  IMAD R17, R14, UR46, R13 ;  /* 0x0000002e0e117c24 */ /* 0x000fe4000f8e020d */
[----:B------:R-:W-:Y:S01]  /*2490*/  IMAD.U32 R13, RZ, RZ, UR52 ;  /* 0x00000034ff0d7e24 */ /* 0x000fe2000f8e00ff */
[----:B------:R-:W-:Y:S02]  /*24a0*/  ISETP.LT.U32.AND P1, PT, R2, UR48, PT ;  /* 0x0000003002007c0c */ /* 0x000fe4000bf21070 */
[----:B------:R-:W-:-:S11]  /*24b0*/  ISETP.LT.U32.AND P0, PT, R17, UR47, PT ;  /* 0x0000002f11007c0c */ /* 0x000fd6000bf01070 */
[----:B------:R-:W-:Y:S02]  /*24c0*/  @!P1 VIADD R2, R2, -UR48 ;  /* 0x8000003002029c36 */ /* 0x000fe40008000000 */
[----:B------:R-:W-:-:S03]  /*24d0*/  @!P0 VIADD R17, R17, -UR47 ;  /* 0x8000002f11118c36 */ /* 0x000fc60008000000 */
[----:B------:R-:W-:Y:S02]  /*24e0*/  ISETP.LT.U32.AND P1, PT, R2, UR48, PT ;  /* 0x0000003002007c0c */ /* 0x000fe4000bf21070 */
[----:B------:R-:W-:-:S11]  /*24f0*/  ISETP.LT.U32.AND P0, PT, R17, UR47, PT ;  /* 0x0000002f11007c0c */ /* 0x000fd6000bf01070 */
[----:B------:R-:W-:Y:S01]  /*2500*/  @!P1 VIADD R2, R2, -UR48 ;  /* 0x8000003002029c36 */ /* 0x000fe20008000000 */
[----:B------:R-:W-:Y:S01]  /*2510*/  PLOP3.LUT P1, PT, PT, PT, UP6, 0x80, 0x8 ;  /* 0x000000000008781c */ /* 0x000fe20003f2f068 */
[----:B------:R-:W-:Y:S01]  /*2520*/  @!P0 VIADD R17, R17, -UR47 ;  /* 0x8000002f11118c36 */ /* 0x000fe20008000000 */
[----:B------:R-:W-:Y:S01]  /*2530*/  PLOP3.LUT P0, PT, PT, PT, UP5, 0x80, 0x8 ;  /* 0x000000000008781c */ /* 0x000fe20003f0f058 */
[----:B------:R-:W-:Y:S02]  /*2540*/  IMAD.MOV.U32 R14, RZ, RZ, R2 ;  /* 0x000000ffff0e7224 */ /* 0x000fe400078e0002 */
[----:B------:R-:W-:Y:S02]  /*2550*/  IMAD.U32 R2, RZ, RZ, UR49 ;  /* 0x00000031ff027e24 */ /* 0x000fe4000f8e00ff */
[----:B------:R-:W-:Y:S02]  /*2560*/  @!P4 IMAD.MOV R14, RZ, RZ, -R14 ;  /* 0x000000ffff0ec224 */ /* 0x000fe400078e0a0e */
[----:B------:R-:W-:-:S03]  /*2570*/  @!P3 IMAD.MOV R17, RZ, RZ, -R17 ;  /* 0x000000ffff11b224 */ /* 0x000fc600078e0a11 */
[----:B------:R-:W-:Y:S02]  /*2580*/  SEL R13, R13, R14, !P1 ;  /* 0x0000000e0d0d7207 */ /* 0x000fe40004800000 */
[----:B------:R-:W-:Y:S02]  /*2590*/  SEL R2, R2, R17, !P0 ;  /* 0x0000001102027207 */ /* 0x000fe40004000000 */
[----:B------:R-:W-:Y:S01]  /*25a0*/  PLOP3.LUT P0, PT, PT, PT, UP4, 0x80, 0x8 ;  /* 0x000000000008781c */ /* 0x000fe20003f0f048 */
[----:B------:R-:W-:Y:S02]  /*25b0*/  IMAD.IADD R13, R12, 0x1, -R13 ;  /* 0x000000010c0d7824 */ /* 0x000fe400078e0a0d */
[----:B------:R-:W-:-:S04]  /*25c0*/  IMAD.IADD R2, R3, 0x1, -R2 ;  /* 0x0000000103027824 */ /* 0x000fc800078e0a02 */
[----:B------:R-:W-:Y:S01]  /*25d0*/  IMAD R18, R13, R2, RZ ;  /* 0x000000020d127224 */ /* 0x000fe200078e02ff */
[----:B------:R-:W-:-:S04]  /*25e0*/  SEL R12, R2, R13, !P0 ;  /* 0x0000000d020c7207 */ /* 0x000fc80004000000 */
[----:B------:R-:W-:Y:S02]  /*25f0*/  SHF.R.S32.HI R13, RZ, 0x1f, R12 ;  /* 0x0000001fff0d7819 */ /* 0x000fe4000001140c */
[----:B------:R-:W-:Y:S02]  /*2600*/  SHF.R.S32.HI R17, RZ, 0x1f, R18 ;  /* 0x0000001fff117819 */ /* 0x000fe40000011412 */
.L_x_16:
[----:B------:R-:W-:Y:S05]  /*2610*/  BSYNC.RECONVERGENT B0 ;  /* 0x0000000000007941 */ /* 0x000fea0003800200 */
.L_x_15:
[----:B------:R-:W2:Y:S01]  /*2620*/  SHFL.UP PT, R3, R18, 0x1, RZ ;  /* 0x0420000012037989 */ /* 0x000ea200000e00ff */
[C---:B------:R-:W-:Y:S02]  /*2630*/  ISETP.NE.AND P6, PT, R8.reuse, RZ, PT ;  /* 0x000000ff0800720c */ /* 0x040fe40003fc5270 */
[C---:B------:R-:W-:Y:S01]  /*2640*/  ISETP.GE.U32.AND P1, PT, R8.reuse, 0x2, PT ;  /* 0x000000020800780c */ /* 0x040fe20003f26070 */
[----:B------:R-:W3:Y:S01]  /*2650*/  SHFL.UP PT, R2, R17, 0x1, RZ ;  /* 0x0420000011027989 */ /* 0x000ee200000e00ff */
[C---:B------:R-:W-:Y:S02]  /*2660*/  ISETP.GE.U32.AND P3, PT, R8.reuse, 0x4, PT ;  /* 0x000000040800780c */ /* 0x040fe40003f66070 */
[C---:B------:R-:W-:Y:S02]  /*2670*/  ISETP.GE.U32.AND P4, PT, R8.reuse, 0x8, PT ;  /* 0x000000080800780c */ /* 0x040fe40003f86070 */
[----:B------:R-:W-:Y:S02]  /*2680*/  ISETP.GE.U32.AND P5, PT, R8, 0x10, PT ;  /* 0x000000100800780c */ /* 0x000fe40003fa6070 */
[----:B--2---:R-:W-:-:S02]  /*2690*/  SEL R3, R3, RZ, P6 ;  /* 0x000000ff03037207 */ /* 0x004fc40003000000 */
[----:B---3--:R-:W-:Y:S02]  /*26a0*/  SEL R2, R2, RZ, P6 ;  /* 0x000000ff02027207 */ /* 0x008fe40003000000 */
[----:B------:R-:W-:-:S05]  /*26b0*/  IADD3 R3, P0, PT, R3, R18, RZ ;  /* 0x0000001203037210 */ /* 0x000fca0007f1e0ff */
[----:B------:R-:W-:Y:S01]  /*26c0*/  IMAD.X R2, R2, 0x1, R17, P0 ;  /* 0x0000000102027824 */ /* 0x000fe200000e0611 */
[----:B------:R-:W2:Y:S04]  /*26d0*/  SHFL.UP PT, R14, R3, 0x2, RZ ;  /* 0x04400000030e7989 */ /* 0x000ea800000e00ff */
[----:B------:R-:W3:Y:S01]  /*26e0*/  SHFL.UP PT, R16, R2, 0x2, RZ ;  /* 0x0440000002107989 */ /* 0x000ee200000e00ff */
[----:B--2---:R-:W-:-:S04]  /*26f0*/  SEL R14, R14, RZ, P1 ;  /* 0x000000ff0e0e7207 */ /* 0x004fc80000800000 */
[----:B------:R-:W-:Y:S02]  /*2700*/  IADD3 R14, P0, PT, R14, R3, RZ ;  /* 0x000000030e0e7210 */ /* 0x000fe40007f1e0ff */
[----:B---3--:R-:W-:-:S05]  /*2710*/  SEL R19, R16, RZ, P1 ;  /* 0x000000ff10137207 */ /* 0x008fca0000800000 */
[----:B------:R-:W-:Y:S02]  /*2720*/  IMAD.X R16, R19, 0x1, R2, P0 ;  /* 0x0000000113107824 */ /* 0x000fe400000e0602 */
[----:B------:R-:W2:Y:S04]  /*2730*/  SHFL.UP PT, R19, R14, 0x4, RZ ;  /* 0x048000000e137989 */ /* 0x000ea800000e00ff */
[----:B-1----:R-:W1:Y:S01]  /*2740*/  SHFL.UP PT, R20, R16, 0x4, RZ ;  /* 0x0480000010147989 */ /* 0x002e6200000e00ff */
[----:B--2---:R-:W-:-:S04]  /*2750*/  SEL R19, R19, RZ, P3 ;  /* 0x000000ff13137207 */ /* 0x004fc80001800000 */
[----:B------:R-:W-:Y:S02]  /*2760*/  IADD3 R19, P0, PT, R19, R14, RZ ;  /* 0x0000000e13137210 */ /* 0x000fe40007f1e0ff */
[----:B-1----:R-:W-:-:S03]  /*2770*/  SEL R3, R20, RZ, P3 ;  /* 0x000000ff14037207 */ /* 0x002fc60001800000 */
[----:B------:R-:W1:Y:S02]  /*2780*/  SHFL.UP PT, R20, R19, 0x8, RZ ;  /* 0x0500000013147989 */ /* 0x000e6400000e00ff */
[----:B------:R-:W-:-:S05]  /*2790*/  IMAD.X R2, R3, 0x1, R16, P0 ;  /* 0x0000000103027824 */ /* 0x000fca00000e0610 */
[----:B------:R-:W2:Y:S01]  /*27a0*/  SHFL.UP PT, R3, R2, 0x8, RZ ;  /* 0x0500000002037989 */ /* 0x000ea200000e00ff */
[----:B-1----:R-:W-:-:S04]  /*27b0*/  SEL R20, R20, RZ, P4 ;  /* 0x000000ff14147207 */ /* 0x002fc80002000000 */
[----:B------:R-:W-:Y:S02]  /*27c0*/  IADD3 R14, P0, PT, R20, R19, RZ ;  /* 0x00000013140e7210 */ /* 0x000fe40007f1e0ff */
[----:B--2---:R-:W-:-:S03]  /*27d0*/  SEL R3, R3, RZ, P4 ;  /* 0x000000ff03037207 */ /* 0x004fc60002000000 */
[----:B------:R-:W1:Y:S02]  /*27e0*/  SHFL.UP PT, R21, R14, 0x10, RZ ;  /* 0x060000000e157989 */ /* 0x000e6400000e00ff */
[----:B------:R-:W-:-:S05]  /*27f0*/  IMAD.X R16, R3, 0x1, R2, P0 ;  /* 0x0000000103107824 */ /* 0x000fca00000e0602 */
[----:B------:R-:W2:Y:S01]  /*2800*/  SHFL.UP PT, R3, R16, 0x10, RZ ;  /* 0x0600000010037989 */ /* 0x000ea200000e00ff */
[----:B-1----:R-:W-:-:S04]  /*2810*/  SEL R21, R21, RZ, P5 ;  /* 0x000000ff15157207 */ /* 0x002fc80002800000 */
[----:B------:R-:W-:Y:S02]  /*2820*/  IADD3 R21, P0, PT, R21, R14, RZ ;  /* 0x0000000e15157210 */ /* 0x000fe40007f1e0ff */
[----:B--2---:R-:W-:-:S05]  /*2830*/  SEL R3, R3, RZ, P5 ;  /* 0x000000ff03037207 */ /* 0x004fca0002800000 */
[----:B------:R-:W-:Y:S01]  /*2840*/  IMAD.X R20, R3, 0x1, R16, P0 ;  /* 0x0000000103147824 */ /* 0x000fe200000e0610 */
[----:B------:R-:W-:Y:S01]  /*2850*/  ISETP.LE.U32.AND P0, PT, R21, UR24, PT ;  /* 0x0000001815007c0c */ /* 0x000fe2000bf03070 */
[----:B------:R-:W-:Y:S02]  /*2860*/  IMAD.U32 R3, RZ, RZ, UR17 ;  /* 0x00000011ff037e24 */ /* 0x000fe4000f8e00ff */
[----:B------:R-:W-:Y:S02]  /*2870*/  IMAD.MOV.U32 R16, RZ, RZ, R21 ;  /* 0x000000ffff107224 */ /* 0x000fe400078e0015 */
[----:B------:R-:W-:Y:S01]  /*2880*/  IMAD.MOV.U32 R19, RZ, RZ, R20 ;  /* 0x000000ffff137224 */ /* 0x000fe200078e0014 */
[----:B------:R-:W-:Y:S02]  /*2890*/  ISETP.GE.U32.AND.EX P0, PT, R3, R20, PT, P0 ;  /* 0x000000140300720c */ /* 0x000fe40003f06100 */
[----:B------:R-:W-:-:S11]  /*28a0*/  CS2R R2, SRZ ;  /* 0x0000000000027805 */ /* 0x000fd6000001ff00 */
[----:B------:R-:W-:-:S04]  /*28b0*/  VOTE.ANY R22, PT, !P0 ;  /* 0x0000000000167806 */ /* 0x000fc800040e0100 */
[----:B------:R-:W-:-:S13]  /*28c0*/  ISETP.NE.AND P0, PT, R22, RZ, PT ;  /* 0x000000ff1600720c */ /* 0x000fda0003f05270 */
[----:B------:R-:W-:Y:S05]  /*28d0*/  @P0 BRA `(.L_x_17) ;  /* 0x0000000800500947 */ /* 0x000fea0003800000 */
[----:B------:R-:W1:Y:S01]  /*28e0*/  LDC R14, c[0x0][0xbe0] ;  /* 0x0002f800ff0e7b82 */ /* 0x000e620000000800 */
[----:B------:R-:W-:Y:S01]  /*28f0*/  LOP3.LUT R11, R11, 0xfffffffe, RZ, 0xc0, !PT ;  /* 0xfffffffe0b0b7812 */ /* 0x000fe200078ec0ff */
[----:B------:R-:W2:Y:S01]  /*2900*/  LDCU UR45, c[0x0][0xbe8] ;  /* 0x00017d00ff2d77ac */ /* 0x000ea20008000800 */
[----:B------:R-:W3:Y:S01]  /*2910*/  LDCU.64 UR10, c[0x0][0xba8] ;  /* 0x00017500ff0a77ac */ /* 0x000ee20008000a00 */
[----:B------:R-:W4:Y:S01]  /*2920*/  LDCU.64 UR8, c[0x0][0xbb0] ;  /* 0x00017600ff0877ac */ /* 0x000f220008000a00 */
[----:B------:R-:W1:Y:S02]  /*2930*/  LDCU.128 UR4, c[0x0][0xbc0] ;  /* 0x00017800ff0477ac */ /* 0x000e640008000c00 */
[----:B-1----:R-:W-:-:S13]  /*2940*/  ISETP.NE.AND P0, PT, R14, 0x1, PT ;  /* 0x000000010e00780c */ /* 0x002fda0003f05270 */
[----:B--234-:R-:W-:-:S07]  /*2950*/  @P0 LOP3.LUT R11, R11, 0x1, RZ, 0xfc, !PT ;  /* 0x000000010b0b0812 */ /* 0x01cfce00078efcff */
.L_x_20:
[C---:B------:R-:W-:Y:S01]  /*2960*/  VIADD R2, R15.reuse, 0x40 ;  /* 0x000000400f027836 */ /* 0x040fe20000000000 */
[----:B-----5:R-:W-:Y:S01]  /*2970*/  MOV R19, R6 ;  /* 0x0000000600137202 */ /* 0x020fe20000000f00 */
[----:B------:R-:W-:Y:S02]  /*2980*/  VIADD R15, R15, 0x20 ;  /* 0x000000200f0f7836 */ /* 0x000fe40000000000 */
[----:B------:R-:W-:Y:S01]  /*2990*/  IMAD.MOV.U32 R16, RZ, RZ, R7 ;  /* 0x000000ffff107224 */ /* 0x000fe200078e0007 */
[----:B------:R-:W-:-:S13]  /*29a0*/  ISETP.GE.AND P0, PT, R2, UR45, PT ;  /* 0x0000002d02007c0c */ /* 0x000fda000bf06270 */
[----:B------:R-:W1:Y:S01]  /*29b0*/  @!P0 LDC.64 R22, c[0x0][0xbf0] ;  /* 0x0002fc00ff168b82 */ /* 0x000e620000000a00 */
[----:B------:R2:W3:Y:S01]  /*29c0*/  SHFL.IDX PT, R2, R20, 0x1f, 0x1f ;  /* 0x03e01f0014027f89 */ /* 0x0004e200000e0000 */
[----:B------:R-:W-:Y:S01]  /*29d0*/  BSSY.RECONVERGENT B0, `(.L_x_18) ;  /* 0x000005e000007945 */ /* 0x000fe20003800200 */
[----:B------:R-:W-:Y:S02]  /*29e0*/  HFMA2 R17, -RZ, RZ, 0, 0 ;  /* 0x00000000ff117431 */ /* 0x000fe400000001ff */
[----:B------:R2:W4:Y:S01]  /*29f0*/  SHFL.IDX PT, R3, R21, 0x1f, 0x1f ;  /* 0x03e01f0015037f89 */ /* 0x00052200000e0000 */
[----:B-1----:R-:W-:-:S05]  /*2a00*/  @!P0 IMAD.WIDE.U32 R22, R15, 0xc, R22 ;  /* 0x0000000c0f168825 */ /* 0x002fca00078e0016 */
[----:B------:R2:W5:Y:S04]  /*2a10*/  @!P0 LDG.E R6, desc[UR50][R22.64+0x180] ;  /* 0x0001803216068981 */ /* 0x000568000c1e1900 */
[----:B------:R2:W5:Y:S01]  /*2a20*/  @!P0 LDG.E R7, desc[UR50][R22.64+0x184] ;  /* 0x0001843216078981 */ /* 0x000562000c1e1900 */
[----:B------:R-:W-:Y:S02]  /*2a30*/  ISETP.GE.AND P0, PT, R15, UR45, PT ;  /* 0x0000002d0f007c0c */ /* 0x000fe4000bf06270 */
[----:B------:R-:W-:-:S11]  /*2a40*/  MOV R18, 0x7fffffff ;  /* 0x7fffffff00127802 */ /* 0x000fd60000000f00 */
[----:B---34-:R-:W-:Y:S05]  /*2a50*/  @P0 BRA `(.L_x_19) ;  /* 0x0000000400540947 */ /* 0x018fea0003800000 */
[----:B------:R-:W-:-:S04]  /*2a60*/  IADD3 R13, P0, PT, R19, UR12, RZ ;  /* 0x0000000c130d7c10 */ /* 0x000fc8000ff1e0ff */
[----:B------:R-:W-:Y:S02]  /*2a70*/  LEA.HI.X.SX32 R12, R19, UR13, 0x1, P0 ;  /* 0x0000000d130c7c11 */ /* 0x000fe400080f0eff */
[----:B------:R-:W-:-:S04]  /*2a80*/  IADD3 R19, P0, PT, R16, UR19, RZ ;  /* 0x0000001310137c10 */ /* 0x000fc8000ff1e0ff */
[----:B------:R-:W-:Y:S02]  /*2a90*/  LEA.HI.X.SX32 R18, R16, UR40, 0x1, P0 ;  /* 0x0000002810127c11 */ /* 0x000fe400080f0eff */
[----:B------:R-:W-:-:S05]  /*2aa0*/  IADD3 R17, P0, PT, R13, UR9, RZ ;  /* 0x000000090d117c10 */ /* 0x000fca000ff1e0ff */
[----:B------:R-:W-:Y:S01]  /*2ab0*/  IMAD.X R16, RZ, RZ, R12, P0 ;  /* 0x000000ffff107224 */ /* 0x000fe200000e060c */
[----:B--2---:R-:W-:Y:S01]  /*2ac0*/  IADD3 R21, P0, PT, R19, UR7, RZ ;  /* 0x0000000713157c10 */ /* 0x004fe2000ff1e0ff */
[----:B------:R-:W-:-:S04]  /*2ad0*/  IMAD.WIDE.U32 R30, R17, UR10, RZ ;  /* 0x0000000a111e7c25 */ /* 0x000fc8000f8e00ff */
[----:B------:R-:W-:-:S04]  /*2ae0*/  IMAD.WIDE.U32 R28, R16, UR10, RZ ;  /* 0x0000000a101c7c25 */ /* 0x000fc8000f8e00ff */
[----:B------:R-:W-:Y:S02]  /*2af0*/  IMAD.X R20, RZ, RZ, R18, P0 ;  /* 0x000000ffff147224 */ /* 0x000fe400000e0612 */
[----:B------:R-:W-:-:S04]  /*2b00*/  IMAD.WIDE.U32 R28, P0, R17, UR11, R28 ;  /* 0x0000000b111c7c25 */ /* 0x000fc8000f80001c */
[----:B------:R-:W-:-:S04]  /*2b10*/  IMAD.WIDE.U32 R24, R20, UR4, RZ ;  /* 0x0000000414187c25 */ /* 0x000fc8000f8e00ff */
[----:B------:R-:W-:Y:S02]  /*2b20*/  IMAD.X R27, RZ, RZ, RZ, P0 ;  /* 0x000000ffff1b7224 */ /* 0x000fe400000e06ff */
[----:B------:R-:W-:-:S04]  /*2b30*/  IMAD.WIDE.U32 R24, P0, R21, UR5, R24 ;  /* 0x0000000515187c25 */ /* 0x000fc8000f800018 */
[----:B------:R-:W-:Y:S01]  /*2b40*/  IMAD.X R23, RZ, RZ, RZ, P0 ;  /* 0x000000ffff177224 */ /* 0x000fe200000e06ff */
[----:B------:R-:W-:Y:S01]  /*2b50*/  IADD3 RZ, P0, PT, R31, R28, RZ ;  /* 0x0000001c1fff7210 */ /* 0x000fe20007f1e0ff */
[----:B------:R-:W-:Y:S02]  /*2b60*/  IMAD.MOV.U32 R26, RZ, RZ, R29 ;  /* 0x000000ffff1a7224 */ /* 0x000fe400078e001d */
[----:B------:R-:W-:Y:S02]  /*2b70*/  IMAD.MOV.U32 R22, RZ, RZ, R25 ;  /* 0x000000ffff167224 */ /* 0x000fe400078e0019 */
[----:B------:R-:W-:-:S04]  /*2b80*/  IMAD.WIDE.U32.X R16, R16, UR11, R26, P0 ;  /* 0x0000000b10107c25 */ /* 0x000fc800080e041a */
[----:B------:R-:W-:-:S05]  /*2b90*/  IMAD.WIDE.U32 R26, R21, UR4, RZ ;  /* 0x00000004151a7c25 */ /* 0x000fca000f8e00ff */
[----:B------:R-:W-:-:S05]  /*2ba0*/  IADD3 RZ, P0, PT, R27, R24, RZ ;  /* 0x000000181bff7210 */ /* 0x000fca0007f1e0ff */
[----:B------:R-:W-:Y:S01]  /*2bb0*/  IMAD.WIDE.U32.X R20, R20, UR5, R22, P0 ;  /* 0x0000000514147c25 */ /* 0x000fe200080e0416 */
[----:B------:R-:W-:-:S04]  /*2bc0*/  ISETP.NE.U32.AND P0, PT, RZ, UR10, PT ;  /* 0x0000000aff007c0c */ /* 0x000fc8000bf05070 */
[----:B------:R-:W-:-:S04]  /*2bd0*/  ISETP.NE.AND.EX P0, PT, RZ, UR11, PT, P0 ;  /* 0x0000000bff007c0c */ /* 0x000fc8000bf05300 */
[----:B------:R-:W-:Y:S02]  /*2be0*/  SEL R13, R13, R16, !P0 ;  /* 0x000000100d0d7207 */ /* 0x000fe40004000000 */
[----:B------:R-:W-:Y:S02]  /*2bf0*/  SEL R12, R12, R17, !P0 ;  /* 0x000000110c0c7207 */ /* 0x000fe40004000000 */
[----:B------:R-:W-:Y:S02]  /*2c00*/  ISETP.NE.U32.AND P0, PT, RZ, UR4, PT ;  /* 0x00000004ff007c0c */ /* 0x000fe4000bf05070 */
[----:B------:R-:W-:Y:S02]  /*2c10*/  SHF.R.U64 R12, R13, UR8, R12 ;  /* 0x000000080d0c7c19 */ /* 0x000fe4000800120c */
[----:B------:R-:W-:-:S04]  /*2c20*/  ISETP.NE.AND.EX P0, PT, RZ, UR5, PT, P0 ;  /* 0x00000005ff007c0c */ /* 0x000fc8000bf05300 */
[----:B------:R-:W-:Y:S02]  /*2c30*/  SEL R16, R18, R21, !P0 ;  /* 0x0000001512107207 */ /* 0x000fe40004000000 */
[-C--:B------:R-:W-:Y:S02]  /*2c40*/  IABS R18, R5.reuse ;  /* 0x0000000500127213 */ /* 0x080fe40000000000 */
[----:B------:R-:W-:Y:S02]  /*2c50*/  SEL R19, R19, R20, !P0 ;  /* 0x0000001413137207 */ /* 0x000fe40004000000 */
[----:B------:R-:W1:Y:S01]  /*2c60*/  I2F.RP R21, R18 ;  /* 0x0000001200157306 */ /* 0x000e620000209400 */
[----:B------:R-:W-:Y:S02]  /*2c70*/  IADD3 R20, PT, PT, R5, -0x1, R12 ;  /* 0xffffffff05147810 */ /* 0x000fe40007ffe00c */
[----:B------:R-:W-:Y:S02]  /*2c80*/  IABS R12, R5 ;  /* 0x00000005000c7213 */ /* 0x000fe40000000000 */
[----:B------:R-:W-:-:S02]  /*2c90*/  IABS R13, R20 ;  /* 0x00000014000d7213 */ /* 0x000fc40000000000 */
[----:B------:R-:W-:Y:S01]  /*2ca0*/  SHF.R.U64 R19, R19, UR6, R16 ;  /* 0x0000000613137c19 */ /* 0x000fe20008001210 */
[----:B------:R-:W-:-:S03]  /*2cb0*/  IMAD.MOV R12, RZ, RZ, -R12 ;  /* 0x000000ffff0c7224 */ /* 0x000fc600078e0a0c */
[----:B------:R-:W-:Y:S01]  /*2cc0*/  IADD3 R19, PT, PT, R4, -0x1, R19 ;  /* 0xffffffff04137810 */ /* 0x000fe20007ffe013 */
[----:B-1----:R-:W1:Y:S02]  /*2cd0*/  MUFU.RCP R22, R21 ;  /* 0x0000001500167308 */ /* 0x002e640000001000 */
[----:B-1----:R-:W-:-:S06]  /*2ce0*/  VIADD R22, R22, 0xffffffe ;  /* 0x0ffffffe16167836 */ /* 0x002fcc0000000000 */
[----:B------:R-:W1:Y:S02]  /*2cf0*/  F2I.FTZ.U32.TRUNC.NTZ R23, R22 ;  /* 0x0000001600177305 */ /* 0x000e64000021f000 */
[----:B-1----:R-:W-:Y:S02]  /*2d00*/  IMAD.MOV R17, RZ, RZ, -R23 ;  /* 0x000000ffff117224 */ /* 0x002fe400078e0a17 */
[----:B------:R-:W-:Y:S02]  /*2d10*/  IMAD.MOV.U32 R22, RZ, RZ, RZ ;  /* 0x000000ffff167224 */ /* 0x000fe400078e00ff */
[----:B------:R-:W-:-:S04]  /*2d20*/  IMAD R17, R17, R18, RZ ;  /* 0x0000001211117224 */ /* 0x000fc800078e02ff */
[----:B------:R-:W-:-:S06]  /*2d30*/  IMAD.HI.U32 R17, R23, R17, R22 ;  /* 0x0000001117117227 */ /* 0x000fcc00078e0016 */
[----:B------:R-:W-:-:S04]  /*2d40*/  IMAD.HI.U32 R17, R17, R13, RZ ;  /* 0x0000000d11117227 */ /* 0x000fc800078e00ff */
[----:B------:R-:W-:Y:S01]  /*2d50*/  IMAD R21, R17, R12, R13 ;  /* 0x0000000c11157224 */ /* 0x000fe200078e020d */
[----:B------:R-:W-:Y:S02]  /*2d60*/  IABS R17, R4 ;  /* 0x0000000400117213 */ /* 0x000fe40000000000 */
[----:B------:R-:W-:Y:S02]  /*2d70*/  IABS R13, R19 ;  /* 0x00000013000d7213 */ /* 0x000fe40000000000 */
[----:B------:R-:W1:Y:S01]  /*2d80*/  I2F.RP R24, R17 ;  /* 0x0000001100187306 */ /* 0x000e620000209400 */
[----:B------:R-:W-:-:S13]  /*2d90*/  ISETP.GT.U32.AND P0, PT, R18, R21, PT ;  /* 0x000000151200720c */ /* 0x000fda0003f04070 */
[----:B------:R-:W-:Y:S01]  /*2da0*/  @!P0 IMAD.IADD R21, R21, 0x1, -R18 ;  /* 0x0000000115158824 */ /* 0x000fe200078e0a12 */
[----:B-1----:R-:W1:Y:S02]  /*2db0*/  MUFU.RCP R22, R24 ;  /* 0x0000001800167308 */ /* 0x002e640000001000 */
[----:B-1----:R-:W-:-:S06]  /*2dc0*/  VIADD R22, R22, 0xffffffe ;  /* 0x0ffffffe16167836 */ /* 0x002fcc0000000000 */
[----:B------:R-:W1:Y:S02]  /*2dd0*/  F2I.FTZ.U32.TRUNC.NTZ R23, R22 ;  /* 0x0000001600177305 */ /* 0x000e64000021f000 */
[----:B-1----:R-:W-:Y:S02]  /*2de0*/  IMAD.MOV R12, RZ, RZ, -R23 ;  /* 0x000000ffff0c7224 */ /* 0x002fe400078e0a17 */
[----:B------:R-:W-:Y:S02]  /*2df0*/  IMAD.MOV.U32 R22, RZ, RZ, RZ ;  /* 0x000000ffff167224 */ /* 0x000fe400078e00ff */
[----:B------:R-:W-:Y:S01]  /*2e00*/  IMAD R16, R12, R17, RZ ;  /* 0x000000110c107224 */ /* 0x000fe200078e02ff */
[----:B------:R-:W-:-:S03]  /*2e10*/  IABS R12, R4 ;  /* 0x00000004000c7213 */ /* 0x000fc60000000000 */
[----:B------:R-:W-:-:S04]  /*2e20*/  IMAD.HI.U32 R16, R23, R16, R22 ;  /* 0x0000001017107227 */ /* 0x000fc800078e0016 */
[----:B------:R-:W-:Y:S02]  /*2e30*/  IMAD.MOV R12, RZ, RZ, -R12 ;  /* 0x000000ffff0c7224 */ /* 0x000fe400078e0a0c */
[----:B------:R-:W-:-:S04]  /*2e40*/  IMAD.HI.U32 R16, R16, R13, RZ ;  /* 0x0000000d10107227 */ /* 0x000fc800078e00ff */
[----:B------:R-:W-:-:S05]  /*2e50*/  IMAD R12, R16, R12, R13 ;  /* 0x0000000c100c7224 */ /* 0x000fca00078e020d */
[----:B------:R-:W-:-:S13]  /*2e60*/  ISETP.GT.U32.AND P0, PT, R17, R12, PT ;  /* 0x0000000c1100720c */ /* 0x000fda0003f04070 */
[----:B------:R-:W-:Y:S01]  /*2e70*/  @!P0 IMAD.IADD R12, R12, 0x1, -R17 ;  /* 0x000000010c0c8824 */ /* 0x000fe200078e0a11 */
[----:B------:R-:W-:-:S13]  /*2e80*/  ISETP.GT.U32.AND P0, PT, R18, R21, PT ;  /* 0x000000151200720c */ /* 0x000fda0003f04070 */
[----:B------:R-:W-:Y:S01]  /*2e90*/  @!P0 IMAD.IADD R21, R21, 0x1, -R18 ;  /* 0x0000000115158824 */ /* 0x000fe200078e0a12 */
[----:B------:R-:W-:-:S13]  /*2ea0*/  ISETP.GT.U32.AND P0, PT, R17, R12, PT ;  /* 0x0000000c1100720c */ /* 0x000fda0003f04070 */
[----:B------:R-:W-:Y:S01]  /*2eb0*/  @!P0 IMAD.IADD R12, R12, 0x1, -R17 ;  /* 0x000000010c0c8824 */ /* 0x000fe200078e0a11 */
[----:B------:R-:W-:-:S13]  /*2ec0*/  ISETP.GE.AND P0, PT, R20, RZ, PT ;  /* 0x000000ff1400720c */ /* 0x000fda0003f06270 */
[----:B------:R-:W-:Y:S01]  /*2ed0*/  @!P0 IMAD.MOV R21, RZ, RZ, -R21 ;  /* 0x000000ffff158224 */ /* 0x000fe200078e0a15 */
[----:B------:R-:W-:-:S13]  /*2ee0*/  ISETP.GE.AND P0, PT, R19, RZ, PT ;  /* 0x000000ff1300720c */ /* 0x000fda0003f06270 */
[----:B------:R-:W-:Y:S01]  /*2ef0*/  @!P0 IMAD.MOV R12, RZ, RZ, -R12 ;  /* 0x000000ffff0c8224 */ /* 0x000fe200078e0a0c */
[----:B------:R-:W-:-:S13]  /*2f00*/  ISETP.NE.AND P0, PT, RZ, UR27, PT ;  /* 0x0000001bff007c0c */ /* 0x000fda000bf05270 */
[----:B------:R-:W-:Y:S02]  /*2f10*/  @!P0 LOP3.LUT R21, RZ, UR27, RZ, 0x33, !PT ;  /* 0x0000001bff158c12 */ /* 0x000fe4000f8e33ff */
[----:B------:R-:W-:-:S03]  /*2f20*/  ISETP.NE.AND P0, PT, RZ, UR26, PT ;  /* 0x0000001aff007c0c */ /* 0x000fc6000bf05270 */
[----:B------:R-:W-:-:S10]  /*2f30*/  IMAD.IADD R18, R20, 0x1, -R21 ;  /* 0x0000000114127824 */ /* 0x000fd400078e0a15 */
[----:B------:R-:W-:Y:S02]  /*2f40*/  @!P0 LOP3.LUT R12, RZ, UR26, RZ, 0x33, !PT ;  /* 0x0000001aff0c8c12 */ /* 0x000fe4000f8e33ff */
[----:B------:R-:W-:-:S03]  /*2f50*/  ISETP.NE.AND P0, PT, R14, 0x1, PT ;  /* 0x000000010e00780c */ /* 0x000fc60003f05270 */
[----:B------:R-:W-:-:S05]  /*2f60*/  IMAD.IADD R19, R19, 0x1, -R12 ;  /* 0x0000000113137824 */ /* 0x000fca00078e0a0c */
[CC--:B------:R-:W-:Y:S01]  /*2f70*/  SEL R12, R19.reuse, R18.reuse, !P0 ;  /* 0x00000012130c7207 */ /* 0x0c0fe20004000000 */
[----:B------:R-:W-:-:S03]  /*2f80*/  IMAD R18, R19, R18, RZ ;  /* 0x0000001213127224 */ /* 0x000fc600078e02ff */
[----:B------:R-:W-:Y:S02]  /*2f90*/  SHF.R.S32.HI R13, RZ, 0x1f, R12 ;  /* 0x0000001fff0d7819 */ /* 0x000fe4000001140c */
[----:B------:R-:W-:Y:S02]  /*2fa0*/  SHF.R.S32.HI R17, RZ, 0x1f, R18 ;  /* 0x0000001fff117819 */ /* 0x000fe40000011412 */
.L_x_19:
[----:B------:R-:W-:Y:S05]  /*2fb0*/  BSYNC.RECONVERGENT B0 ;  /* 0x0000000000007941 */ /* 0x000fea0003800200 */
.L_x_18:
[----:B------:R-:W1:Y:S04]  /*2fc0*/  SHFL.UP PT, R19, R18, 0x1, RZ ;  /* 0x0420000012137989 */ /* 0x000e6800000e00ff */
[----:B------:R-:W3:Y:S01]  /*2fd0*/  SHFL.UP PT, R16, R17, 0x1, RZ ;  /* 0x0420000011107989 */ /* 0x000ee200000e00ff */
[----:B-1----:R-:W-:Y:S02]  /*2fe0*/  SEL R19, R19, RZ, P6 ;  /* 0x000000ff13137207 */ /* 0x002fe40003000000 */
[----:B---3--:R-:W-:Y:S02]  /*2ff0*/  SEL R16, R16, RZ, P6 ;  /* 0x000000ff10107207 */ /* 0x008fe40003000000 */
[----:B------:R-:W-:-:S05]  /*3000*/  IADD3 R19, P0, PT, R19, R18, RZ ;  /* 0x0000001213137210 */ /* 0x000fca0007f1e0ff */
[----:B------:R-:W-:Y:S01]  /*3010*/  IMAD.X R16, R16, 0x1, R17, P0 ;  /* 0x0000000110107824 */ /* 0x000fe200000e0611 */
[----:B--2---:R-:W1:Y:S04]  /*3020*/  SHFL.UP PT, R20, R19, 0x2, RZ ;  /* 0x0440000013147989 */ /* 0x004e6800000e00ff */
[----:B------:R-:W2:Y:S01]  /*3030*/  SHFL.UP PT, R21, R16, 0x2, RZ ;  /* 0x0440000010157989 */ /* 0x000ea200000e00ff */
[----:B-1----:R-:W-:Y:S02]  /*3040*/  SEL R20, R20, RZ, P1 ;  /* 0x000000ff14147207 */ /* 0x002fe40000800000 */
[----:B--2---:R-:W-:Y:S02]  /*3050*/  SEL R21, R21, RZ, P1 ;  /* 0x000000ff15157207 */ /* 0x004fe40000800000 */
[----:B------:R-:W-:-:S05]  /*3060*/  IADD3 R20, P0, PT, R20, R19, RZ ;  /* 0x0000001314147210 */ /* 0x000fca0007f1e0ff */
[----:B------:R-:W-:Y:S01]  /*3070*/  IMAD.X R21, R21, 0x1, R16, P0 ;  /* 0x0000000115157824 */ /* 0x000fe200000e0610 */
[----:B------:R-:W1:Y:S04]  /*3080*/  SHFL.UP PT, R23, R20, 0x4, RZ ;  /* 0x0480000014177989 */ /* 0x000e6800000e00ff */
        /* <DEDUP_REMOVED lines=9> */
[----:B------:R-:W-:Y:S01]  /*3120*/  IADD3 R24, P0, PT, R16, R23, RZ ;  /* 0x0000001710187210 */ /* 0x000fe20007f1e0ff */
[----:B------:R-:W-:-:S04]  /*3130*/  IMAD.U32 R23, RZ, RZ, UR17 ;  /* 0x00000011ff177e24 */ /* 0x000fc8000f8e00ff */
[----:B------:R-:W-:Y:S02]  /*3140*/  IMAD.X R25, R19, 0x1, R22, P0 ;  /* 0x0000000113197824 */ /* 0x000fe400000e0616 */
[----:B------:R-:W1:Y:S04]  /*3150*/  SHFL.UP PT, R19, R24, 0x10, RZ ;  /* 0x0600000018137989 */ /* 0x000e6800000e00ff */
[----:B------:R-:W2:Y:S01]  /*3160*/  SHFL.UP PT, R20, R25, 0x10, RZ ;  /* 0x0600000019147989 */ /* 0x000ea200000e00ff */
[----:B-1----:R-:W-:Y:S02]  /*3170*/  SEL R19, R19, RZ, P5 ;  /* 0x000000ff13137207 */ /* 0x002fe40002800000 */
[----:B--2---:R-:W-:Y:S02]  /*3180*/  SEL R20, R20, RZ, P5 ;  /* 0x000000ff14147207 */ /* 0x004fe40002800000 */
[----:B------:R-:W-:-:S05]  /*3190*/  IADD3 R16, P0, PT, R19, R24, RZ ;  /* 0x0000001813107210 */ /* 0x000fca0007f1e0ff */
[----:B------:R-:W-:Y:S01]  /*31a0*/  IMAD.X R19, R20, 0x1, R25, P0 ;  /* 0x0000000114137824 */ /* 0x000fe200000e0619 */
[----:B------:R-:W-:-:S05]  /*31b0*/  IADD3 R21, P0, PT, R16, R3, RZ ;  /* 0x0000000310157210 */ /* 0x000fca0007f1e0ff */
[----:B------:R-:W-:Y:S01]  /*31c0*/  IMAD.X R20, R19, 0x1, R2, P0 ;  /* 0x0000000113147824 */ /* 0x000fe200000e0602 */
[----:B------:R-:W-:-:S04]  /*31d0*/  ISETP.LE.U32.AND P0, PT, R21, UR24, PT ;  /* 0x0000001815007c0c */ /* 0x000fc8000bf03070 */
[----:B------:R-:W-:-:S13]  /*31e0*/  ISETP.GE.U32.AND.EX P0, PT, R23, R20, PT, P0 ;  /* 0x000000141700720c */ /* 0x000fda0003f06100 */
[----:B------:R-:W-:-:S04]  /*31f0*/  VOTE.ANY R22, PT, !P0 ;  /* 0x0000000000167806 */ /* 0x000fc800040e0100 */
[----:B------:R-:W-:-:S13]  /*3200*/  ISETP.NE.AND P0, PT, R22, RZ, PT ;  /* 0x000000ff1600720c */ /* 0x000fda0003f05270 */
[----:B------:R-:W-:Y:S05]  /*3210*/  @!P0 BRA `(.L_x_20) ;  /* 0xfffffff400d08947 */ /* 0x000fea000383ffff */
.L_x_17:
[----:B------:R-:W1:Y:S08]  /*3220*/  BREV R23, R22 ;  /* 0x0000001600177301 */ /* 0x000e700000000000 */
[----:B-1----:R-:W1:Y:S02]  /*3230*/  FLO.U32.SH R23, R23 ;  /* 0x0000001700177300 */ /* 0x002e6400000e0400 */
[----:B-1----:R-:W1:Y:S02]  /*3240*/  SHFL.IDX PT, R21, R15, R23, 0x1f ;  /* 0x00001f170f157589 */ /* 0x002e6400000e0000 */
[----:B-1----:R-:W-:-:S05]  /*3250*/  IMAD.IADD R14, R8, 0x1, R21 ;  /* 0x00000001080e7824 */ /* 0x002fca00078e0215 */
[----:B------:R-:W-:-:S13]  /*3260*/  ISETP.GE.AND P0, PT, R14, UR45, PT ;  /* 0x0000002d0e007c0c */ /* 0x000fda000bf06270 */
[----:B------:R-:W1:Y:S02]  /*3270*/  @!P0 LDC.64 R24, c[0x0][0xbf0] ;  /* 0x0002fc00ff188b82 */ /* 0x000e640000000a00 */
[----:B-1----:R-:W-:-:S05]  /*3280*/  @!P0 IMAD.WIDE R24, R14, 0xc, R24 ;  /* 0x0000000c0e188825 */ /* 0x002fca00078e0218 */
[----:B-----5:R1:W5:Y:S04]  /*3290*/  @!P0 LDG.E R6, desc[UR50][R24.64] ;  /* 0x0000003218068981 */ /* 0x020368000c1e1900 */
[----:B------:R1:W5:Y:S01]  /*32a0*/  @!P0 LDG.E R7, desc[UR50][R24.64+0x4] ;  /* 0x0000043218078981 */ /* 0x000362000c1e1900 */
[----:B------:R-:W-:-:S03]  /*32b0*/  IADD3 R16, P1, P0, R3, R16, -R18 ;  /* 0x0000001003107210 */ /* 0x000fc6000783e812 */
[----:B------:R-:W-:Y:S01]  /*32c0*/  SHFL.IDX PT, R15, R17, R23, 0x1f ;  /* 0x00001f17110f7589 */ /* 0x000fe200000e0000 */
[----:B------:R-:W-:-:S03]  /*32d0*/  IADD3.X R2, PT, PT, R2, R19, ~R17, P1, P0 ;  /* 0x0000001302027210 */ /* 0x000fc60000fe0c11 */
[----:B------:R-:W2:Y:S04]  /*32e0*/  SHFL.IDX PT, R16, R16, R23, 0x1f ;  /* 0x00001f1710107589 */ /* 0x000ea800000e0000 */
[----:B------:R-:W3:Y:S04]  /*32f0*/  SHFL.IDX PT, R2, R2, R23, 0x1f ;  /* 0x00001f1702027589 */ /* 0x000ee800000e0000 */
[----:B------:R1:W4:Y:S04]  /*3300*/  SHFL.IDX PT, R14, R18, R23, 0x1f ;  /* 0x00001f17120e7589 */ /* 0x00032800000e0000 */
[----:B------:R1:W1:Y:S04]  /*3310*/  SHFL.IDX PT, R13, R13, R23, 0x1f ;  /* 0x00001f170d0d7589 */ /* 0x00026800000e0000 */
[----:B------:R1:W1:Y:S01]  /*3320*/  SHFL.IDX PT, R12, R12, R23, 0x1f ;  /* 0x00001f170c0c7589 */ /* 0x00026200000e0000 */
[----:B--2---:R-:W-:-:S02]  /*3330*/  R2UR UR41, R16 ;  /* 0x00000000102972ca */ /* 0x004fc400000e0000 */
[----:B---3--:R-:W-:-:S15]  /*3340*/  R2UR UR40, R2 ;  /* 0x00000000022872ca */ /* 0x008fde00000e0000 */
.L_x_14:
[----:B------:R-:W-:Y:S01]  /*3350*/  ISETP.GE.AND P0, PT, R21, UR45, PT ;  /* 0x0000002d15007c0c */ /* 0x000fe2000bf06270 */
[----:B------:R-:W-:Y:S01]  /*3360*/  UMOV UR19, 0xffffffff ;  /* 0xffffffff00137882 */ /* 0x000fe20000000000 */
[----:B------:R-:W-:-:S11]  /*3370*/  MOV R17, 0xffffffff ;  /* 0xffffffff00117802 */ /* 0x000fd60000000f00 */
[----:B------:R-:W-:Y:S05]  /*3380*/  @P0 BRA `(.L_x_13) ;  /* 0x0000000400100947 */ /* 0x000fea0003800000 */
[----:B------:R-:W2:Y:S01]  /*3390*/  LDCU UR8, c[0x0][0xb98] ;  /* 0x00017300ff0877ac */ /* 0x000ea20008000800 */
[----:B-1----:R-:W-:Y:S02]  /*33a0*/  R2UR UR4, R12 ;  /* 0x000000000c0472ca */ /* 0x002fe400000e0000 */
[----:B------:R-:W-:Y:S01]  /*33b0*/  R2UR UR5, R13 ;  /* 0x000000000d0572ca */ /* 0x000fe200000e0000 */
[----:B------:R-:W1:Y:S01]  /*33c0*/  LDCU UR7, c[0x0][0xb88] ;  /* 0x00017100ff0777ac */ /* 0x000e620008000800 */
[----:B------:R-:W3:Y:S01]  /*33d0*/  LDCU UR6, c[0x0][0xbdc] ;  /* 0x00017b80ff0677ac */ /* 0x000ee20008000800 */
[----:B------:R-:W-:-:S04]  /*33e0*/  UIADD3 UR10, UP0, UPT, -UR41, UR24, URZ ;  /* 0x00000018290a7290 */ /* 0x000fc8000ff1e1ff */
[----:B------:R-:W-:-:S04]  /*33f0*/  UIADD3.X UR9, UPT, UPT, ~UR40, UR17, URZ, UP0, !UPT ;  /* 0x0000001128097290 */ /* 0x000fc800087fe5ff */
[----:B--2---:R-:W-:Y:S02]  /*3400*/  USHF.R.U32.HI UR4, URZ, UR8, UR9 ;  /* 0x00000008ff047299 */ /* 0x004fe40008011609 */
[----:B------:R-:W-:Y:S01]  /*3410*/  USHF.R.U64 UR8, UR10, UR8, UR9 ;  /* 0x000000080a087299 */ /* 0x000fe20008001209 */
[----:B-1----:R-:W-:Y:S01]  /*3420*/  SHF.R.U64 R2, R12, UR7, R13 ;  /* 0x000000070c027c19 */ /* 0x002fe2000800120d */
[----:B------:R-:W-:Y:S02]  /*3430*/  USHF.R.U32.HI UR11, URZ, UR7, UR4 ;  /* 0x00000007ff0b7299 */ /* 0x000fe40008011604 */
[----:B------:R-:W-:Y:S02]  /*3440*/  USHF.R.U32.HI UR5, URZ, UR7, UR5 ;  /* 0x00000007ff057299 */ /* 0x000fe40008011605 */
[----:B---3--:R-:W-:Y:S02]  /*3450*/  USHF.R.U32.HI UR9, URZ, UR6, UR11 ;  /* 0x00000006ff097299 */ /* 0x008fe4000801160b */
[----:B------:R-:W-:Y:S01]  /*3460*/  USHF.R.U64 UR7, UR8, UR7, UR4 ;  /* 0x0000000708077299 */ /* 0x000fe20008001204 */
[----:B------:R-:W-:Y:S01]  /*3470*/  R2UR UR4, R2 ;  /* 0x00000000020472ca */ /* 0x000fe200000e0000 */
[----:B------:R-:W-:-:S02]  /*3480*/  ULOP3.LUT UR10, UR9, UR5, URZ, 0xfc, !UPT ;  /* 0x00000005090a7292 */ /* 0x000fc4000f8efcff */
[----:B------:R-:W-:Y:S02]  /*3490*/  USHF.R.U64 UR6, UR7, UR6, UR11 ;  /* 0x0000000607067299 */ /* 0x000fe4000800120b */
[----:B------:R-:W-:-:S09]  /*34a0*/  UISETP.NE.U32.AND UP0, UPT, UR10, URZ, UPT ;  /* 0x000000ff0a00728c */ /* 0x000fd2000bf05070 */
[----:B------:R-:W-:Y:S05]  /*34b0*/  BRA.U UP0, `(.L_x_21) ;  /* 0x0000000100607547 */ /* 0x000fea000b800000 */
[----:B------:R-:W1:Y:S01]  /*34c0*/  I2F.U32.RP R3, UR4 ;  /* 0x0000000400037d06 */ /* 0x000e620008209000 */
[----:B------:R-:W-:Y:S01]  /*34d0*/  UMOV UR10, URZ ;  /* 0x000000ff000a7c82 */ /* 0x000fe20008000000 */
[----:B------:R-:W-:-:S06]  /*34e0*/  UISETP.NE.U32.AND UP0, UPT, UR4, URZ, UPT ;  /* 0x000000ff0400728c */ /* 0x000fcc000bf05070 */
[----:B-1----:R-:W1:Y:S02]  /*34f0*/  MUFU.RCP R2, R3 ;  /* 0x0000000300027308 */ /* 0x002e640000001000 */
[----:B-1----:R-:W-:-:S06]  /*3500*/  IADD3 R2, PT, PT, R2, 0xffffffe, RZ ;  /* 0x0ffffffe02027810 */ /* 0x002fcc0007ffe0ff */
[----:B------:R-:W1:Y:S02]  /*3510*/  F2I.FTZ.U32.TRUNC.NTZ R2, R2 ;  /* 0x0000000200027305 */ /* 0x000e64000021f000 */
[----:B-1----:R-:W-:-:S13]  /*3520*/  R2UR UR11, R2 ;  /* 0x00000000020b72ca */ /* 0x002fda00000e0000 */
[----:B------:R-:W-:-:S04]  /*3530*/  UIADD3 UR5, UPT, UPT, URZ, -UR11, URZ ;  /* 0x8000000bff057290 */ /* 0x000fc8000fffe0ff */
[----:B------:R-:W-:-:S04]  /*3540*/  UIMAD UR5, UR5, UR4, URZ ;  /* 0x00000004050572a4 */ /* 0x000fc8000f8e02ff */
[----:B------:R-:W-:-:S07]  /*3550*/  UIMAD.WIDE.U32 UR10, UR11, UR5, UR10 ;  /* 0x000000050b0a72a5 */ /* 0x000fce000f8e000a */
[----:B------:R-:W-:Y:S02]  /*3560*/  UMOV UR5, UR11 ;  /* 0x0000000b00057c82 */ /* 0x000fe40008000000 */
[----:B------:R-:W-:-:S07]  /*3570*/  UIMAD.WIDE.U32 UR12, UR5, UR6, URZ ;  /* 0x00000006050c72a5 */ /* 0x000fce000f8e00ff */
[----:B------:R-:W-:Y:S02]  /*3580*/  UMOV UR12, UR13 ;  /* 0x0000000d000c7c82 */ /* 0x000fe40008000000 */
[----:B------:R-:W-:-:S04]  /*3590*/  UIADD3 UR5, UPT, UPT, -UR12, URZ, URZ ;  /* 0x000000ff0c057290 */ /* 0x000fc8000fffe1ff */
[----:B------:R-:W-:-:S04]  /*35a0*/  UIMAD UR5, UR4, UR5, UR6 ;  /* 0x00000005040572a4 */ /* 0x000fc8000f8e0206 */
[----:B------:R-:W-:-:S11]  /*35b0*/  UISETP.GE.U32.AND UP2, UPT, UR5, UR4, UPT ;  /* 0x000000040500728c */ /* 0x000fd6000bf46070 */
[----:B------:R-:W-:Y:S02]  /*35c0*/  @UP2 UIADD3 UR5, UPT, UPT, UR5, -UR4, URZ ;  /* 0x8000000405052290 */ /* 0x000fe4000fffe0ff */
[----:B------:R-:W-:Y:S02]  /*35d0*/  @UP2 UIADD3 UR12, UPT, UPT, UR12, 0x1, URZ ;  /* 0x000000010c0c2890 */ /* 0x000fe4000fffe0ff */
[----:B------:R-:W-:-:S11]  /*35e0*/  UISETP.GE.U32.AND UP1, UPT, UR5, UR4, UPT ;  /* 0x000000040500728c */ /* 0x000fd6000bf26070 */
[----:B------:R-:W-:Y:S02]  /*35f0*/  @UP1 UIADD3 UR12, UPT, UPT, UR12, 0x1, URZ ;  /* 0x000000010c0c1890 */ /* 0x000fe4000fffe0ff */
[----:B------:R-:W-:-:S04]  /*3600*/  @!UP0 ULOP3.LUT UR12, URZ, UR4, URZ, 0x33, !UPT ;  /* 0x00000004ff0c8292 */ /* 0x000fc8000f8e33ff */
[----:B------:R-:W-:-:S04]  /*3610*/  UIADD3 UR11, UPT, UPT, -UR12, URZ, URZ ;  /* 0x000000ff0c0b7290 */ /* 0x000fc8000fffe1ff */
[----:B------:R-:W-:Y:S01]  /*3620*/  UIMAD UR11, UR4, UR11, UR6 ;  /* 0x0000000b040b72a4 */ /* 0x000fe2000f8e0206 */
[----:B------:R-:W-:Y:S11]  /*3630*/  BRA `(.L_x_22) ;  /* 0x0000000000107947 */ /* 0x000ff60003800000 */
.L_x_21:
[----:B------:R-:W-:Y:S02]  /*3640*/  MOV R2, 0x3660 ;  /* 0x0000366000027802 */ /* 0x000fe40000000f00 */
[----:B----45:R-:W-:Y:S05]  /*3650*/  CALL.REL.NOINC `($__internal_3_$__cuda_sm20_div_u64) ;  /* 0x000000f400187944 */ /* 0x030fea0003c00000 */
[----:B------:R-:W-:-:S04]  /*3660*/  UIADD3 UR11, UPT, UPT, -UR12, URZ, URZ ;  /* 0x000000ff0c0b7290 */ /* 0x000fc8000fffe1ff */
[----:B------:R-:W-:-:S12]  /*3670*/  UIMAD UR11, UR4, UR11, UR6 ;  /* 0x0000000b040b72a4 */ /* 0x000fd8000f8e0206 */
.L_x_22:
[----:B------:R-:W1:Y:S01]  /*3680*/  LDCU UR4, c[0x0][0xbdc] ;  /* 0x00017b80ff0477ac */ /* 0x000e620008000800 */
[----:B------:R-:W-:Y:S01]  /*3690*/  PLOP3.LUT P0, PT, PT, PT, PT, 0x8, 0x80 ;  /* 0x000000000080781c */ /* 0x000fe20003f0e170 */
[----:B------:R-:W-:Y:S01]  /*36a0*/  IMAD.MOV.U32 R17, RZ, RZ, R21 ;  /* 0x000000ffff117224 */ /* 0x000fe200078e0015 */
[----:B------:R-:W-:Y:S01]  /*36b0*/  LOP3.LUT R11, R11, 0xfffffffd, RZ, 0xc0, !PT ;  /* 0xfffffffd0b0b7812 */ /* 0x000fe200078ec0ff */
[----:B------:R-:W2:Y:S01]  /*36c0*/  LDCU UR6, c[0x0][0xb80] ;  /* 0x00017000ff0677ac */ /* 0x000ea20008000800 */
[----:B------:R-:W3:Y:S01]  /*36d0*/  LDCU UR5, c[0x0][0xbe0] ;  /* 0x00017c00ff0577ac */ /* 0x000ee20008000800 */
[----:B------:R-:W-:Y:S01]  /*36e0*/  UMOV UR10, 0xffffffff ;  /* 0xffffffff000a7882 */ /* 0x000fe20000000000 */
[----:B------:R-:W4:Y:S07]  /*36f0*/  LDCU UR9, c[0x0][0xb90] ;  /* 0x00017200ff0977ac */ /* 0x000f2e0008000800 */
[----:B------:R-:W-:Y:S01]  /*3700*/  @P0 LOP3.LUT R11, R11, 0x2, RZ, 0xfc, !PT ;  /* 0x000000020b0b0812 */ /* 0x000fe200078efcff */
[----:B-1----:R-:W-:-:S02]  /*3710*/  USHF.L.U32 UR10, UR10, UR4, URZ ;  /* 0x000000040a0a7299 */ /* 0x002fc400080006ff */
[----:B------:R-:W-:Y:S02]  /*3720*/  USHF.L.U32 UR12, UR12, UR4, URZ ;  /* 0x000000040c0c7299 */ /* 0x000fe400080006ff */
[----:B------:R-:W-:Y:S02]  /*3730*/  ULOP3.LUT UR10, URZ, UR10, URZ, 0x33, !UPT ;  /* 0x0000000aff0a7292 */ /* 0x000fe4000f8e33ff */
[----:B--2---:R-:W-:Y:S02]  /*3740*/  UIADD3 UR4, UPT, UPT, UR6, -0x1, URZ ;  /* 0xffffffff06047890 */ /* 0x004fe4000fffe0ff */
[----:B------:R-:W-:Y:S02]  /*3750*/  ULOP3.LUT UR10, UR7, UR10, URZ, 0xc0, !UPT ;  /* 0x0000000a070a7292 */ /* 0x000fe4000f8ec0ff */
[----:B------:R-:W-:Y:S02]  /*3760*/  ULOP3.LUT UR4, UR4, UR8, URZ, 0xc0, !UPT ;  /* 0x0000000804047292 */ /* 0x000fe4000f8ec0ff */
[----:B------:R-:W-:-:S02]  /*3770*/  UIADD3 UR10, UPT, UPT, UR10, UR12, URZ ;  /* 0x0000000c0a0a7290 */ /* 0x000fc4000fffe0ff */
[----:B---3--:R-:W-:Y:S02]  /*3780*/  UISETP.NE.AND UP0, UPT, UR5, 0x1, UPT ;  /* 0x000000010500788c */ /* 0x008fe4000bf05270 */
[----:B------:R-:W-:Y:S02]  /*3790*/  UIMAD UR4, UR11, UR6, UR4 ;  /* 0x000000060b0472a4 */ /* 0x000fe4000f8e0204 */
[----:B----4-:R-:W-:-:S04]  /*37a0*/  UIMAD UR9, UR10, UR9, UR32 ;  /* 0x000000090a0972a4 */ /* 0x010fc8000f8e0220 */
[----:B------:R-:W-:Y:S02]  /*37b0*/  USEL UR18, UR9, UR4, !UP0 ;  /* 0x0000000409127287 */ /* 0x000fe4000c000000 */
[----:B------:R-:W-:-:S12]  /*37c0*/  USEL UR19, UR4, UR9, !UP0 ;  /* 0x0000000904137287 */ /* 0x000fd8000c000000 */
.L_x_13:
[----:B------:R-:W2:Y:S02]  /*37d0*/  LDCU UR4, c[0x0][0x36c] ;  /* 0x00006d80ff0477ac */ /* 0x000ea40008000800 */
[----:B--2---:R-:W-:-:S09]  /*37e0*/  UISETP.EQ.U32.AND UP0, UPT, UR4, 0x1, UPT ;  /* 0x000000010400788c */ /* 0x004fd2000bf02070 */
[----:B------:R-:W-:Y:S05]  /*37f0*/  BRA.U !UP0, `(.L_x_23) ;  /* 0x00000001080c7547 */ /* 0x000fea000b800000 */
[----:B------:R-:W-:Y:S01]  /*3800*/  UCGABAR_WAIT ;  /* 0x0000000000007dc7 */ /* 0x000fe20008000000 */
[----:B------:R-:W-:Y:S01]  /*3810*/  CCTL.IVALL ;  /* 0x00000000ff00798f */ /* 0x000fe20002000000 */
[----:B------:R-:W-:Y:S05]  /*3820*/  BRA `(.L_x_24) ;  /* 0x0000000000047947 */ /* 0x000fea0003800000 */
.L_x_23:
[----:B------:R-:W-:Y:S06]  /*3830*/  BAR.SYNC.DEFER_BLOCKING 0x0 ;  /* 0x0000000000007b1d */ /* 0x000fec0000010000 */
.L_x_24:
[----:B------:R-:W-:-:S13]  /*3840*/  LOP3.LUT P0, RZ, R11, 0x2, RZ, 0xc0, !PT ;  /* 0x000000020bff7812 */ /* 0x000fda000780c0ff */
[----:B------:R-:W-:Y:S05]  /*3850*/  @P0 EXIT ;  /* 0x000000000000094d */ /* 0x000fea0003800000 */
[----:B------:R-:W2:Y:S01]  /*3860*/  S2UR UR5, SR_CgaCtaId ;  /* 0x00000000000579c3 */ /* 0x000ea20000008800 */
[----:B------:R-:W-:-:S09]  /*3870*/  UISETP.NE.AND UP0, UPT, UR37, 0x2, UPT ;  /* 0x000000022500788c */ /* 0x000fd2000bf05270 */
[----:B------:R-:W-:Y:S05]  /*3880*/  BRA.U UP0, `(.L_x_25) ;  /* 0x0000001500a07547 */ /* 0x000fea000b800000 */
[----:B------:R-:W-:Y:S02]  /*3890*/  USHF.L.U32 UR16, UR42, 0x7, URZ ;  /* 0x000000072a107899 */ /* 0x000fe400080006ff */
[----:B------:R-:W-:Y:S02]  /*38a0*/  USHF.L.U32 UR42, UR42, 0x6, URZ ;  /* 0x000000062a2a7899 */ /* 0x000fe400080006ff */
[----:B------:R-:W-:-:S04]  /*38b0*/  ULOP3.LUT UR16, UR16, 0x80, URZ, 0xc0, !UPT ;  /* 0x0000008010107892 */ /* 0x000fc8000f8ec0ff */
[----:B-1--45:R-:W1:-:S00]  /*38c0*/  USETMAXREG.DEALLOC.CTAPOOL 0x88 ;  /* 0x00000088000079c8 */ /* 0x032e4000080e0500 */
[----:B-1----:R-:W-:Y:S01]  /*38d0*/  ISETP.NE.AND P1, PT, R8, RZ, P2 ;  /* 0x000000ff0800720c */ /* 0x002fe20001725270 */
[----:B------:R-:W-:Y:S01]  /*38e0*/  IMAD.MOV.U32 R16, RZ, RZ, 0x1 ;  /* 0x00000001ff107424 */ /* 0x000fe200078e00ff */
[----:B------:R-:W-:Y:S01]  /*38f0*/  PLOP3.LUT P4, PT, PT, PT, PT, 0x8, 0x80 ;  /* 0x000000000080781c */ /* 0x000fe20003f8e170 */
[----:B------:R-:W-:Y:S01]  /*3900*/  IMAD.MOV.U32 R14, RZ, RZ, RZ ;  /* 0x000000ffff0e7224 */ /* 0x000fe200078e00ff */
[----:B------:R-:W-:Y:S01]  /*3910*/  PRMT R15, RZ, 0x7610, R15 ;  /* 0x00007610ff0f7816 */ /* 0x000fe2000000000f */
[----:B------:R-:W-:Y:S01]  /*3920*/  UMOV UR15, URZ ;  /* 0x000000ff000f7c82 */ /* 0x000fe20008000000 */
[----:B------:R-:W-:-:S09]  /*3930*/  UMOV UR14, URZ ;  /* 0x000000ff000e7c82 */ /* 0x000fd20008000000 */
.L_x_49:
[----:B------:R-:W1:Y:S02]  /*3940*/  LDC.64 R22, c[0x0][0x390] ;  /* 0x0000e400ff167b82 */ /* 0x000e640000000a00 */
[----:B-1--4-:R-:W-:-:S05]  /*3950*/  IMAD.WIDE R22, R17, 0xc, R22 ;  /* 0x0000000c11167825 */ /* 0x012fca00078e0216 */
[----:B------:R-:W3:Y:S02]  /*3960*/  LDG.E R0, desc[UR50][R22.64+0x8] ;  /* 0x0000083216007981 */ /* 0x000ee4000c1e1900 */
[----:B---3--:R-:W-:Y:S01]  /*3970*/  R2UR UR4, R0 ;  /* 0x00000000000472ca */ /* 0x008fe200000e0000 */
[----:B------:R-:W-:-:S14]  /*3980*/  @P4 BRA `(.L_x_26) ;  /* 0x0000000400cc4947 */ /* 0x000fdc0003800000 */
[----:B------:R-:W1:Y:S01]  /*3990*/  S2R R12, SR_LANEID ;  /* 0x00000000000c7919 */ /* 0x000e620000000000 */
[----:B------:R-:W-:Y:S02]  /*39a0*/  ELECT P0, URZ, PT ;  /* 0x0000000000ff782f */ /* 0x000fe40003800000 */
[----:B------:R-:W-:Y:S01]  /*39b0*/  MOV R0, 0x400 ;  /* 0x0000040000007802 */ /* 0x000fe20000000f00 */
[----:B------:R-:W-:Y:S01]  /*39c0*/  BSSY.RECONVERGENT B0, `(.L_x_27) ;  /* 0x0000055000007945 */ /* 0x000fe20003800200 */
[----:B------:R-:W3:Y:S01]  /*39d0*/  S2R R3, SR_CgaCtaId ;  /* 0x0000000000037919 */ /* 0x000ee20000008800 */
[----:B------:R-:W-:Y:S01]  /*39e0*/  LOP3.LUT R13, R15, 0xffff, RZ, 0xc0, !PT ;  /* 0x0000ffff0f0d7812 */ /* 0x000fe200078ec0ff */
[----:B-1----:R-:W-:Y:S01]  /*39f0*/  IMAD.SHL.U32 R12, R12, 0x4, RZ ;  /* 0x000000040c0c7824 */ /* 0x002fe200078e00ff */
[----:B---3--:R-:W-:-:S04]  /*3a00*/  LEA R3, R3, R0, 0x18 ;  /* 0x0000000003037211 */ /* 0x008fc800078ec0ff */
[----:B------:R-:W-:Y:S02]  /*3a10*/  IADD3 R0, PT, PT, R12, 0x480, R3 ;  /* 0x000004800c007810 */ /* 0x000fe40007ffe003 */
[----:B------:R-:W-:Y:S05]  /*3a20*/  @!P0 BRA `(.L_x_28) ;  /* 0x0000000400388947 */ /* 0x000fea0003800000 */
[----:B------:R-:W1:Y:S01]  /*3a30*/  LDC.64 R10, c[0x0][0x830] ;  /* 0x00020c00ff0a7b82 */ /* 0x000e620000000a00 */
[----:B------:R-:W3:Y:S04]  /*3a40*/  LDG.E R18, desc[UR50][R22.64+0x4] ;  /* 0x0000043216127981 */ /* 0x000ee8000c1e1900 */
[----:B------:R4:W5:Y:S03]  /*3a50*/  LDG.E R9, desc[UR50][R22.64] ;  /* 0x0000003216097981 */ /* 0x000966000c1e1900 */
[----:B------:R-:W2:Y:S08]  /*3a60*/  LDC.64 R6, c[0x0][0x840] ;  /* 0x00021000ff067b82 */ /* 0x000eb00000000a00 */
[----:B------:R-:W4:Y:S01]  /*3a70*/  LDC.64 R4, c[0x0][0x828] ;  /* 0x00020a00ff047b82 */ /* 0x000f220000000a00 */
[----:B-1----:R-:W-:-:S07]  /*3a80*/  IMAD.WIDE R10, R17, 0x8, R10 ;  /* 0x00000008110a7825 */ /* 0x002fce00078e020a */
[----:B------:R-:W1:Y:S01]  /*3a90*/  LDC.64 R2, c[0x0][0x838] ;  /* 0x00020e00ff027b82 */ /* 0x000e620000000a00 */
[----:B------:R-:W3:Y:S01]  /*3aa0*/  LDG.E.64 R10, desc[UR50][R10.64] ;  /* 0x000000320a0a7981 */ /* 0x000ee2000c1e1b00 */
[----:B--2---:R-:W-:-:S06]  /*3ab0*/  IMAD.WIDE R6, R17, 0x8, R6 ;  /* 0x0000000811067825 */ /* 0x004fcc00078e0206 */
[----:B------:R-:W2:Y:S01]  /*3ac0*/  LDG.E.64 R6, desc[UR50][R6.64] ;  /* 0x0000003206067981 */ /* 0x000ea2000c1e1b00 */
[----:B----4-:R-:W-:-:S06]  /*3ad0*/  IMAD.WIDE R24, R17, 0x8, R4 ;  /* 0x0000000811187825 */ /* 0x010fcc00078e0204 */
[----:B------:R-:W4:Y:S01]  /*3ae0*/  LDG.E.64 R24, desc[UR50][R24.64] ;  /* 0x0000003218187981 */ /* 0x000f22000c1e1b00 */
[----:B-1----:R-:W-:-:S06]  /*3af0*/  IMAD.WIDE R20, R17, 0x8, R2 ;  /* 0x0000000811147825 */ /* 0x002fcc00078e0202 */
[----:B------:R-:W4:Y:S01]  /*3b00*/  LDG.E.64 R20, desc[UR50][R20.64] ;  /* 0x0000003214147981 */ /* 0x000f22000c1e1b00 */
[----:B------:R-:W1:Y:S01]  /*3b10*/  S2UR UR5, SR_CgaCtaId ;  /* 0x00000000000579c3 */ /* 0x000e620000008800 */
[----:B------:R-:W-:Y:S02]  /*3b20*/  UMOV UR6, 0x400 ;  /* 0x0000040000067882 */ /* 0x000fe40000000000 */
[----:B-1----:R-:W-:-:S09]  /*3b30*/  ULEA UR5, UR5, UR6, 0x18 ;  /* 0x0000000605057291 */ /* 0x002fd2000f8ec0ff */
[----:B------:R-:W1:Y:S04]  /*3b40*/  LDS R5, [UR5+0x49c] ;  /* 0x00049c05ff057984 */ /* 0x000e680008000800 */
[----:B------:R-:W1:Y:S01]  /*3b50*/  LDS R4, [UR5+0x51c] ;  /* 0x00051c05ff047984 */ /* 0x000e620008000800 */
[----:B------:R-:W-:Y:S02]  /*3b60*/  UIADD3 UR7, UPT, UPT, UR5, 0x480, URZ ;  /* 0x0000048005077890 */ /* 0x000fe4000fffe0ff */
[----:B------:R-:W-:Y:S01]  /*3b70*/  UIADD3 UR6, UPT, UPT, UR5, 0x500, URZ ;  /* 0x0000050005067890 */ /* 0x000fe2000fffe0ff */
[----:B------:R-:W-:Y:S04]  /*3b80*/  STS [UR5+0x4b0], RZ ;  /* 0x0004b0ffff007988 */ /* 0x000fe80008000805 */
[----:B------:R-:W-:Y:S01]  /*3b90*/  STS [UR5+0x530], RZ ;  /* 0x000530ffff007988 */ /* 0x000fe20008000805 */
[----:B---3--:R-:W-:-:S04]  /*3ba0*/  SHF.L.U64.HI R26, R10, 0x1, R11 ;  /* 0x000000010a1a7819 */ /* 0x008fc8000001020b */
[----:B------:R-:W-:Y:S02]  /*3bb0*/  LOP3.LUT R26, R26, 0x1fffffff, RZ, 0xc0, !PT ;  /* 0x1fffffff1a1a7812 */ /* 0x000fe400078ec0ff */
[----:B--2---:R-:W-:-:S04]  /*3bc0*/  SHF.L.U64.HI R17, R6, 0x1, R7 ;  /* 0x0000000106117819 */ /* 0x004fc80000010207 */
[----:B------:R-:W-:Y:S02]  /*3bd0*/  LOP3.LUT R17, R17, 0x1fffffff, RZ, 0xc0, !PT ;  /* 0x1fffffff11117812 */ /* 0x000fe400078ec0ff */
[----:B------:R-:W-:Y:S02]  /*3be0*/  SHF.R.U32.HI R2, RZ, 0x4, R26 ;  /* 0x00000004ff027819 */ /* 0x000fe4000001161a */
[----:B------:R-:W-:Y:S02]  /*3bf0*/  SHF.R.U32.HI R3, RZ, 0x4, R17 ;  /* 0x00000004ff037819 */ /* 0x000fe40000011611 */
[----:B-1----:R-:W-:Y:S02]  /*3c00*/  LOP3.LUT R2, R5, 0xf, R2, 0xb8, !PT ;  /* 0x0000000f05027812 */ /* 0x002fe400078eb802 */
[----:B------:R-:W-:-:S03]  /*3c10*/  LOP3.LUT R11, R4, 0xf, R3, 0xb8, !PT ;  /* 0x0000000f040b7812 */ /* 0x000fc600078eb803 */
[----:B------:R-:W-:Y:S04]  /*3c20*/  STS [UR5+0x49c], R2 ;  /* 0x00049c02ff007988 */ /* 0x000fe80008000805 */
[----:B------:R-:W-:Y:S04]  /*3c30*/  STS [UR5+0x51c], R11 ;  /* 0x00051c0bff007988 */ /* 0x000fe80008000805 */
[----:B------:R-:W1:Y:S04]  /*3c40*/  LDS R4, [UR5+0x49c] ;  /* 0x00049c05ff047984 */ /* 0x000e680008000800 */
[----:B------:R-:W2:Y:S01]  /*3c50*/  LDS R3, [UR5+0x51c] ;  /* 0x00051c05ff037984 */ /* 0x000ea20008000800 */
[----:B-1----:R-:W-:-:S02]  /*3c60*/  LOP3.LUT R7, R4, 0xf0, RZ, 0xb8, !PT ;  /* 0x000000f004077812 */ /* 0x002fc400078eb8ff */
[----:B--2---:R-:W-:-:S03]  /*3c70*/  LOP3.LUT R8, R3, 0xf0, RZ, 0xb8, !PT ;  /* 0x000000f003087812 */ /* 0x004fc600078eb8ff */
[----:B------:R-:W-:Y:S04]  /*3c80*/  STS [UR5+0x49c], R7 ;  /* 0x00049c07ff007988 */ /* 0x000fe80008000805 */
[----:B------:R-:W-:Y:S04]  /*3c90*/  STS [UR5+0x51c], R8 ;  /* 0x00051c08ff007988 */ /* 0x000fe80008000805 */
[----:B------:R-:W1:Y:S04]  /*3ca0*/  LDS R5, [UR5+0x49c] ;  /* 0x00049c05ff057984 */ /* 0x000e680008000800 */
[----:B------:R-:W2:Y:S01]  /*3cb0*/  LDS R3, [UR5+0x51c] ;  /* 0x00051c05ff037984 */ /* 0x000ea20008000800 */
[----:B------:R-:W-:-:S02]  /*3cc0*/  IMAD.U32 R4, RZ, RZ, UR7 ;  /* 0x00000007ff047e24 */ /* 0x000fc4000f8e00ff */
[----:B------:R-:W-:-:S03]  /*3cd0*/  IMAD.U32 R2, RZ, RZ, UR6 ;  /* 0x00000006ff027e24 */ /* 0x000fc6000f8e00ff */
[----:B------:R-:W-:Y:S02]  /*3ce0*/  SHF.R.U64 R4, R4, 0x4, RZ ;  /* 0x0000000404047819 */ /* 0x000fe400000012ff */
[----:B------:R-:W-:Y:S02]  /*3cf0*/  SHF.R.U64 R2, R2, 0x4, RZ ;  /* 0x0000000402027819 */ /* 0x000fe400000012ff */
[----:B-1----:R-:W-:Y:S02]  /*3d00*/  LOP3.LUT R5, R5, 0xf00, RZ, 0xb8, !PT ;  /* 0x00000f0005057812 */ /* 0x002fe400078eb8ff */
[----:B--2---:R-:W-:-:S03]  /*3d10*/  LOP3.LUT R3, R3, 0xf00, RZ, 0xb8, !PT ;  /* 0x00000f0003037812 */ /* 0x004fc600078eb8ff */
[----:B------:R1:W-:Y:S04]  /*3d20*/  STS.64 [UR5+0x498], R4 ;  /* 0x00049804ff007988 */ /* 0x0003e80008000a05 */
[----:B------:R-:W-:Y:S04]  /*3d30*/  STS.64 [UR5+0x518], R2 ;  /* 0x00051802ff007988 */ /* 0x000fe80008000a05 */
[----:B------:R-:W2:Y:S04]  /*3d40*/  LDS R22, [UR5+0x49c] ;  /* 0x00049c05ff167984 */ /* 0x000ea80008000800 */
[----:B------:R-:W3:Y:S01]  /*3d50*/  LDS R19, [UR5+0x51c] ;  /* 0x00051c05ff137984 */ /* 0x000ee20008000800 */
[----:B------:R-:W-:Y:S01]  /*3d60*/  IMAD.SHL.U32 R10, R10, 0x2, RZ ;  /* 0x000000020a0a7824 */ /* 0x000fe200078e00ff */
[----:B------:R-:W-:Y:S01]  /*3d70*/  UIADD3 UR6, UPT, UPT, UR4, -0x1, URZ ;  /* 0xffffffff04067890 */ /* 0x000fe2000fffe0ff */
[----:B------:R-:W-:-:S03]  /*3d80*/  IMAD.SHL.U32 R23, R6, 0x2, RZ ;  /* 0x0000000206177824 */ /* 0x000fc600078e00ff */
[----:B------:R-:W-:Y:S02]  /*3d90*/  LOP3.LUT R7, R10, 0xfffffffe, RZ, 0xc0, !PT ;  /* 0xfffffffe0a077812 */ /* 0x000fe400078ec0ff */
[----:B------:R-:W-:Y:S01]  /*3da0*/  IMAD.U32 R8, RZ, RZ, UR6 ;  /* 0x00000006ff087e24 */ /* 0x000fe2000f8e00ff */
[----:B------:R-:W-:Y:S01]  /*3db0*/  STS [UR5+0x490], R4 ;  /* 0x00049004ff007988 */ /* 0x000fe20008000805 */
[----:B-1----:R-:W-:Y:S01]  /*3dc0*/  VIADD R5, R18, 0xffffffff ;  /* 0xffffffff12057836 */ /* 0x002fe20000000000 */
[----:B------:R-:W-:Y:S02]  /*3dd0*/  LOP3.LUT R18, R23, 0xfffffffe, RZ, 0xc0, !PT ;  /* 0xfffffffe17127812 */ /* 0x000fe400078ec0ff */
[----:B------:R1:W-:Y:S01]  /*3de0*/  STS [UR5+0x494], R4 ;  /* 0x00049404ff007988 */ /* 0x0003e20008000805 */
[----:B------:R-:W-:Y:S02]  /*3df0*/  SHF.R.U64 R26, R7, 0x4, R26 ;  /* 0x00000004071a7819 */ /* 0x000fe4000000121a */
[----:B------:R-:W-:-:S02]  /*3e00*/  CS2R R10, SRZ ;  /* 0x00000000000a7805 */ /* 0x000fc4000001ff00 */
[----:B------:R-:W-:Y:S01]  /*3e10*/  CS2R R6, SRZ ;  /* 0x0000000000067805 */ /* 0x000fe2000001ff00 */
[----:B-----5:R-:W-:Y:S01]  /*3e20*/  VIADD R9, R9, 0xffffffff ;  /* 0xffffffff09097836 */ /* 0x020fe20000000000 */
[----:B------:R-:W-:Y:S01]  /*3e30*/  SHF.R.U64 R18, R18, 0x4, R17 ;  /* 0x0000000412127819 */ /* 0x000fe20000001211 */
[----:B------:R4:W-:Y:S04]  /*3e40*/  STS [UR5+0x510], R2 ;  /* 0x00051002ff007988 */ /* 0x0009e80008000805 */
[----:B------:R4:W-:Y:S04]  /*3e50*/  STS [UR5+0x514], R2 ;  /* 0x00051402ff007988 */ /* 0x0009e80008000805 */
[----:B------:R4:W-:Y:S01]  /*3e60*/  STS.128 [UR5+0x4a0], R8 ;  /* 0x0004a008ff007988 */ /* 0x0009e20008000c05 */
[----:B--2---:R-:W-:Y:S01]  /*3e70*/  LOP3.LUT R22, R22, 0xf000, RZ, 0xb8, !PT ;  /* 0x0000f00016167812 */ /* 0x004fe200078eb8ff */
[----:B-1----:R-:W-:Y:S01]  /*3e80*/  IMAD.MOV.U32 R4, RZ, RZ, R8 ;  /* 0x000000ffff047224 */ /* 0x002fe200078e0008 */
[----:B---3--:R-:W-:Y:S01]  /*3e90*/  LOP3.LUT R19, R19, 0xf000, RZ, 0xb8, !PT ;  /* 0x0000f00013137812 */ /* 0x008fe200078eb8ff */
[----:B------:R1:W-:Y:S04]  /*3ea0*/  STS [UR5+0x48c], R26 ;  /* 0x00048c1aff007988 */ /* 0x0003e80008000805 */
[----:B------:R1:W-:Y:S04]  /*3eb0*/  STS.128 [UR5+0x520], R4 ;  /* 0x00052004ff007988 */ /* 0x0003e80008000c05 */
[----:B----4-:R1:W-:Y:S04]  /*3ec0*/  STS.64 [UR5+0x480], R24 ;  /* 0x00048018ff007988 */ /* 0x0103e80008000a05 */
[----:B------:R1:W-:Y:S04]  /*3ed0*/  STS.64 [UR5+0x500], R20 ;  /* 0x00050014ff007988 */ /* 0x0003e80008000a05 */
[----:B------:R1:W-:Y:S04]  /*3ee0*/  STS [UR5+0x50c], R18 ;  /* 0x00050c12ff007988 */ /* 0x0003e80008000805 */
[----:B------:R1:W-:Y:S04]  /*3ef0*/  STS [UR5+0x49c], R22 ;  /* 0x00049c16ff007988 */ /* 0x0003e80008000805 */
[----:B------:R1:W-:Y:S02]  /*3f00*/  STS [UR5+0x51c], R19 ;  /* 0x00051c13ff007988 */ /* 0x0003e40008000805 */
.L_x_28:
[----:B--2---:R-:W-:Y:S05]  /*3f10*/  BSYNC.RECONVERGENT B0 ;  /* 0x0000000000007941 */ /* 0x004fea0003800200 */
.L_x_27:
[----:B------:R-:W-:Y:S01]  /*3f20*/  NOP ;  /* 0x0000000000007918 */ /* 0x000fe20000000000 */
[----:B------:R2:W3:Y:S01]  /*3f30*/  LDS R2, [R0] ;  /* 0x0000000000027984 */ /* 0x0004e20000000800 */
[----:B------:R-:W-:Y:S01]  /*3f40*/  IMAD R13, R13, 0xf0f1, RZ ;  /* 0x0000f0f10d0d7824 */ /* 0x000fe200078e02ff */
[----:B------:R-:W-:Y:S01]  /*3f50*/  ELECT P0, URZ, PT ;  /* 0x0000000000ff782f */ /* 0x000fe20003800000 */
[----:B------:R-:W-:Y:S01]  /*3f60*/  BSSY.RECONVERGENT B0, `(.L_x_29) ;  /* 0x000000b000007945 */ /* 0x000fe20003800200 */
[----:B------:R2:W4:Y:S02]  /*3f70*/  LDS R3, [R0+0x80] ;  /* 0x0000800000037984 */ /* 0x0005240000000800 */
[----:B-1----:R-:W-:-:S04]  /*3f80*/  SHF.R.U32.HI R4, RZ, 0x14, R13 ;  /* 0x00000014ff047819 */ /* 0x002fc8000001160d */
[----:B------:R-:W-:-:S05]  /*3f90*/  PRMT R4, R4, 0x9910, RZ ;  /* 0x0000991004047816 */ /* 0x000fca00000000ff */
[----:B------:R-:W-:-:S04]  /*3fa0*/  IMAD R4, R4, 0x11, RZ ;  /* 0x0000001104047824 */ /* 0x000fc800078e02ff */
[----:B------:R-:W-:-:S05]  /*3fb0*/  IMAD.MOV R4, RZ, RZ, -R4 ;  /* 0x000000ffff047224 */ /* 0x000fca00078e0a04 */
[----:B------:R-:W-:-:S05]  /*3fc0*/  PRMT R4, R4, 0x7710, RZ ;  /* 0x0000771004047816 */ /* 0x000fca00000000ff */
[----:B------:R-:W-:Y:S01]  /*3fd0*/  IMAD.IADD R4, R4, 0x1, R15 ;  /* 0x0000000104047824 */ /* 0x000fe200078e020f */
[----:B--2---:R-:W-:Y:S05]  /*3fe0*/  @!P0 BRA `(.L_x_30) ;  /* 0x0000000000088947 */ /* 0x004fea0003800000 */
[----:B------:R0:W-:Y:S01]  /*3ff0*/  UTMACMDFLUSH ;  /* 0x00000000000079b7 */ /* 0x0001e20000000000 */
[----:B------:R-:W-:-:S04]  /*4000*/  DEPBAR.LE SB0, 0x0 ;  /* 0x000080000000791a */ /* 0x000fc80000000000 */
.L_x_30:
[----:B------:R-:W-:Y:S05]  /*4010*/  BSYNC.RECONVERGENT B0 ;  /* 0x0000000000007941 */ /* 0x000fea0003800200 */
.L_x_29:
[----:B------:R-:W-:-:S13]  /*4020*/  R2UR UR5, R4 ;  /* 0x00000000040572ca */ /* 0x000fda00000e0000 */
[----:B------:R-:W-:-:S04]  /*4030*/  ULOP3.LUT UR5, UR5, 0xffff, URZ, 0xc0, !UPT ;  /* 0x0000ffff05057892 */ /* 0x000fc8000f8ec0ff */
[----:B------:R-:W-:Y:S02]  /*4040*/  UIMAD.WIDE.U32 UR6, UR5, 0x80, UR38 ;  /* 0x00000080050678a5 */ /* 0x000fe4000f8e0026 */
[----:B------:R-:W-:-:S04]  /*4050*/  UIMAD.WIDE.U32 UR8, UR5, 0x80, UR34 ;  /* 0x00000080050878a5 */ /* 0x000fc8000f8e0022 */
[C---:B------:R-:W-:Y:S02]  /*4060*/  IADD3 R4, P3, PT, R12.reuse, UR6, RZ ;  /* 0x000000060c047c10 */ /* 0x040fe4000ff7e0ff */
[----:B------:R-:W-:-:S03]  /*4070*/  IADD3 R12, P0, PT, R12, UR8, RZ ;  /* 0x000000080c0c7c10 */ /* 0x000fc6000ff1e0ff */
[----:B------:R-:W-:Y:S02]  /*4080*/  IMAD.X R5, RZ, RZ, UR7, P3 ;  /* 0x00000007ff057e24 */ /* 0x000fe400098e06ff */
[----:B------:R-:W-:-:S03]  /*4090*/  IMAD.X R13, RZ, RZ, UR9, P0 ;  /* 0x00000009ff0d7e24 */ /* 0x000fc600080e06ff */
[----:B---3--:R1:W5:Y:S04]  /*40a0*/  ATOMG.E.EXCH.STRONG.GPU PT, RZ, [R4], R2 ;  /* 0x0000000204ff73a8 */ /* 0x00836800041ee100 */
[----:B----4-:R1:W5:Y:S02]  /*40b0*/  ATOMG.E.EXCH.STRONG.GPU PT, RZ, [R12], R3 ;  /* 0x000000030cff73a8 */ /* 0x01036400041ee100 */
.L_x_26:
[----:B------:R-:W-:Y:S01]  /*40c0*/  LOP3.LUT R0, R15, 0xffff, RZ, 0xc0, !PT ;  /* 0x0000ffff0f007812 */ /* 0x000fe200078ec0ff */
[----:B------:R-:W3:Y:S01]  /*40d0*/  S2UR UR13, SR_CgaCtaId ;  /* 0x00000000000d79c3 */ /* 0x000ee20000008800 */
[----:B------:R-:W-:-:S03]  /*40e0*/  UMOV UR12, 0x400 ;  /* 0x00000400000c7882 */ /* 0x000fc60000000000 */
[----:B------:R-:W-:-:S05]  /*40f0*/  IMAD R0, R0, 0xf0f1, RZ ;  /* 0x0000f0f100007824 */ /* 0x000fca00078e02ff */
[----:B------:R-:W-:-:S04]  /*4100*/  SHF.R.U32.HI R0, RZ, 0x14, R0 ;  /* 0x00000014ff007819 */ /* 0x000fc80000011600 */
[----:B------:R-:W-:-:S05]  /*4110*/  PRMT R0, R0, 0x9910, RZ ;  /* 0x0000991000007816 */ /* 0x000fca00000000ff */
[----:B------:R-:W-:-:S04]  /*4120*/  IMAD R0, R0, 0x11, RZ ;  /* 0x0000001100007824 */ /* 0x000fc800078e02ff */
[----:B------:R-:W-:Y:S01]  /*4130*/  IMAD.MOV R0, RZ, RZ, -R0 ;  /* 0x000000ffff007224 */ /* 0x000fe200078e0a00 */
[----:B---3--:R-:W-:-:S04]  /*4140*/  ULEA UR12, UR13, UR12, 0x18 ;  /* 0x0000000c0d0c7291 */ /* 0x008fc8000f8ec0ff */
[----:B------:R-:W-:Y:S01]  /*4150*/  PRMT R0, R0, 0x7710, RZ ;  /* 0x0000771000007816 */ /* 0x000fe200000000ff */
[----:B--2---:R-:W-:-:S04]  /*4160*/  ULEA UR5, UR14, UR12, 0x3 ;  /* 0x0000000c0e057291 */ /* 0x004fc8000f8e18ff */
[----:B------:R-:W-:-:S05]  /*4170*/  IMAD.IADD R0, R0, 0x1, R15 ;  /* 0x0000000100007824 */ /* 0x000fca00078e020f */
[----:B------:R-:W-:Y:S02]  /*4180*/  R2UR UR20, R0 ;  /* 0x00000000001472ca */ /* 0x000fe400000e0000 */
[----:B------:R-:W-:-:S11]  /*4190*/  SHF.L.U32 R0, R16, 0x1f, RZ ;  /* 0x0000001f10007819 */ /* 0x000fd600000006ff */
[----:B------:R-:W-:-:S04]  /*41a0*/  ULOP3.LUT UR20, UR20, 0xffff, URZ, 0xc0, !UPT ;  /* 0x0000ffff14147892 */ /* 0x000fc8000f8ec0ff */
[----:B------:R-:W-:Y:S02]  /*41b0*/  UIMAD.WIDE.U32 UR22, UR20, 0x80, UR38 ;  /* 0x00000080141678a5 */ /* 0x000fe4000f8e0026 */
[----:B------:R-:W-:Y:S01]  /*41c0*/  UIMAD.WIDE.U32 UR20, UR20, 0x80, UR34 ;  /* 0x00000080141478a5 */ /* 0x000fe2000f8e0022 */
[----:B------:R-:W-:Y:S11]  /*41d0*/  @P4 BRA `(.L_x_31) ;  /* 0x00000000001c4947 */ /* 0x000ff60003800000 */
[----:B------:R-:W-:-:S04]  /*41e0*/  DEPBAR {5,4,3,2,1,0} ;  /* 0x0000003f0000791a */ /* 0x000fc80000000000 */
[----:B------:R-:W2:Y:S02]  /*41f0*/  CCTL.E.C.LDCU.IV.DEEP [UR22] ;  /* 0x0000000016007540 */ /* 0x000ea40009c08000 */
[----:B--2---:R2:W-:Y:S01]  /*4200*/  UTMACCTL.IV [UR22] ;  /* 0x00000000160079b9 */ /* 0x0045e20008000000 */
[----:B------:R-:W-:-:S04]  /*4210*/  DEPBAR {5,4,3,2,1,0} ;  /* 0x0000003f0000791a */ /* 0x000fc80000000000 */
[----:B------:R-:W3:Y:S02]  /*4220*/  CCTL.E.C.LDCU.IV.DEEP [UR20] ;  /* 0x0000000014007540 */ /* 0x000ee40009c08000 */
[----:B---3--:R2:W-:Y:S01]  /*4230*/  UTMACCTL.IV [UR20] ;  /* 0x00000000140079b9 */ /* 0x0085e20008000000 */
[----:B------:R-:W-:Y:S01]  /*4240*/  NOP ;  /* 0x0000000000007918 */ /* 0x000fe20000000000 */
.L_x_31:
[----:B------:R-:W-:Y:S01]  /*4250*/  UIADD3 UR6, UPT, UPT, UR4, 0x3f, URZ ;  /* 0x0000003f04067890 */ /* 0x000fe2000fffe0ff */
[----:B-----5:R3:W4:Y:S01]  /*4260*/  SYNCS.PHASECHK.TRANS64.TRYWAIT P0, [UR5+0x38], R0 ;  /* 0x00003800ff0075a7 */ /* 0x0207220008001105 */
[----:B------:R-:W-:Y:S02]  /*4270*/  ULEA.HI UR11, UR18, UR18, URZ, 0x1 ;  /* 0x00000012120b7291 */ /* 0x000fe4000f8f08ff */
[----:B------:R-:W-:Y:S02]  /*4280*/  USHF.R.S32.HI UR5, URZ, 0x1f, UR6 ;  /* 0x0000001fff057899 */ /* 0x000fe40008011406 */
[----:B------:R-:W-:Y:S02]  /*4290*/  UIADD3 UR4, UPT, UPT, UR4, 0x7e, URZ ;  /* 0x0000007e04047890 */ /* 0x000fe4000fffe0ff */
[----:B------:R-:W-:Y:S02]  /*42a0*/  ULEA.HI UR5, UR5, UR6, URZ, 0x6 ;  /* 0x0000000605057291 */ /* 0x000fe4000f8f30ff */
[----:B------:R-:W-:-:S02]  /*42b0*/  ULEA UR7, UR19, UR16, 0x8 ;  /* 0x0000001013077291 */ /* 0x000fc4000f8e40ff */
[----:B------:R-:W-:Y:S02]  /*42c0*/  USHF.R.S32.HI UR18, URZ, 0x6, UR5 ;  /* 0x00000006ff127899 */ /* 0x000fe40008011405 */
[----:B------:R-:W-:Y:S02]  /*42d0*/  USHF.L.U32 UR11, UR11, 0x6, URZ ;  /* 0x000000060b0b7899 */ /* 0x000fe400080006ff */
[----:B------:R-:W-:Y:S02]  /*42e0*/  UISETP.LT.U32.AND UP0, UPT, UR18, 0x7, UPT ;  /* 0x000000071200788c */ /* 0x000fe4000bf01070 */
[----:B------:R-:W-:Y:S02]  /*42f0*/  ULOP3.LUT UR11, UR11, 0xffffff80, URZ, 0xc0, !UPT ;  /* 0xffffff800b0b7892 */ /* 0x000fe4000f8ec0ff */
[----:B------:R-:W-:Y:S02]  /*4300*/  USEL UR19, UR18, 0x7, UP0 ;  /* 0x0000000712137887 */ /* 0x000fe40008000000 */
[----:B------:R-:W-:-:S02]  /*4310*/  UISETP.GE.U32.AND UP0, UPT, UR4, 0x7f, UPT ;  /* 0x0000007f0400788c */ /* 0x000fc4000bf06070 */
[----:B------:R-:W-:Y:S01]  /*4320*/  ULOP3.LUT UR11, UR11, 0x40, UR42, 0xf8, !UPT ;  /* 0x000000400b0b7892 */ /* 0x000fe2000f8ef82a */
[----:B------:R-:W-:-:S06]  /*4330*/  UMOV UR17, URZ ;  /* 0x000000ff00117c82 */ /* 0x000fcc0008000000 */
[----:B---3--:R-:W-:Y:S05]  /*4340*/  BRA.U !UP0, `(.L_x_32) ;  /* 0x0000000108ac7547 */ /* 0x008fea000b800000 */
[----:B------:R-:W-:Y:S01]  /*4350*/  UIADD3 UR24, UPT, UPT, -UR19, URZ, URZ ;  /* 0x000000ff13187290 */ /* 0x000fe2000fffe1ff */
[----:B------:R-:W-:Y:S01]  /*4360*/  UMOV UR25, UR14 ;  /* 0x0000000e00197c82 */ /* 0x000fe20008000000 */
[----:B------:R-:W-:-:S10]  /*4370*/  UMOV UR10, URZ ;  /* 0x000000ff000a7c82 */ /* 0x000fd40008000000 */
.L_x_38:
[----:B------:R-:W-:Y:S01]  /*4380*/  UIADD3 UR24, UPT, UPT, UR24, 0x1, URZ ;  /* 0x0000000118187890 */ /* 0x000fe2000fffe0ff */
[----:B-1-3--:R-:W-:Y:S01]  /*4390*/  @P2 MOV R2, 0xc000 ;  /* 0x0000c00000022802 */ /* 0x00afe20000000f00 */
[----:B------:R-:W-:Y:S02]  /*43a0*/  ULEA UR9, UR25, UR12, 0x3 ;  /* 0x0000000c19097291 */ /* 0x000fe4000f8e18ff */
[----:B------:R-:W-:Y:S01]  /*43b0*/  UISETP.NE.AND UP0, UPT, UR24, URZ, UPT ;  /* 0x000000ff1800728c */ /* 0x000fe2000bf05270 */
[----:B--2-4-:R-:W-:Y:S10]  /*43c0*/  @P0 BRA `(.L_x_33) ;  /* 0x00000000000c0947 */ /* 0x014ff40003800000 */
[----:B------:R-:W-:-:S04]  /*43d0*/  SHF.L.U32 R3, R16, 0x1f, RZ ;  /* 0x0000001f10037819 */ /* 0x000fc800000006ff */
[----:B------:R-:W1:Y:S02]  /*43e0*/  SYNCS.PHASECHK.TRANS64.TRYWAIT P0, [UR9+0x38], R3 ;  /* 0x00003803ff0075a7 */ /* 0x000e640008001109 */
[----:B-1----:R-:W-:Y:S05]  /*43f0*/  @!P0 BRA `(.L_x_34) ;  /* 0x000000d400e48947 */ /* 0x002fea0003800000 */
.L_x_33:
[----:B------:R3:W-:Y:S01]  /*4400*/  @P2 SYNCS.ARRIVE.TRANS64 RZ, [UR9], R2 ;  /* 0x00000002ffff29a7 */ /* 0x0007e20008000009 */
[----:B------:R-:W-:-:S04]  /*4410*/  ULOP3.LUT UR4, UR29, 0x2, URZ, 0xfc, !UPT ;  /* 0x000000021d047892 */ /* 0x000fc8000f8efcff */
[----:B------:R-:W-:-:S09]  /*4420*/  UISETP.NE.AND UP1, UPT, UR4, 0x2, UPT ;  /* 0x000000020400788c */ /* 0x000fd2000bf25270 */
[----:B------:R-:W-:Y:S05]  /*4430*/  BRA.U UP1, `(.L_x_35) ;  /* 0x0000000101047547 */ /* 0x000fea000b800000 */
[----:B--2---:R-:W-:Y:S05]  /*4440*/  BPT.TRAP 0x1 ;  /* 0x000000040000795c */ /* 0x004fea0000300000 */
.L_x_35:
[----:B------:R-:W-:Y:S04]  /*4450*/  BSSY.RECONVERGENT B0, `(.L_x_36) ;  /* 0x0000003000007945 */ /* 0x000fe80003800200 */
[----:B------:R-:W-:Y:S05]  /*4460*/  @!P1 BRA `(.L_x_37) ;  /* 0x0000000000049947 */ /* 0x000fea0003800000 */
[----:B--2---:R-:W-:Y:S05]  /*4470*/  BPT.TRAP 0x1 ;  /* 0x000000040000795c */ /* 0x004fea0000300000 */
.L_x_37:
[----:B--2---:R-:W-:Y:S05]  /*4480*/  BSYNC.RECONVERGENT B0 ;  /* 0x0000000000007941 */ /* 0x004fea0003800200 */
.L_x_36:
[----:B------:R-:W-:Y:S02]  /*4490*/  UIADD3 UR14, UPT, UPT, UR25, 0x1, URZ ;  /* 0x00000001190e7890 */ /* 0x000fe4000fffe0ff */
[----:B------:R-:W-:Y:S02]  /*44a0*/  ULEA UR8, UR25, UR12, 0xd ;  /* 0x0000000c19087291 */ /* 0x000fe4000f8e68ff */
[----:B------:R-:W-:Y:S02]  /*44b0*/  UISETP.NE.AND UP1, UPT, UR14, 0x7, UPT ;  /* 0x000000070e00788c */ /* 0x000fe4000bf25270 */
[----:B------:R-:W-:Y:S02]  /*44c0*/  ULOP3.LUT UR9, UR9, 0xfefffff8, URZ, 0xc0, !UPT ;  /* 0xfefffff809097892 */ /* 0x000fe4000f8ec0ff */
[----:B------:R-:W-:Y:S02]  /*44d0*/  USEL UR5, URZ, 0x1, UP1 ;  /* 0x00000001ff057887 */ /* 0x000fe40008800000 */
[----:B------:R-:W-:-:S02]  /*44e0*/  USEL UR14, UR14, URZ, UP1 ;  /* 0x000000ff0e0e7287 */ /* 0x000fc40008800000 */
[----:B------:R-:W-:Y:S02]  /*44f0*/  UIADD3 UR8, UPT, UPT, UR8, 0x9400, URZ ;  /* 0x0000940008087890 */ /* 0x000fe4000fffe0ff */
[----:B------:R-:W-:Y:S01]  /*4500*/  ULEA UR4, UR14, UR12, 0x3 ;  /* 0x0000000c0e047291 */ /* 0x000fe2000f8e18ff */
[----:B------:R-:W-:Y:S01]  /*4510*/  LOP3.LUT R16, R16, UR5, RZ, 0x3c, !PT ;  /* 0x0000000510107c12 */ /* 0x000fe2000f8e3cff */
[----:B------:R-:W-:Y:S01]  /*4520*/  UMOV UR26, 0x0 ;  /* 0x00000000001a7882 */ /* 0x000fe20000000000 */
[----:B------:R-:W-:Y:S01]  /*4530*/  UMOV UR27, 0x10000000 ;  /* 0x10000000001b7882 */ /* 0x000fe20000000000 */
[----:B------:R-:W-:Y:S01]  /*4540*/  UMOV UR6, UR10 ;  /* 0x0000000a00067c82 */ /* 0x000fe20008000000 */
[----:B-1----:R-:W-:Y:S01]  /*4550*/  SHF.L.U32 R0, R16, 0x1f, RZ ;  /* 0x0000001f10007819 */ /* 0x002fe200000006ff */
[----:B------:R-:W-:Y:S01]  /*4560*/  UMOV UR5, UR9 ;  /* 0x0000000900057c82 */ /* 0x000fe20008000000 */
[----:B------:R-:W-:Y:S02]  /*4570*/  UMOV UR17, UR19 ;  /* 0x0000001300117c82 */ /* 0x000fe40008000000 */
[----:B------:R1:W2:Y:S01]  /*4580*/  SYNCS.PHASECHK.TRANS64.TRYWAIT P0, [UR4+0x38], R0 ;  /* 0x00003800ff0075a7 */ /* 0x0002a20008001104 */
[----:B------:R-:W-:Y:S01]  /*4590*/  ULEA UR4, UR25, UR12, 0xe ;  /* 0x0000000c19047291 */ /* 0x000fe2000f8e70ff */
[----:B------:R4:W-:Y:S02]  /*45a0*/  UTMALDG.2D.2CTA [UR8], [UR22], desc[UR26] ;  /* 0x00001a08160075b4 */ /* 0x0009e40008209000 */
[----:B------:R-:W-:Y:S01]  /*45b0*/  UMOV UR25, UR14 ;  /* 0x0000000e00197c82 */ /* 0x000fe20008000000 */
[----:B------:R-:W-:-:S09]  /*45c0*/  UIADD3 UR4, UPT, UPT, UR4, 0x17400, URZ ;  /* 0x0001740004047890 */ /* 0x000fd2000fffe0ff */
[----:B------:R1:W-:Y:S01]  /*45d0*/  UTMALDG.2D.2CTA [UR4], [UR20], desc[UR26] ;  /* 0x00001a04140075b4 */ /* 0x0003e20008209000 */
[----:B----4-:R-:W-:Y:S01]  /*45e0*/  UIADD3 UR10, UPT, UPT, UR10, 0x40, URZ ;  /* 0x000000400a0a7890 */ /* 0x010fe2000fffe0ff */
[----:B------:R-:W-:Y:S11]  /*45f0*/  BRA.U UP0, `(.L_x_38) ;  /* 0xfffffffd00607547 */ /* 0x000ff6000b83ffff */
.L_x_32:
[----:B-1----:R-:W-:Y:S01]  /*4600*/  ULEA UR4, UR14, UR12, 0x3 ;  /* 0x0000000c0e047291 */ /* 0x002fe2000f8e18ff */
[----:B------:R-:W-:Y:S01]  /*4610*/  SHF.L.U32 R0, R16, 0x1f, RZ ;  /* 0x0000001f10007819 */ /* 0x000fe200000006ff */
[----:B------:R-:W-:Y:S01]  /*4620*/  @!P4 SYNCS.ARRIVE.TRANS64.A1T0 RZ, [UR12+0xb8], RZ ;  /* 0x0000b8ffffffc9a7 */ /* 0x000fe2000810000c */
[----:B------:R-:W-:-:S06]  /*4630*/  UISETP.GT.AND UP0, UPT, UR18, UR19, UPT ;  /* 0x000000131200728c */ /* 0x000fcc000bf04270 */
[----:B--2-4-:R1:W2:Y:S03]  /*4640*/  SYNCS.PHASECHK.TRANS64.TRYWAIT P0, [UR4+0x38], R0 ;  /* 0x00003800ff0075a7 */ /* 0x0142a60008001104 */
[----:B------:R-:W-:Y:S05]  /*4650*/  BRA.U !UP0, `(.L_x_39) ;  /* 0x0000000108a47547 */ /* 0x000fea000b800000 */
[----:B------:R-:W-:-:S03]  /*4660*/  UIADD3 UR18, UPT, UPT, -UR19, UR17, UR18 ;  /* 0x0000001113127290 */ /* 0x000fc6000fffe112 */
[----:B------:R-:W-:-:S09]  /*4670*/  UMOV UR19, UR14 ;  /* 0x0000000e00137c82 */ /* 0x000fd20008000000 */
.L_x_45:
[----:B----4-:R-:W-:Y:S01]  /*4680*/  ULEA UR9, UR19, UR12, 0x3 ;  /* 0x0000000c13097291 */ /* 0x010fe2000f8e18ff */
[----:B--23--:R-:W-:Y:S01]  /*4690*/  @P2 MOV R2, 0xc000 ;  /* 0x0000c00000022802 */ /* 0x00cfe20000000f00 */
[----:B-12---:R-:W-:Y:S10]  /*46a0*/  @P0 BRA `(.L_x_40) ;  /* 0x00000000000c0947 */ /* 0x006ff40003800000 */
[----:B------:R-:W-:-:S04]  /*46b0*/  SHF.L.U32 R3, R16, 0x1f, RZ ;  /* 0x0000001f10037819 */ /* 0x000fc800000006ff */
[----:B------:R-:W2:Y:S02]  /*46c0*/  SYNCS.PHASECHK.TRANS64.TRYWAIT P0, [UR9+0x38], R3 ;  /* 0x00003803ff0075a7 */ /* 0x000ea40008001109 */
[----:B--2---:R-:W-:Y:S05]  /*46d0*/  @!P0 BRA `(.L_x_41) ;  /* 0x000000d400448947 */ /* 0x004fea0003800000 */
.L_x_40:
[----:B------:R2:W-:Y:S01]  /*46e0*/  @P2 SYNCS.ARRIVE.TRANS64 RZ, [UR9], R2 ;  /* 0x00000002ffff29a7 */ /* 0x0005e20008000009 */
[----:B------:R-:W-:-:S04]  /*46f0*/  ULOP3.LUT UR4, UR29, 0x2, URZ, 0xfc, !UPT ;  /* 0x000000021d047892 */ /* 0x000fc8000f8efcff */
[----:B------:R-:W-:-:S09]  /*4700*/  UISETP.NE.AND UP0, UPT, UR4, 0x2, UPT ;  /* 0x000000020400788c */ /* 0x000fd2000bf05270 */
[----:B------:R-:W-:Y:S05]  /*4710*/  BRA.U UP0, `(.L_x_42) ;  /* 0x0000000100047547 */ /* 0x000fea000b800000 */
[----:B------:R-:W-:Y:S05]  /*4720*/  BPT.TRAP 0x1 ;  /* 0x000000040000795c */ /* 0x000fea0000300000 */
.L_x_42:
[----:B------:R-:W-:Y:S04]  /*4730*/  BSSY.RECONVERGENT B0, `(.L_x_43) ;  /* 0x0000003000007945 */ /* 0x000fe80003800200 */
[----:B------:R-:W-:Y:S05]  /*4740*/  @!P1 BRA `(.L_x_44) ;  /* 0x0000000000049947 */ /* 0x000fea0003800000 */
[----:B------:R-:W-:Y:S05]  /*4750*/  BPT.TRAP 0x1 ;  /* 0x000000040000795c */ /* 0x000fea0000300000 */
.L_x_44:
[----:B------:R-:W-:Y:S05]  /*4760*/  BSYNC.RECONVERGENT B0 ;  /* 0x0000000000007941 */ /* 0x000fea0003800200 */
.L_x_43:
[----:B------:R-:W-:Y:S02]  /*4770*/  UIADD3 UR14, UPT, UPT, UR19, 0x1, URZ ;  /* 0x00000001130e7890 */ /* 0x000fe4000fffe0ff */
[----:B------:R-:W-:Y:S02]  /*4780*/  ULEA UR8, UR19, UR12, 0xd ;  /* 0x0000000c13087291 */ /* 0x000fe4000f8e68ff */
[----:B------:R-:W-:Y:S02]  /*4790*/  UISETP.NE.AND UP0, UPT, UR14, 0x7, UPT ;  /* 0x000000070e00788c */ /* 0x000fe4000bf05270 */
[----:B------:R-:W-:Y:S02]  /*47a0*/  USHF.L.U32 UR10, UR17, 0x6, URZ ;  /* 0x00000006110a7899 */ /* 0x000fe400080006ff */
[----:B------:R-:W-:Y:S02]  /*47b0*/  USEL UR5, URZ, 0x1, UP0 ;  /* 0x00000001ff057887 */ /* 0x000fe40008000000 */
[----:B------:R-:W-:-:S02]  /*47c0*/  USEL UR14, UR14, URZ, UP0 ;  /* 0x000000ff0e0e7287 */ /* 0x000fc40008000000 */
[----:B------:R-:W-:Y:S02]  /*47d0*/  ULOP3.LUT UR9, UR9, 0xfefffff8, URZ, 0xc0, !UPT ;  /* 0xfefffff809097892 */ /* 0x000fe4000f8ec0ff */
[----:B------:R-:W-:Y:S01]  /*47e0*/  ULEA UR4, UR14, UR12, 0x3 ;  /* 0x0000000c0e047291 */ /* 0x000fe2000f8e18ff */
[----:B------:R-:W-:Y:S01]  /*47f0*/  LOP3.LUT R16, R16, UR5, RZ, 0x3c, !PT ;  /* 0x0000000510107c12 */ /* 0x000fe2000f8e3cff */
[----:B------:R-:W-:Y:S01]  /*4800*/  UIADD3 UR8, UPT, UPT, UR8, 0x9400, URZ ;  /* 0x0000940008087890 */ /* 0x000fe2000fffe0ff */
[----:B------:R-:W-:Y:S02]  /*4810*/  UMOV UR24, 0x0 ;  /* 0x0000000000187882 */ /* 0x000fe40000000000 */
[----:B-1----:R-:W-:Y:S01]  /*4820*/  SHF.L.U32 R0, R16, 0x1f, RZ ;  /* 0x0000001f10007819 */ /* 0x002fe200000006ff */
[----:B------:R-:W-:Y:S01]  /*4830*/  UMOV UR25, 0x10000000 ;  /* 0x1000000000197882 */ /* 0x000fe20000000000 */
[----:B------:R-:W-:Y:S01]  /*4840*/  UMOV UR5, UR9 ;  /* 0x0000000900057c82 */ /* 0x000fe20008000000 */
[----:B------:R-:W-:Y:S01]  /*4850*/  UMOV UR6, UR10 ;  /* 0x0000000a00067c82 */ /* 0x000fe20008000000 */
[----:B------:R4:W1:Y:S01]  /*4860*/  SYNCS.PHASECHK.TRANS64.TRYWAIT P0, [UR4+0x38], R0 ;  /* 0x00003800ff0075a7 */ /* 0x0008620008001104 */
[----:B------:R-:W-:Y:S01]  /*4870*/  ULEA UR4, UR19, UR12, 0xe ;  /* 0x0000000c13047291 */ /* 0x000fe2000f8e70ff */
[----:B------:R4:W-:Y:S01]  /*4880*/  UTMALDG.2D.2CTA [UR8], [UR22], desc[UR24] ;  /* 0x00001808160075b4 */ /* 0x0009e20008209000 */
[----:B------:R-:W-:-:S02]  /*4890*/  UIADD3 UR17, UPT, UPT, UR17, 0x1, URZ ;  /* 0x0000000111117890 */ /* 0x000fc4000fffe0ff */
[----:B------:R-:W-:Y:S02]  /*48a0*/  UIADD3 UR4, UPT, UPT, UR4, 0x17400, URZ ;  /* 0x0001740004047890 */ /* 0x000fe4000fffe0ff */
[----:B------:R-:W-:Y:S01]  /*48b0*/  UISETP.NE.AND UP0, UPT, UR17, UR18, UPT ;  /* 0x000000121100728c */ /* 0x000fe2000bf05270 */
[----:B------:R-:W-:-:S06]  /*48c0*/  UMOV UR19, UR14 ;  /* 0x0000000e00137c82 */ /* 0x000fcc0008000000 */
[----:B------:R4:W-:Y:S02]  /*48d0*/  UTMALDG.2D.2CTA [UR4], [UR20], desc[UR24] ;  /* 0x00001804140075b4 */ /* 0x0009e40008209000 */
[----:B------:R-:W-:Y:S05]  /*48e0*/  BRA.U UP0, `(.L_x_45) ;  /* 0xfffffffd00647547 */ /* 0x000fea000b83ffff */
.L_x_39:
[----:B------:R-:W-:Y:S01]  /*48f0*/  UISETP.NE.AND UP0, UPT, UR37, 0x8, UPT ;  /* 0x000000082500788c */ /* 0x000fe2000bf05270 */
[----:B------:R-:W-:-:S08]  /*4900*/  NOP ;  /* 0x0000000000007918 */ /* 0x000fd00000000000 */
[----:B------:R-:W-:Y:S05]  /*4910*/  BRA.U UP0, `(.L_x_46) ;  /* 0x0000000100047547 */ /* 0x000fea000b800000 */
[----:B----4-:R-:W-:Y:S05]  /*4920*/  BPT.TRAP 0x1 ;  /* 0x000000040000795c */ /* 0x010fea0000300000 */
.L_x_46:
[----:B----4-:R-:W-:Y:S01]  /*4930*/  ULEA UR4, UR15, UR12, 0x3 ;  /* 0x0000000c0f047291 */ /* 0x010fe2000f8e18ff */
[----:B------:R-:W-:-:S08]  /*4940*/  SHF.L.U32 R3, R14, 0x1f, RZ ;  /* 0x0000001f0e037819 */ /* 0x000fd000000006ff */
[----:B-12---:R-:W1:Y:S02]  /*4950*/  SYNCS.PHASECHK.TRANS64.TRYWAIT P0, [UR4+0x1a0], R3 ;  /* 0x0001a003ff0075a7 */ /* 0x006e640008001104 */
[----:B-1----:R-:W-:Y:S05]  /*4960*/  @!P0 BRA `(.L_x_47) ;  /* 0x000000d000b88947 */ /* 0x002fea0003800000 */
.L_x_245:
[----:B------:R-:W-:-:S09]  /*4970*/  UIMAD UR5, UR15, 0x14, UR36 ;  /* 0x000000140f0578a4 */ /* 0x000fd2000f8e0224 */
[----:B-1----:R-:W1:Y:S04]  /*4980*/  LDS R3, [UR5] ;  /* 0x00000005ff037984 */ /* 0x002e680008000800 */
[----:B---3--:R-:W2:Y:S04]  /*4990*/  LDS R2, [UR5+0x4] ;  /* 0x00000405ff027984 */ /* 0x008ea80008000800 */
[----:B------:R-:W3:Y:S04]  /*49a0*/  LDS.U16 R15, [UR5+0x12] ;  /* 0x00001205ff0f7984 */ /* 0x000ee80008000400 */
[----:B------:R-:W4:Y:S04]  /*49b0*/  LDS R17, [UR5+0x8] ;  /* 0x00000805ff117984 */ /* 0x000f280008000800 */
[----:B------:R-:W3:Y:S01]  /*49c0*/  LDS R0, [UR5+0xc] ;  /* 0x00000c05ff007984 */ /* 0x000ee20008000800 */
[----:B------:R-:W-:Y:S01]  /*49d0*/  @!PT LDS RZ, [RZ] ;  /* 0x00000000fffff984 */ /* 0x000fe20000000800 */
[----:B------:R-:W-:Y:S01]  /*49e0*/  @!PT LDS RZ, [RZ] ;  /* 0x00000000fffff984 */ /* 0x000fe20000000800 */
[----:B------:R-:W-:Y:S01]  /*49f0*/  @!PT LDS RZ, [RZ] ;  /* 0x00000000fffff984 */ /* 0x000fe20000000800 */
[----:B------:R-:W-:Y:S01]  /*4a00*/  @!PT LDS RZ, [RZ] ;  /* 0x00000000fffff984 */ /* 0x000fe20000000800 */
[----:B------:R5:W-:Y:S06]  /*4a10*/  MEMBAR.ALL.CTA ;  /* 0x0000000000007992 */ /* 0x000bec0000008000 */
[----:B-----5:R-:W3:Y:S01]  /*4a20*/  FENCE.VIEW.ASYNC.S ;  /* 0x00000000000073c6 */ /* 0x020ee20000000000 */
[----:B-1----:R-:W-:-:S02]  /*4a30*/  R2UR UR18, R3 ;  /* 0x00000000031272ca */ /* 0x002fc400000e0000 */
[----:B--2---:R-:W-:Y:S01]  /*4a40*/  R2UR UR19, R2 ;  /* 0x00000000021372ca */ /* 0x004fe200000e0000 */
[----:B------:R-:W-:-:S14]  /*4a50*/  BRA.U UP0, `(.L_x_48) ;  /* 0x0000000100047547 */ /* 0x000fdc000b800000 */
[----:B------:R-:W-:Y:S05]  /*4a60*/  BPT.TRAP 0x1 ;  /* 0x000000040000795c */ /* 0x000fea0000300000 */
.L_x_48:
[----:B------:R-:W-:Y:S01]  /*4a70*/  UIADD3 UR4, UPT, UPT, UR4, 0x1e0, URZ ;  /* 0x000001e004047890 */ /* 0x000fe2000fffe0ff */
[----:B---3--:R-:W-:Y:S01]  /*4a80*/  ISETP.NE.AND P0, PT, R0, RZ, PT ;  /* 0x000000ff0000720c */ /* 0x008fe20003f05270 */
[----:B------:R-:W-:Y:S01]  /*4a90*/  UIADD3 UR15, UPT, UPT, UR15, 0x1, URZ ;  /* 0x000000010f0f7890 */ /* 0x000fe2000fffe0ff */
[----:B------:R-:W-:Y:S01]  /*4aa0*/  PLOP3.LUT P4, PT, PT, PT, PT, 0x80, 0x8 ;  /* 0x000000000008781c */ /* 0x000fe20003f8f070 */
[----:B------:R-:W-:Y:S02]  /*4ab0*/  UPRMT UR4, UR13, 0x654, UR4 ;  /* 0x000006540d047896 */ /* 0x000fe40008000004 */
[----:B------:R-:W-:-:S04]  /*4ac0*/  UISETP.NE.AND UP0, UPT, UR15, 0x8, UPT ;  /* 0x000000080f00788c */ /* 0x000fc8000bf05270 */
[----:B------:R-:W-:-:S03]  /*4ad0*/  USEL UR15, UR15, URZ, UP0 ;  /* 0x000000ff0f0f7287 */ /* 0x000fc60008000000 */
[----:B------:R-:W-:Y:S01]  /*4ae0*/  SYNCS.ARRIVE.TRANS64.RED.A1T0 RZ, [UR4], RZ ;  /* 0x000000ffffff79a7 */ /* 0x000fe20008100404 */
[----:B------:R-:W-:-:S06]  /*4af0*/  USEL UR4, URZ, 0x1, UP0 ;  /* 0x00000001ff047887 */ /* 0x000fcc0008000000 */
[----:B------:R-:W-:Y:S01]  /*4b00*/  LOP3.LUT R14, R14, UR4, RZ, 0x3c, !PT ;  /* 0x000000040e0e7c12 */ /* 0x000fe2000f8e3cff */
[----:B------:R-:W-:Y:S06]  /*4b10*/  @P0 BRA `(.L_x_49) ;  /* 0xffffffec00880947 */ /* 0x000fec000383ffff */
[----:B------:R-:W-:Y:S01]  /*4b20*/  UIADD3 UR12, UPT, UPT, UR12, 0x38, URZ ;  /* 0x000000380c0c7890 */ /* 0x000fe2000fffe0ff */
[----:B------:R-:W-:-:S03]  /*4b30*/  SHF.L.U32 R3, R16, 0x1f, RZ ;  /* 0x0000001f10037819 */ /* 0x000fc600000006ff */
[----:B------:R-:W-:-:S09]  /*4b40*/  ULEA UR4, UR14, UR12, 0x3 ;  /* 0x0000000c0e047291 */ /* 0x000fd2000f8e18ff */
[----:B------:R-:W1:Y:S02]  /*4b50*/  SYNCS.PHASECHK.TRANS64.TRYWAIT P0, [UR4], R3 ;  /* 0x00000003ff0075a7 */ /* 0x000e640008001104 */
[----:B-1----:R-:W-:Y:S05]  /*4b60*/  @!P0 BRA `(.L_x_50) ;  /* 0x000000d000508947 */ /* 0x002fea0003800000 */
.L_x_247:
[----:B------:R-:W-:-:S04]  /*4b70*/  UIADD3 UR5, UPT, UPT, UR14, 0x1, URZ ;  /* 0x000000010e057890 */ /* 0x000fc8000fffe0ff */
[----:B------:R-:W-:-:S04]  /*4b80*/  UISETP.NE.AND UP0, UPT, UR5, 0x7, UPT ;  /* 0x000000070500788c */ /* 0x000fc8000bf05270 */
[----:B------:R-:W-:Y:S02]  /*4b90*/  USEL UR6, URZ, 0x1, UP0 ;  /* 0x00000001ff067887 */ /* 0x000fe40008000000 */
[----:B------:R-:W-:-:S04]  /*4ba0*/  USEL UR5, UR5, URZ, UP0 ;  /* 0x000000ff05057287 */ /* 0x000fc80008000000 */
[----:B------:R-:W-:Y:S01]  /*4bb0*/  ULEA UR4, UR5, UR12, 0x3 ;  /* 0x0000000c05047291 */ /* 0x000fe2000f8e18ff */
[----:B------:R-:W-:-:S04]  /*4bc0*/  LOP3.LUT R2, R16, UR6, RZ, 0x3c, !PT ;  /* 0x0000000610027c12 */ /* 0x000fc8000f8e3cff */
[----:B-1----:R-:W-:-:S04]  /*4bd0*/  SHF.L.U32 R3, R2, 0x1f, RZ ;  /* 0x0000001f02037819 */ /* 0x002fc800000006ff */
[----:B------:R-:W1:Y:S02]  /*4be0*/  SYNCS.PHASECHK.TRANS64.TRYWAIT P0, [UR4], R3 ;  /* 0x00000003ff0075a7 */ /* 0x000e640008001104 */
[----:B-1----:R-:W-:Y:S05]  /*4bf0*/  @!P0 BRA `(.L_x_51) ;  /* 0x000000d000448947 */ /* 0x002fea0003800000 */
.L_x_249:
        /* <DEDUP_REMOVED lines=9> */
.L_x_251:
        /* <DEDUP_REMOVED lines=9> */
.L_x_253:
        /* <DEDUP_REMOVED lines=9> */
.L_x_255:
        /* <DEDUP_REMOVED lines=9> */
.L_x_257:
[----:B------:R-:W-:-:S04]  /*4e40*/  UIADD3 UR5, UPT, UPT, UR5, 0x1, URZ ;  /* 0x0000000105057890 */ /* 0x000fc8000fffe0ff */
[----:B------:R-:W-:-:S04]  /*4e50*/  UISETP.NE.AND UP0, UPT, UR5, 0x7, UPT ;  /* 0x000000070500788c */ /* 0x000fc8000bf05270 */
[----:B------:R-:W-:Y:S02]  /*4e60*/  USEL UR4, URZ, 0x1, UP0 ;  /* 0x00000001ff047887 */ /* 0x000fe40008000000 */
[----:B------:R-:W-:-:S04]  /*4e70*/  USEL UR5, UR5, URZ, UP0 ;  /* 0x000000ff05057287 */ /* 0x000fc80008000000 */
[----:B------:R-:W-:Y:S01]  /*4e80*/  LOP3.LUT R2, R2, UR4, RZ, 0x3c, !PT ;  /* 0x0000000402027c12 */ /* 0x000fe2000f8e3cff */
[----:B------:R-:W-:-:S12]  /*4e90*/  ULEA UR5, UR5, UR12, 0x3 ;  /* 0x0000000c05057291 */ /* 0x000fd8000f8e18ff */
.L_x_56:
[----:B-1----:R-:W-:Y:S02]  /*4ea0*/  SHF.L.U32 R3, R2, 0x1f, RZ ;  /* 0x0000001f02037819 */ /* 0x002fe400000006ff */
[----:B------:R-:W-:-:S04]  /*4eb0*/  MOV R0, UR5 ;  /* 0x0000000500007c02 */ /* 0x000fc80008000f00 */
[----:B------:R1:W2:Y:S03]  /*4ec0*/  SYNCS.PHASECHK.TRANS64.TRYWAIT P0, [R0+URZ], R3 ;  /* 0x00000003000075a7 */ /* 0x0002a600080011ff */
[----:B--2---:R-:W-:Y:S05]  /*4ed0*/  @!P0 NANOSLEEP.SYNCS 0x989680 ;  /* 0x009896800000895d */ /* 0x004fea0003900000 */
[----:B------:R-:W2:Y:S02]  /*4ee0*/  @!P0 SYNCS.PHASECHK.TRANS64 P0, [R0+URZ], R3 ;  /* 0x00000003000085a7 */ /* 0x000ea400080010ff */
[----:B--2---:R-:W-:Y:S05]  /*4ef0*/  @P0 EXIT ;  /* 0x000000000000094d */ /* 0x004fea0003800000 */
[----:B------:R-:W-:Y:S05]  /*4f00*/  BRA `(.L_x_56) ;  /* 0xfffffffc00e47947 */ /* 0x000fea000383ffff */
.L_x_25:
[----:B------:R-:W-:-:S04]  /*4f10*/  UISETP.LT.U32.AND UP0, UPT, UR37, 0x9, UPT ;  /* 0x000000092500788c */ /* 0x000fc8000bf01070 */
[----:B------:R-:W-:-:S04]  /*4f20*/  USEL UR4, UR37, 0x9, UP0 ;  /* 0x0000000925047887 */ /* 0x000fc80008000000 */
[----:B------:R-:W-:-:S12]  /*4f30*/  USHF.L.U32 UR4, UR4, 0x2, URZ ;  /* 0x0000000204047899 */ /* 0x000fd800080006ff */
[----:B------:R-:W3:Y:S02]  /*4f40*/  LDCU UR6, c[0x2][UR4] ;  /* 0x00800000040677ac */ /* 0x000ee40008000800 */
[----:B---3--:R-:W-:-:S10]  /*4f50*/  USHF.R.S32.HI UR7, URZ, 0x1f, UR6 ;  /* 0x0000001fff077899 */ /* 0x008fd40008011406 */
.L_x_303:
[----:B--2---:R-:W-:Y:S05]  /*4f60*/  BRXU UR6 -0x4f70                                                                                                                                                                                                                                                                                                                                                                                                                                                                                                                                                                                                                                                                                                                                                                                                                                                                                                                                                                                                                                                                                                                                                                                                                                                                                                                                                                                               (*"BRANCH_TARGETS .L_x_304,.L_x_305,.L_x_312"*) ;  /* 0xffffffb006247958 */ /* 0x004fea000b83ffff */
.L_x_305:
[----:B------:R-:W-:-:S09]  /*4f70*/  UISETP.NE.AND UP0, UPT, UR37, 0x1, UPT ;  /* 0x000000012500788c */ /* 0x000fd2000bf05270 */
[----:B------:R-:W-:Y:S05]  /*4f80*/  BRA.U UP0, `(.L_x_57) ;  /* 0x0000003900487547 */ /* 0x000fea000b800000 */
[----:B------:R-:W-:-:S08]  /*4f90*/  NOP ;  /* 0x0000000000007918 */ /* 0x000fd00000000000 */
[----:B-1--45:R-:W1:-:S00]  /*4fa0*/  USETMAXREG.DEALLOC.CTAPOOL 0x88 ;  /* 0x00000088000079c8 */ /* 0x032e4000080e0500 */
[----:B------:R-:W2:Y:S01]  /*4fb0*/  LDCU.64 UR14, c[0x0][0xba0] ;  /* 0x00017400ff0e77ac */ /* 0x000ea20008000a00 */
[----:B-1----:R-:W-:Y:S01]  /*4fc0*/  HFMA2 R0, -RZ, RZ, 0, 5.9604644775390625e-08 ;  /* 0x00000001ff007431 */ /* 0x002fe200000001ff */
[----:B------:R-:W-:Y:S01]  /*4fd0*/  PRMT R9, RZ, 0x7610, R9 ;  /* 0x00007610ff097816 */ /* 0x000fe20000000009 */
[----:B------:R-:W1:Y:S01]  /*4fe0*/  LDCU.64 UR12, c[0x0][0xbb8] ;  /* 0x00017700ff0c77ac */ /* 0x000e620008000a00 */
[----:B------:R-:W3:Y:S01]  /*4ff0*/  LDCU UR4, c[0x0][0xbdc] ;  /* 0x00017b80ff0477ac */ /* 0x000ee20008000800 */
[----:B------:R-:W4:Y:S01]  /*5000*/  LDCU UR19, c[0x0][0xb80] ;  /* 0x00017000ff1377ac */ /* 0x000f220008000800 */
[----:B------:R-:W-:Y:S01]  /*5010*/  UMOV UR5, 0xffffffff ;  /* 0xffffffff00057882 */ /* 0x000fe20000000000 */
[----:B------:R-:W-:Y:S01]  /*5020*/  UMOV UR20, URZ ;  /* 0x000000ff00147c82 */ /* 0x000fe20008000000 */
[----:B--2---:R-:W-:-:S04]  /*5030*/  UIADD3 UR18, UP0, UPT, UR14, -0x1, URZ ;  /* 0xffffffff0e127890 */ /* 0x004fc8000ff1e0ff */
[----:B------:R-:W-:Y:S02]  /*5040*/  UIADD3.X UR15, UPT, UPT, UR15, -0x1, URZ, UP0, !UPT ;  /* 0xffffffff0f0f7890 */ /* 0x000fe400087fe4ff */
[----:B-1----:R-:W-:Y:S02]  /*5050*/  UIADD3 UR14, UP0, UPT, UR12, -0x1, URZ ;  /* 0xffffffff0c0e7890 */ /* 0x002fe4000ff1e0ff */
[----:B---3--:R-:W-:Y:S02]  /*5060*/  USHF.L.U32 UR4, UR5, UR4, URZ ;  /* 0x0000000405047299 */ /* 0x008fe400080006ff */
[----:B------:R-:W-:Y:S02]  /*5070*/  UIADD3.X UR13, UPT, UPT, UR13, -0x1, URZ, UP0, !UPT ;  /* 0xffffffff0d0d7890 */ /* 0x000fe400087fe4ff */
[----:B----4-:R-:W-:Y:S02]  /*5080*/  UIADD3 UR19, UPT, UPT, UR19, -0x1, URZ ;  /* 0xffffffff13137890 */ /* 0x010fe4000fffe0ff */
[----:B------:R-:W-:-:S12]  /*5090*/  ULOP3.LUT UR12, URZ, UR4, URZ, 0x33, !UPT ;  /* 0x00000004ff0c7292 */ /* 0x000fd8000f8e33ff */
.L_x_74:
[----:B-1----:R-:W1:Y:S01]  /*50a0*/  LDC.64 R2, c[0x0][0xbd0] ;  /* 0x0002f400ff027b82 */ /* 0x002e620000000a00 */
[----:B------:R-:W-:Y:S01]  /*50b0*/  UIADD3 UR24, UP0, UPT, UR24, UR30, URZ ;  /* 0x0000001e18187290 */ /* 0x000fe2000ff1e0ff */
[----:B------:R-:W-:Y:S01]  /*50c0*/  ISETP.NE.AND P1, PT, RZ, UR16, PT ;  /* 0x00000010ff007c0c */ /* 0x000fe2000bf25270 */
[----:B------:R-:W-:Y:S01]  /*50d0*/  IMAD.MOV.U32 R18, RZ, RZ, -0x1 ;  /* 0xffffffffff127424 */ /* 0x000fe200078e00ff */
[----:B------:R-:W-:Y:S01]  /*50e0*/  PLOP3.LUT P2, PT, PT, PT, PT, 0x80, 0x8 ;  /* 0x000000000008781c */ /* 0x000fe20003f4f070 */
[----:B------:R-:W-:Y:S01]  /*50f0*/  UIADD3.X UR17, UPT, UPT, UR17, UR25, URZ, UP0, !UPT ;  /* 0x0000001911117290 */ /* 0x000fe200087fe4ff */
[----:B------:R-:W-:Y:S02]  /*5100*/  IMAD.MOV.U32 R10, RZ, RZ, -0x1 ;  /* 0xffffffffff0a7424 */ /* 0x000fe400078e00ff */
[----:B------:R-:W-:Y:S02]  /*5110*/  P2R R11, PR, RZ, 0x4 ;  /* 0x00000004ff0b7803 */ /* 0x000fe40000000000 */
[----:B-1----:R-:W-:Y:S01]  /*5120*/  ISETP.LE.U32.AND P0, PT, R2, UR24, PT ;  /* 0x0000001802007c0c */ /* 0x002fe2000bf03070 */
[----:B------:R-:W-:-:S05]  /*5130*/  IMAD.U32 R2, RZ, RZ, UR17 ;  /* 0x00000011ff027e24 */ /* 0x000fca000f8e00ff */
[----:B------:R-:W-:Y:S01]  /*5140*/  ISETP.GE.U32.AND.EX P0, PT, R2, R3, PT, P0 ;  /* 0x000000030200720c */ /* 0x000fe20003f06100 */
[----:B------:R-:W-:Y:S02]  /*5150*/  IMAD.MOV.U32 R3, RZ, RZ, RZ ;  /* 0x000000ffff037224 */ /* 0x000fe400078e00ff */
[----:B------:R-:W-:-:S10]  /*5160*/  IMAD.MOV.U32 R2, RZ, RZ, -0x1 ;  /* 0xffffffffff027424 */ /* 0x000fd400078e00ff */
[----:B----45:R-:W-:Y:S05]  /*5170*/  @P0 BRA P1, `(.L_x_58) ;  /* 0x00000018000c0947 */ /* 0x030fea0000800000 */
[----:B------:R-:W-:Y:S01]  /*5180*/  IADD3 R16, P1, PT, R14, UR41, RZ ;  /* 0x000000290e107c10 */ /* 0x000fe2000ff3e0ff */
[----:B------:R-:W-:-:S03]  /*5190*/  IMAD.U32 R10, RZ, RZ, UR17 ;  /* 0x00000011ff0a7e24 */ /* 0x000fc6000f8e00ff */
[----:B------:R-:W-:Y:S02]  /*51a0*/  ISETP.LE.U32.AND P0, PT, R16, UR24, PT ;  /* 0x0000001810007c0c */ /* 0x000fe4000bf03070 */
[----:B------:R-:W-:-:S04]  /*51b0*/  IADD3.X R19, PT, PT, R15, UR40, RZ, P1, !PT ;  /* 0x000000280f137c10 */ /* 0x000fc80008ffe4ff */
[----:B------:R-:W-:-:S13]  /*51c0*/  ISETP.GE.U32.AND.EX P0, PT, R10, R19, PT, P0 ;  /* 0x000000130a00720c */ /* 0x000fda0003f06100 */
[----:B------:R-:W-:Y:S05]  /*51d0*/  @!P0 BRA `(.L_x_59) ;  /* 0x0000001000f08947 */ /* 0x000fea0003800000 */
[----:B------:R-:W1:Y:S01]  /*51e0*/  LDCU UR21, c[0x0][0xbe8] ;  /* 0x00017d00ff1577ac */ /* 0x000e620008000800 */
[----:B------:R-:W-:Y:S01]  /*51f0*/  IMAD.IADD R23, R8, 0x1, R21 ;  /* 0x0000000108177824 */ /* 0x000fe200078e0215 */
[----:B------:R-:W-:Y:S01]  /*5200*/  MOV R14, R6 ;  /* 0x00000006000e7202 */ /* 0x000fe20000000f00 */
[----:B------:R-:W-:Y:S02]  /*5210*/  IMAD.MOV.U32 R16, RZ, RZ, R7 ;  /* 0x000000ffff107224 */ /* 0x000fe400078e0007 */
[----:B------:R-:W-:-:S05]  /*5220*/  VIADD R10, R23, 0x20 ;  /* 0x00000020170a7836 */ /* 0x000fca0000000000 */
[----:B-1----:R-:W-:-:S13]  /*5230*/  ISETP.GE.AND P0, PT, R10, UR21, PT ;  /* 0x000000150a007c0c */ /* 0x002fda000bf06270 */
[----:B------:R-:W1:Y:S01]  /*5240*/  @!P0 LDC.64 R20, c[0x0][0xbf0] ;  /* 0x0002fc00ff148b82 */ /* 0x000e620000000a00 */
[----:B------:R-:W-:Y:S01]  /*5250*/  BSSY.RECONVERGENT B0, `(.L_x_60) ;  /* 0x0000062000007945 */ /* 0x000fe20003800200 */
[----:B------:R-:W-:Y:S01]  /*5260*/  HFMA2 R15, -RZ, RZ, 0, 0 ;  /* 0x00000000ff0f7431 */ /* 0x000fe200000001ff */
[----:B------:R-:W-:Y:S01]  /*5270*/  MOV R18, 0x7fffffff ;  /* 0x7fffffff00127802 */ /* 0x000fe20000000f00 */
[----:B-1----:R-:W-:-:S05]  /*5280*/  @!P0 IMAD.WIDE R20, R23, 0xc, R20 ;  /* 0x0000000c17148825 */ /* 0x002fca00078e0214 */
[----:B------:R1:W5:Y:S04]  /*5290*/  @!P0 LDG.E R6, desc[UR50][R20.64+0x180] ;  /* 0x0001803214068981 */ /* 0x000368000c1e1900 */
[----:B------:R1:W5:Y:S01]  /*52a0*/  @!P0 LDG.E R7, desc[UR50][R20.64+0x184] ;  /* 0x0001843214078981 */ /* 0x000362000c1e1900 */
[----:B------:R-:W-:-:S13]  /*52b0*/  ISETP.GE.AND P0, PT, R23, UR21, PT ;  /* 0x0000001517007c0c */ /* 0x000fda000bf06270 */
[----:B------:R-:W-:Y:S05]  /*52c0*/  @P0 BRA `(.L_x_61) ;  /* 0x0000000400680947 */ /* 0x000fea0003800000 */
[----:B------:R-:W-:Y:S01]  /*52d0*/  IABS R13, R5 ;  /* 0x00000005000d7213 */ /* 0x000fe20000000000 */
[----:B------:R-:W2:Y:S01]  /*52e0*/  LDCU.128 UR4, c[0x0][0xbc0] ;  /* 0x00017800ff0477ac */ /* 0x000ea20008000c00 */
[----:B------:R-:W-:Y:S02]  /*52f0*/  IABS R12, R4 ;  /* 0x00000004000c7213 */ /* 0x000fe40000000000 */
[----:B------:R-:W3:Y:S01]  /*5300*/  I2F.RP R24, R13 ;  /* 0x0000000d00187306 */ /* 0x000ee20000209400 */
[----:B------:R-:W4:Y:S01]  /*5310*/  LDCU.64 UR8, c[0x0][0xbb0] ;  /* 0x00017600ff0877ac */ /* 0x000f220008000a00 */
[----:B-1----:R-:W-:Y:S02]  /*5320*/  IADD3 R20, P2, PT, R16, UR14, RZ ;  /* 0x0000000e10147c10 */ /* 0x002fe4000ff5e0ff */
[----:B------:R-:W-:Y:S01]  /*5330*/  IADD3 R15, P0, PT, R14, UR18, RZ ;  /* 0x000000120e0f7c10 */ /* 0x000fe2000ff1e0ff */
[----:B------:R-:W1:Y:S01]  /*5340*/  LDCU.64 UR10, c[0x0][0xba8] ;  /* 0x00017500ff0a77ac */ /* 0x000e620008000a00 */
[----:B------:R-:W-:-:S02]  /*5350*/  LEA.HI.X.SX32 R19, R16, UR13, 0x1, P2 ;  /* 0x0000000d10137c11 */ /* 0x000fc400090f0eff */
[----:B------:R-:W1:Y:S01]  /*5360*/  I2F.RP R10, R12 ;  /* 0x0000000c000a7306 */ /* 0x000e620000209400 */
[----:B------:R-:W-:Y:S02]  /*5370*/  LEA.HI.X.SX32 R14, R14, UR15, 0x1, P0 ;  /* 0x0000000f0e0e7c11 */ /* 0x000fe400080f0eff */
[----:B--2---:R-:W-:-:S05]  /*5380*/  IADD3 R22, P1, PT, R20, UR7, RZ ;  /* 0x0000000714167c10 */ /* 0x004fca000ff3e0ff */
[----:B---3--:R-:W2:Y:S01]  /*5390*/  MUFU.RCP R24, R24 ;  /* 0x0000001800187308 */ /* 0x008ea20000001000 */
[----:B----4-:R-:W-:Y:S01]  /*53a0*/  IADD3 R18, P0, PT, R15, UR9, RZ ;  /* 0x000000090f127c10 */ /* 0x010fe2000ff1e0ff */
[----:B------:R-:W-:Y:S02]  /*53b0*/  IMAD.X R21, RZ, RZ, R19, P1 ;  /* 0x000000ffff157224 */ /* 0x000fe400008e0613 */
[----:B------:R-:W-:-:S04]  /*53c0*/  IMAD.WIDE.U32 R36, R22, UR4, RZ ;  /* 0x0000000416247c25 */ /* 0x000fc8000f8e00ff */
[----:B-1----:R-:W1:Y:S01]  /*53d0*/  MUFU.RCP R10, R10 ;  /* 0x0000000a000a7308 */ /* 0x002e620000001000 */
[----:B------:R-:W-:Y:S02]  /*53e0*/  IMAD.X R16, RZ, RZ, R14, P0 ;  /* 0x000000ffff107224 */ /* 0x000fe400000e060e */
[----:B------:R-:W-:-:S04]  /*53f0*/  IMAD.WIDE.U32 R26, R21, UR4, RZ ;  /* 0x00000004151a7c25 */ /* 0x000fc8000f8e00ff */
[----:B------:R-:W-:-:S04]  /*5400*/  IMAD.WIDE.U32 R28, R16, UR10, RZ ;  /* 0x0000000a101c7c25 */ /* 0x000fc8000f8e00ff */
[----:B--2---:R-:W-:Y:S02]  /*5410*/  VIADD R24, R24, 0xffffffe ;  /* 0x0ffffffe18187836 */ /* 0x004fe40000000000 */
[----:B------:R-:W-:Y:S02]  /*5420*/  IMAD.WIDE.U32 R26, P0, R22, UR5, R26 ;  /* 0x00000005161a7c25 */ /* 0x000fe4000f80001a */
[----:B------:R-:W2:Y:S02]  /*5430*/  F2I.FTZ.U32.TRUNC.NTZ R25, R24 ;  /* 0x0000001800197305 */ /* 0x000ea4000021f000 */
[----:B------:R-:W-:Y:S01]  /*5440*/  IMAD.WIDE.U32 R28, P1, R18, UR11, R28 ;  /* 0x0000000b121c7c25 */ /* 0x000fe2000f82001c */
[----:B------:R-:W-:-:S03]  /*5450*/  IADD3 RZ, P2, PT, R37, R26, RZ ;  /* 0x0000001a25ff7210 */ /* 0x000fc60007f5e0ff */
[----:B------:R-:W-:-:S04]  /*5460*/  IMAD.WIDE.U32 R34, R18, UR10, RZ ;  /* 0x0000000a12227c25 */ /* 0x000fc8000f8e00ff */
[----:B-1----:R-:W-:Y:S02]  /*5470*/  VIADD R10, R10, 0xffffffe ;  /* 0x0ffffffe0a0a7836 */ /* 0x002fe40000000000 */
[----:B------:R-:W-:Y:S01]  /*5480*/  IMAD.X R33, RZ, RZ, RZ, P1 ;  /* 0x000000ffff217224 */ /* 0x000fe200008e06ff */
[----:B------:R-:W-:Y:S01]  /*5490*/  IADD3 RZ, P1, PT, R35, R28, RZ ;  /* 0x0000001c23ff7210 */ /* 0x000fe20007f3e0ff */
[----:B------:R-:W-:Y:S02]  /*54a0*/  IMAD.MOV.U32 R30, RZ, RZ, R27 ;  /* 0x000000ffff1e7224 */ /* 0x000fe400078e001b */
[----:B------:R-:W1:Y:S01]  /*54b0*/  F2I.FTZ.U32.TRUNC.NTZ R27, R10 ;  /* 0x0000000a001b7305 */ /* 0x000e62000021f000 */
[----:B------:R-:W-:Y:S02]  /*54c0*/  IMAD.MOV.U32 R32, RZ, RZ, R29 ;  /* 0x000000ffff207224 */ /* 0x000fe400078e001d */
[----:B------:R-:W-:Y:S01]  /*54d0*/  IMAD.X R31, RZ, RZ, RZ, P0 ;  /* 0x000000ffff1f7224 */ /* 0x000fe200000e06ff */
[----:B------:R-:W-:Y:S01]  /*54e0*/  ISETP.NE.U32.AND P0, PT, RZ, UR10, PT ;  /* 0x0000000aff007c0c */ /* 0x000fe2000bf05070 */
[----:B------:R-:W-:Y:S01]  /*54f0*/  IMAD.WIDE.U32.X R32, R16, UR11, R32, P1 ;  /* 0x0000000b10207c25 */ /* 0x000fe200088e0420 */
[----:B------:R-:W-:-:S02]  /*5500*/  ISETP.NE.U32.AND P1, PT, RZ, UR4, PT ;  /* 0x00000004ff007c0c */ /* 0x000fc4000bf25070 */
[----:B------:R-:W-:Y:S01]  /*5510*/  ISETP.NE.AND.EX P0, PT, RZ, UR11, PT, P0 ;  /* 0x0000000bff007c0c */ /* 0x000fe2000bf05300 */
[----:B--2---:R-:W-:Y:S01]  /*5520*/  IMAD.MOV R18, RZ, RZ, -R25 ;  /* 0x000000ffff127224 */ /* 0x004fe200078e0a19 */
[----:B------:R-:W-:Y:S01]  /*5530*/  ISETP.NE.AND.EX P1, PT, RZ, UR5, PT, P1 ;  /* 0x00000005ff007c0c */ /* 0x000fe2000bf25310 */
[----:B------:R-:W-:Y:S01]  /*5540*/  IMAD.WIDE.U32.X R30, R21, UR5, R30, P2 ;  /* 0x00000005151e7c25 */ /* 0x000fe200090e041e */
[----:B------:R-:W-:Y:S02]  /*5550*/  SEL R15, R15, R32, !P0 ;  /* 0x000000200f0f7207 */ /* 0x000fe40004000000 */
[----:B------:R-:W-:Y:S01]  /*5560*/  SEL R14, R14, R33, !P0 ;  /* 0x000000210e0e7207 */ /* 0x000fe20004000000 */
[----:B------:R-:W-:Y:S01]  /*5570*/  IMAD R21, R18, R13, RZ ;  /* 0x0000000d12157224 */ /* 0x000fe200078e02ff */
[----:B------:R-:W-:Y:S01]  /*5580*/  SEL R20, R20, R30, !P1 ;  /* 0x0000001e14147207 */ /* 0x000fe20004800000 */
[----:B------:R-:W-:Y:S01]  /*5590*/  IMAD.MOV.U32 R24, RZ, RZ, RZ ;  /* 0x000000ffff187224 */ /* 0x000fe200078e00ff */
[----:B------:R-:W-:Y:S01]  /*55a0*/  SEL R19, R19, R31, !P1 ;  /* 0x0000001f13137207 */ /* 0x000fe20004800000 */
[----:B-1----:R-:W-:Y:S01]  /*55b0*/  IMAD.MOV R10, RZ, RZ, -R27 ;  /* 0x000000ffff0a7224 */ /* 0x002fe200078e0a1b */
[----:B------:R-:W-:Y:S01]  /*55c0*/  SHF.R.U64 R14, R15, UR8, R14 ;  /* 0x000000080f0e7c19 */ /* 0x000fe2000800120e */
[----:B------:R-:W-:Y:S01]  /*55d0*/  IMAD.HI.U32 R21, R25, R21, R24 ;  /* 0x0000001519157227 */ /* 0x000fe200078e0018 */
[----:B------:R-:W-:-:S02]  /*55e0*/  SHF.R.U64 R25, R20, UR6, R19 ;  /* 0x0000000614197c19 */ /* 0x000fc40008001213 */
[----:B------:R-:W-:Y:S01]  /*55f0*/  IADD3 R20, PT, PT, R5, -0x1, R14 ;  /* 0xffffffff05147810 */ /* 0x000fe20007ffe00e */
[----:B------:R-:W-:Y:S01]  /*5600*/  IMAD.MOV.U32 R19, RZ, RZ, R10 ;  /* 0x000000ffff137224 */ /* 0x000fe200078e000a */
[----:B------:R-:W-:Y:S01]  /*5610*/  IABS R15, R5 ;  /* 0x00000005000f7213 */ /* 0x000fe20000000000 */
[----:B------:R-:W-:Y:S01]  /*5620*/  IMAD.MOV.U32 R26, RZ, RZ, RZ ;  /* 0x000000ffff1a7224 */ /* 0x000fe200078e00ff */
[----:B------:R-:W-:Y:S01]  /*5630*/  IADD3 R18, PT, PT, R4, -0x1, R25 ;  /* 0xffffffff04127810 */ /* 0x000fe20007ffe019 */
[----:B------:R-:W-:Y:S01]  /*5640*/  IMAD R19, R19, R12, RZ ;  /* 0x0000000c13137224 */ /* 0x000fe200078e02ff */
[----:B------:R-:W-:Y:S01]  /*5650*/  IABS R16, R20 ;  /* 0x0000001400107213 */ /* 0x000fe20000000000 */
[----:B------:R-:W-:Y:S01]  /*5660*/  IMAD.MOV R15, RZ, RZ, -R15 ;  /* 0x000000ffff0f7224 */ /* 0x000fe200078e0a0f */
[----:B------:R-:W-:Y:S01]  /*5670*/  IABS R10, R4 ;  /* 0x00000004000a7213 */ /* 0x000fe20000000000 */
[----:B------:R-:W-:Y:S01]  /*5680*/  IMAD.HI.U32 R19, R27, R19, R26 ;  /* 0x000000131b137227 */ /* 0x000fe200078e001a */
[----:B------:R-:W-:-:S02]  /*5690*/  IABS R14, R18 ;  /* 0x00000012000e7213 */ /* 0x000fc40000000000 */
[----:B------:R-:W-:Y:S01]  /*56a0*/  ISETP.GE.AND P4, PT, R20, RZ, PT ;  /* 0x000000ff1400720c */ /* 0x000fe20003f86270 */
[----:B------:R-:W-:Y:S01]  /*56b0*/  IMAD.HI.U32 R21, R21, R16, RZ ;  /* 0x0000001015157227 */ /* 0x000fe200078e00ff */
[----:B------:R-:W-:-:S03]  /*56c0*/  ISETP.GE.AND P2, PT, R18, RZ, PT ;  /* 0x000000ff1200720c */ /* 0x000fc60003f46270 */
[----:B------:R-:W-:Y:S02]  /*56d0*/  IMAD.MOV R10, RZ, RZ, -R10 ;  /* 0x000000ffff0a7224 */ /* 0x000fe400078e0a0a */
[----:B------:R-:W-:-:S04]  /*56e0*/  IMAD.HI.U32 R19, R19, R14, RZ ;  /* 0x0000000e13137227 */ /* 0x000fc800078e00ff */
[----:B------:R-:W-:Y:S02]  /*56f0*/  IMAD R16, R21, R15, R16 ;  /* 0x0000000f15107224 */ /* 0x000fe400078e0210 */
[----:B------:R-:W-:Y:S02]  /*5700*/  IMAD R19, R19, R10, R14 ;  /* 0x0000000a13137224 */ /* 0x000fe400078e020e */
[----:B------:R-:W1:Y:S01]  /*5710*/  LDC R10, c[0x0][0xbe0] ;  /* 0x0002f800ff0a7b82 */ /* 0x000e620000000800 */
[----:B------:R-:W-:Y:S02]  /*5720*/  ISETP.GT.U32.AND P1, PT, R13, R16, PT ;  /* 0x000000100d00720c */ /* 0x000fe40003f24070 */
[----:B------:R-:W-:-:S11]  /*5730*/  ISETP.GT.U32.AND P0, PT, R12, R19, PT ;  /* 0x000000130c00720c */ /* 0x000fd60003f04070 */
[----:B------:R-:W-:Y:S01]  /*5740*/  @!P1 IMAD.IADD R16, R16, 0x1, -R13 ;  /* 0x0000000110109824 */ /* 0x000fe200078e0a0d */
[----:B------:R-:W-:Y:S01]  /*5750*/  ISETP.NE.AND P1, PT, RZ, UR27, PT ;  /* 0x0000001bff007c0c */ /* 0x000fe2000bf25270 */
[----:B------:R-:W-:-:S03]  /*5760*/  @!P0 IMAD.IADD R19, R19, 0x1, -R12 ;  /* 0x0000000113138824 */ /* 0x000fc600078e0a0c */
[----:B------:R-:W-:Y:S02]  /*5770*/  ISETP.GT.U32.AND P0, PT, R13, R16, PT ;  /* 0x000000100d00720c */ /* 0x000fe40003f04070 */
[----:B------:R-:W-:-:S11]  /*5780*/  ISETP.GT.U32.AND P3, PT, R12, R19, PT ;  /* 0x000000130c00720c */ /* 0x000fd60003f64070 */
[----:B------:R-:W-:Y:S01]  /*5790*/  @!P0 IMAD.IADD R16, R16, 0x1, -R13 ;  /* 0x0000000110108824 */ /* 0x000fe200078e0a0d */
[----:B------:R-:W-:Y:S01]  /*57a0*/  ISETP.NE.AND P0, PT, RZ, UR26, PT ;  /* 0x0000001aff007c0c */ /* 0x000fe2000bf05270 */
[----:B------:R-:W-:Y:S02]  /*57b0*/  @!P3 IMAD.IADD R19, R19, 0x1, -R12 ;  /* 0x000000011313b824 */ /* 0x000fe400078e0a0c */
[----:B------:R-:W-:Y:S01]  /*57c0*/  @!P4 IMAD.MOV R16, RZ, RZ, -R16 ;  /* 0x000000ffff10c224 */ /* 0x000fe200078e0a10 */
[----:B------:R-:W-:Y:S01]  /*57d0*/  @!P1 LOP3.LUT R16, RZ, UR27, RZ, 0x33, !PT ;  /* 0x0000001bff109c12 */ /* 0x000fe2000f8e33ff */
[----:B------:R-:W-:-:S04]  /*57e0*/  @!P2 IMAD.MOV R19, RZ, RZ, -R19 ;  /* 0x000000ffff13a224 */ /* 0x000fc800078e0a13 */
[----:B------:R-:W-:-:S04]  /*57f0*/  IMAD.IADD R16, R20, 0x1, -R16 ;  /* 0x0000000114107824 */ /* 0x000fc800078e0a10 */
[----:B------:R-:W-:Y:S02]  /*5800*/  @!P0 LOP3.LUT R19, RZ, UR26, RZ, 0x33, !PT ;  /* 0x0000001aff138c12 */ /* 0x000fe4000f8e33ff */
[----:B-1----:R-:W-:-:S03]  /*5810*/  ISETP.NE.AND P0, PT, R10, 0x1, PT ;  /* 0x000000010a00780c */ /* 0x002fc60003f05270 */
[----:B------:R-:W-:-:S04]  /*5820*/  IMAD.IADD R19, R18, 0x1, -R19 ;  /* 0x0000000112137824 */ /* 0x000fc800078e0a13 */
[----:B------:R-:W-:Y:S01]  /*5830*/  IMAD R18, R16, R19, RZ ;  /* 0x0000001310127224 */ /* 0x000fe200078e02ff */
[----:B------:R-:W-:-:S04]  /*5840*/  SEL R12, R19, R16, !P0 ;  /* 0x00000010130c7207 */ /* 0x000fc80004000000 */
[----:B------:R-:W-:Y:S02]  /*5850*/  SHF.R.S32.HI R15, RZ, 0x1f, R18 ;  /* 0x0000001fff0f7819 */ /* 0x000fe40000011412 */
[----:B------:R-:W-:Y:S02]  /*5860*/  SHF.R.S32.HI R13, RZ, 0x1f, R12 ;  /* 0x0000001fff0d7819 */ /* 0x000fe4000001140c */
.L_x_61:
[----:B------:R-:W-:Y:S05]  /*5870*/  BSYNC.RECONVERGENT B0 ;  /* 0x0000000000007941 */ /* 0x000fea0003800200 */
.L_x_60:
        /* <DEDUP_REMOVED lines=12> */
[----:B------:R-:W1:Y:S01]  /*5940*/  SHFL.UP PT, R16, R10, 0x2, RZ ;  /* 0x044000000a107989 */ /* 0x000e6200000e00ff */
        /* <DEDUP_REMOVED lines=8> */
[----:B--2---:R-:W-:-:S05]  /*59d0*/  SEL R21, R21, RZ, P1 ;  /* 0x000000ff15157207 */ /* 0x004fca0000800000 */
[----:B------:R-:W-:Y:S02]  /*59e0*/  IMAD.X R10, R21, 0x1, R16, P0 ;  /* 0x00000001150a7824 */ /* 0x000fe400000e0610 */
[----:B------:R-:W1:Y:S04]  /*59f0*/  SHFL.UP PT, R21, R20, 0x8, RZ ;  /* 0x0500000014157989 */ /* 0x000e6800000e00ff */
        /* <DEDUP_REMOVED lines=10> */
[----:B------:R-:W-:Y:S01]  /*5aa0*/  IMAD.X R16, R21, 0x1, R24, P0 ;  /* 0x0000000115107824 */ /* 0x000fe200000e0618 */
[----:B------:R-:W-:Y:S01]  /*5ab0*/  IADD3 R10, P0, PT, R19, UR41, RZ ;  /* 0x00000029130a7c10 */ /* 0x000fe2000ff1e0ff */
[----:B------:R-:W-:-:S03]  /*5ac0*/  IMAD.U32 R21, RZ, RZ, UR17 ;  /* 0x00000011ff157e24 */ /* 0x000fc6000f8e00ff */
[----:B------:R-:W-:Y:S02]  /*5ad0*/  IADD3.X R14, PT, PT, R16, UR40, RZ, P0, !PT ;  /* 0x00000028100e7c10 */ /* 0x000fe400087fe4ff */
[----:B------:R-:W-:-:S04]  /*5ae0*/  ISETP.LE.U32.AND P0, PT, R10, UR24, PT ;  /* 0x000000180a007c0c */ /* 0x000fc8000bf03070 */
[----:B------:R-:W-:-:S13]  /*5af0*/  ISETP.GE.U32.AND.EX P0, PT, R21, R14, PT, P0 ;  /* 0x0000000e1500720c */ /* 0x000fda0003f06100 */
[----:B------:R-:W-:-:S04]  /*5b00*/  VOTE.ANY R20, PT, !P0 ;  /* 0x0000000000147806 */ /* 0x000fc800040e0100 */
[----:B------:R-:W-:-:S13]  /*5b10*/  ISETP.NE.AND P0, PT, R20, RZ, PT ;  /* 0x000000ff1400720c */ /* 0x000fda0003f05270 */
[----:B------:R-:W-:Y:S05]  /*5b20*/  @P0 BRA `(.L_x_62) ;  /* 0x00000008004c0947 */ /* 0x000fea0003800000 */
[----:B------:R-:W1:Y:S01]  /*5b30*/  LDC R15, c[0x0][0xbe0] ;  /* 0x0002f800ff0f7b82 */ /* 0x000e620000000800 */
[----:B------:R-:W2:Y:S01]  /*5b40*/  LDCU UR21, c[0x0][0xbe8] ;  /* 0x00017d00ff1577ac */ /* 0x000ea20008000800 */
[----:B------:R-:W3:Y:S01]  /*5b50*/  LDCU.64 UR10, c[0x0][0xba8] ;  /* 0x00017500ff0a77ac */ /* 0x000ee20008000a00 */
[----:B------:R-:W4:Y:S01]  /*5b60*/  LDCU.64 UR8, c[0x0][0xbb0] ;  /* 0x00017600ff0877ac */ /* 0x000f220008000a00 */
[----:B------:R-:W1:Y:S02]  /*5b70*/  LDCU.128 UR4, c[0x0][0xbc0] ;  /* 0x00017800ff0477ac */ /* 0x000e640008000c00 */
[----:B-1234-:R-:W-:-:S13]  /*5b80*/  ISETP.NE.AND P6, PT, R15, 0x1, PT ;  /* 0x000000010f00780c */ /* 0x01efda0003fc5270 */
.L_x_65:
[C---:B------:R-:W-:Y:S01]  /*5b90*/  VIADD R15, R23.reuse, 0x40 ;  /* 0x00000040170f7836 */ /* 0x040fe20000000000 */
[----:B-----5:R-:W-:Y:S01]  /*5ba0*/  MOV R19, R6 ;  /* 0x0000000600137202 */ /* 0x020fe20000000f00 */
[----:B------:R-:W-:Y:S02]  /*5bb0*/  VIADD R23, R23, 0x20 ;  /* 0x0000002017177836 */ /* 0x000fe40000000000 */
[----:B------:R-:W-:Y:S01]  /*5bc0*/  IMAD.MOV.U32 R16, RZ, RZ, R7 ;  /* 0x000000ffff107224 */ /* 0x000fe200078e0007 */
[----:B------:R-:W-:-:S13]  /*5bd0*/  ISETP.GE.AND P0, PT, R15, UR21, PT ;  /* 0x000000150f007c0c */ /* 0x000fda000bf06270 */
[----:B------:R-:W1:Y:S01]  /*5be0*/  @!P0 LDC.64 R20, c[0x0][0xbf0] ;  /* 0x0002fc00ff148b82 */ /* 0x000e620000000a00 */
[----:B------:R-:W2:Y:S01]  /*5bf0*/  SHFL.IDX PT, R14, R14, 0x1f, 0x1f ;  /* 0x03e01f000e0e7f89 */ /* 0x000ea200000e0000 */
[----:B------:R-:W-:Y:S01]  /*5c00*/  BSSY.RECONVERGENT B0, `(.L_x_63) ;  /* 0x000005d000007945 */ /* 0x000fe20003800200 */
[----:B------:R-:W-:Y:S02]  /*5c10*/  HFMA2 R15, -RZ, RZ, 0, 0 ;  /* 0x00000000ff0f7431 */ /* 0x000fe400000001ff */
[----:B------:R-:W3:Y:S01]  /*5c20*/  SHFL.IDX PT, R10, R10, 0x1f, 0x1f ;  /* 0x03e01f000a0a7f89 */ /* 0x000ee200000e0000 */
[----:B-1----:R-:W-:-:S05]  /*5c30*/  @!P0 IMAD.WIDE R20, R23, 0xc, R20 ;  /* 0x0000000c17148825 */ /* 0x002fca00078e0214 */
[----:B------:R1:W5:Y:S04]  /*5c40*/  @!P0 LDG.E R6, desc[UR50][R20.64+0x180] ;  /* 0x0001803214068981 */ /* 0x000368000c1e1900 */
[----:B------:R1:W5:Y:S01]  /*5c50*/  @!P0 LDG.E R7, desc[UR50][R20.64+0x184] ;  /* 0x0001843214078981 */ /* 0x000362000c1e1900 */
[----:B------:R-:W-:Y:S02]  /*5c60*/  ISETP.GE.AND P0, PT, R23, UR21, PT ;  /* 0x0000001517007c0c */ /* 0x000fe4000bf06270 */
[----:B------:R-:W-:-:S11]  /*5c70*/  MOV R18, 0x7fffffff ;  /* 0x7fffffff00127802 */ /* 0x000fd60000000f00 */
[----:B--23--:R-:W-:Y:S05]  /*5c80*/  @P0 BRA `(.L_x_64) ;  /* 0x0000000400500947 */ /* 0x00cfea0003800000 */
[----:B------:R-:W-:-:S04]  /*5c90*/  IADD3 R13, P0, PT, R19, UR18, RZ ;  /* 0x00000012130d7c10 */ /* 0x000fc8000ff1e0ff */
[----:B------:R-:W-:Y:S02]  /*5ca0*/  LEA.HI.X.SX32 R12, R19, UR15, 0x1, P0 ;  /* 0x0000000f130c7c11 */ /* 0x000fe400080f0eff */
[----:B------:R-:W-:-:S04]  /*5cb0*/  IADD3 R19, P0, PT, R16, UR14, RZ ;  /* 0x0000000e10137c10 */ /* 0x000fc8000ff1e0ff */
[----:B------:R-:W-:Y:S02]  /*5cc0*/  LEA.HI.X.SX32 R18, R16, UR13, 0x1, P0 ;  /* 0x0000000d10127c11 */ /* 0x000fe400080f0eff */
[----:B------:R-:W-:-:S05]  /*5cd0*/  IADD3 R16, P0, PT, R13, UR9, RZ ;  /* 0x000000090d107c10 */ /* 0x000fca000ff1e0ff */
[----:B------:R-:W-:Y:S01]  /*5ce0*/  IMAD.X R15, RZ, RZ, R12, P0 ;  /* 0x000000ffff0f7224 */ /* 0x000fe200000e060c */
[----:B-1----:R-:W-:Y:S01]  /*5cf0*/  IADD3 R21, P0, PT, R19, UR7, RZ ;  /* 0x0000000713157c10 */ /* 0x002fe2000ff1e0ff */
        /* <DEDUP_REMOVED lines=10> */
[----:B------:R-:W-:-:S04]  /*5da0*/  IMAD.WIDE.U32 R30, R21, UR4, RZ ;  /* 0x00000004151e7c25 */ /* 0x000fc8000f8e00ff */
[----:B------:R-:W-:Y:S01]  /*5db0*/  IMAD.WIDE.U32.X R28, R15, UR11, R28, P0 ;  /* 0x0000000b0f1c7c25 */ /* 0x000fe200080e041c */
[----:B------:R-:W-:-:S03]  /*5dc0*/  IADD3 RZ, P0, PT, R31, R26, RZ ;  /* 0x0000001a1fff7210 */ /* 0x000fc60007f1e0ff */
[----:B------:R-:W-:-:S04]  /*5dd0*/  IMAD.MOV.U32 R24, RZ, RZ, R27 ;  /* 0x000000ffff187224 */ /* 0x000fc800078e001b */
        /* <DEDUP_REMOVED lines=19> */
[----:B-1----:R-:W-:Y:S01]  /*5f10*/  VIADD R24, R24, 0xffffffe ;  /* 0x0ffffffe18187836 */ /* 0x002fe20000000000 */
[----:B------:R-:W-:-:S05]  /*5f20*/  IABS R16, R4 ;  /* 0x0000000400107213 */ /* 0x000fca0000000000 */
[----:B------:R-:W1:Y:S08]  /*5f30*/  F2I.FTZ.U32.TRUNC.NTZ R25, R24 ;  /* 0x0000001800197305 */ /* 0x000e70000021f000 */
[----:B------:R-:W2:Y:S01]  /*5f40*/  I2F.RP R26, R16 ;  /* 0x00000010001a7306 */ /* 0x000ea20000209400 */
[----:B-1----:R-:W-:Y:S02]  /*5f50*/  IMAD.MOV R15, RZ, RZ, -R25 ;  /* 0x000000ffff0f7224 */ /* 0x002fe400078e0a19 */
[----:B------:R-:W-:-:S02]  /*5f60*/  IMAD.MOV.U32 R24, RZ, RZ, RZ ;  /* 0x000000ffff187224 */ /* 0x000fc400078e00ff */
[----:B------:R-:W-:-:S04]  /*5f70*/  IMAD R15, R15, R18, RZ ;  /* 0x000000120f0f7224 */ /* 0x000fc800078e02ff */
[----:B------:R-:W-:Y:S02]  /*5f80*/  IMAD.HI.U32 R15, R25, R15, R24 ;  /* 0x0000000f190f7227 */ /* 0x000fe400078e0018 */
[----:B--2---:R-:W1:Y:S04]  /*5f90*/  MUFU.RCP R24, R26 ;  /* 0x0000001a00187308 */ /* 0x004e680000001000 */
[----:B------:R-:W-:-:S04]  /*5fa0*/  IMAD.HI.U32 R15, R15, R13, RZ ;  /* 0x0000000d0f0f7227 */ /* 0x000fc800078e00ff */
[----:B------:R-:W-:Y:S01]  /*5fb0*/  IMAD R21, R15, R12, R13 ;  /* 0x0000000c0f157224 */ /* 0x000fe200078e020d */
[----:B------:R-:W-:-:S04]  /*5fc0*/  IABS R13, R19 ;  /* 0x00000013000d7213 */ /* 0x000fc80000000000 */
[----:B------:R-:W-:Y:S01]  /*5fd0*/  ISETP.GT.U32.AND P0, PT, R18, R21, PT ;  /* 0x000000151200720c */ /* 0x000fe20003f04070 */
[----:B-1----:R-:W-:-:S04]  /*5fe0*/  VIADD R24, R24, 0xffffffe ;  /* 0x0ffffffe18187836 */ /* 0x002fc80000000000 */
[----:B------:R-:W1:Y:S08]  /*5ff0*/  F2I.FTZ.U32.TRUNC.NTZ R25, R24 ;  /* 0x0000001800197305 */ /* 0x000e70000021f000 */
[----:B------:R-:W-:Y:S02]  /*6000*/  @!P0 IMAD.IADD R21, R21, 0x1, -R18 ;  /* 0x0000000115158824 */ /* 0x000fe400078e0a12 */
[----:B-1----:R-:W-:-:S02]  /*6010*/  IMAD.MOV R12, RZ, RZ, -R25 ;  /* 0x000000ffff0c7224 */ /* 0x002fc400078e0a19 */
        /* <DEDUP_REMOVED lines=21> */
[----:B------:R-:W-:-:S05]  /*6170*/  @!P0 LOP3.LUT R13, RZ, UR26, RZ, 0x33, !PT ;  /* 0x0000001aff0d8c12 */ /* 0x000fca000f8e33ff */
[----:B------:R-:W-:-:S05]  /*6180*/  IMAD.IADD R13, R19, 0x1, -R13 ;  /* 0x00000001130d7824 */ /* 0x000fca00078e0a0d */
[CC--:B------:R-:W-:Y:S01]  /*6190*/  SEL R12, R13.reuse, R18.reuse, !P6 ;  /* 0x000000120d0c7207 */ /* 0x0c0fe20007000000 */
[----:B------:R-:W-:-:S03]  /*61a0*/  IMAD R18, R13, R18, RZ ;  /* 0x000000120d127224 */ /* 0x000fc600078e02ff */
[----:B------:R-:W-:Y:S02]  /*61b0*/  SHF.R.S32.HI R13, RZ, 0x1f, R12 ;  /* 0x0000001fff0d7819 */ /* 0x000fe4000001140c */
[----:B------:R-:W-:Y:S02]  /*61c0*/  SHF.R.S32.HI R15, RZ, 0x1f, R18 ;  /* 0x0000001fff0f7819 */ /* 0x000fe40000011412 */
.L_x_64:
[----:B------:R-:W-:Y:S05]  /*61d0*/  BSYNC.RECONVERGENT B0 ;  /* 0x0000000000007941 */ /* 0x000fea0003800200 */
.L_x_63:
[----:B------:R-:W2:Y:S01]  /*61e0*/  SHFL.UP PT, R19, R18, 0x1, RZ ;  /* 0x0420000012137989 */ /* 0x000ea200000e00ff */
[----:B------:R-:W-:Y:S02]  /*61f0*/  R2UR UR41, R10 ;  /* 0x000000000a2972ca */ /* 0x000fe400000e0000 */
[----:B------:R-:W-:Y:S01]  /*6200*/  R2UR UR40, R14 ;  /* 0x000000000e2872ca */ /* 0x000fe200000e0000 */
[----:B------:R-:W3:Y:S01]  /*6210*/  SHFL.UP PT, R16, R15, 0x1, RZ ;  /* 0x042000000f107989 */ /* 0x000ee200000e00ff */
[----:B--2---:R-:W-:Y:S02]  /*6220*/  SEL R19, R19, RZ, P5 ;  /* 0x000000ff13137207 */ /* 0x004fe40002800000 */
[----:B---3--:R-:W-:Y:S02]  /*6230*/  SEL R16, R16, RZ, P5 ;  /* 0x000000ff10107207 */ /* 0x008fe40002800000 */
[----:B------:R-:W-:-:S05]  /*6240*/  IADD3 R19, P0, PT, R19, R18, RZ ;  /* 0x0000001213137210 */ /* 0x000fca0007f1e0ff */
[----:B------:R-:W-:Y:S01]  /*6250*/  IMAD.X R16, R16, 0x1, R15, P0 ;  /* 0x0000000110107824 */ /* 0x000fe200000e060f */
[----:B-1----:R-:W1:Y:S04]  /*6260*/  SHFL.UP PT, R20, R19, 0x2, RZ ;  /* 0x0440000013147989 */ /* 0x002e6800000e00ff */
        /* <DEDUP_REMOVED lines=16> */
[----:B------:R-:W-:Y:S02]  /*6370*/  IMAD.X R20, R19, 0x1, R22, P0 ;  /* 0x0000000113147824 */ /* 0x000fe400000e0616 */
[----:B------:R-:W1:Y:S04]  /*6380*/  SHFL.UP PT, R19, R24, 0x10, RZ ;  /* 0x0600000018137989 */ /* 0x000e6800000e00ff */
[----:B------:R-:W2:Y:S01]  /*6390*/  SHFL.UP PT, R21, R20, 0x10, RZ ;  /* 0x0600000014157989 */ /* 0x000ea200000e00ff */
[----:B-1----:R-:W-:Y:S02]  /*63a0*/  SEL R19, R19, RZ, P3 ;  /* 0x000000ff13137207 */ /* 0x002fe40001800000 */
[----:B--2---:R-:W-:Y:S02]  /*63b0*/  SEL R21, R21, RZ, P3 ;  /* 0x000000ff15157207 */ /* 0x004fe40001800000 */
[----:B------:R-:W-:-:S05]  /*63c0*/  IADD3 R19, P0, PT, R19, R24, RZ ;  /* 0x0000001813137210 */ /* 0x000fca0007f1e0ff */
        /* <DEDUP_REMOVED lines=8> */
[----:B------:R-:W-:Y:S05]  /*6450*/  @!P0 BRA `(.L_x_65) ;  /* 0xfffffff400cc8947 */ /* 0x000fea000383ffff */
.L_x_62:
        /* <DEDUP_REMOVED lines=9> */
[----:B------:R-:W-:-:S03]  /*64f0*/  IADD3 R10, P1, P0, R19, UR41, -R18 ;  /* 0x00000029130a7c10 */ /* 0x000fc6000f83e812 */
[----:B------:R-:W-:Y:S01]  /*6500*/  SHFL.IDX PT, R18, R18, R25, 0x1f ;  /* 0x00001f1912127589 */ /* 0x000fe200000e0000 */
[----:B------:R-:W-:-:S03]  /*6510*/  IADD3.X R14, PT, PT, R16, UR40, ~R15, P1, P0 ;  /* 0x00000028100e7c10 */ /* 0x000fc60008fe0c0f */
[----:B------:R-:W2:Y:S04]  /*6520*/  SHFL.IDX PT, R10, R10, R25, 0x1f ;  /* 0x00001f190a0a7589 */ /* 0x000ea800000e0000 */
[----:B------:R-:W3:Y:S04]  /*6530*/  SHFL.IDX PT, R14, R14, R25, 0x1f ;  /* 0x00001f190e0e7589 */ /* 0x000ee800000e0000 */
[----:B------:R1:W4:Y:S04]  /*6540*/  SHFL.IDX PT, R15, R15, R25, 0x1f ;  /* 0x00001f190f0f7589 */ /* 0x00032800000e0000 */
[----:B------:R1:W1:Y:S04]  /*6550*/  SHFL.IDX PT, R13, R13, R25, 0x1f ;  /* 0x00001f190d0d7589 */ /* 0x00026800000e0000 */
[----:B------:R1:W1:Y:S01]  /*6560*/  SHFL.IDX PT, R12, R12, R25, 0x1f ;  /* 0x00001f190c0c7589 */ /* 0x00026200000e0000 */
[----:B--2---:R-:W-:-:S02]  /*6570*/  R2UR UR41, R10 ;  /* 0x000000000a2972ca */ /* 0x004fc400000e0000 */
[----:B---3--:R-:W-:Y:S01]  /*6580*/  R2UR UR40, R14 ;  /* 0x000000000e2872ca */ /* 0x008fe200000e0000 */
[----:B------:R-:W-:-:S14]  /*6590*/  IMAD.MOV.U32 R14, RZ, RZ, R18 ;  /* 0x000000ffff0e7224 */ /* 0x000fdc00078e0012 */
.L_x_59:
[----:B------:R-:W2:Y:S01]  /*65a0*/  LDCU UR4, c[0x0][0xbe8] ;  /* 0x00017d00ff0477ac */ /* 0x000ea20008000800 */
[----:B------:R-:W-:Y:S01]  /*65b0*/  IMAD.MOV.U32 R18, RZ, RZ, -0x1 ;  /* 0xffffffffff127424 */ /* 0x000fe200078e00ff */
[----:B------:R-:W-:Y:S02]  /*65c0*/  MOV R10, 0xffffffff ;  /* 0xffffffff000a7802 */ /* 0x000fe40000000f00 */
[----:B--2---:R-:W-:-:S13]  /*65d0*/  ISETP.GE.AND P0, PT, R21, UR4, PT ;  /* 0x0000000415007c0c */ /* 0x004fda000bf06270 */
[----:B------:R-:W-:Y:S05]  /*65e0*/  @P0 BRA `(.L_x_58) ;  /* 0x0000000000f00947 */ /* 0x000fea0003800000 */
[----:B------:R-:W2:Y:S01]  /*65f0*/  LDCU UR9, c[0x0][0xb98] ;  /* 0x00017300ff0977ac */ /* 0x000ea20008000800 */
[----:B------:R-:W1:Y:S01]  /*6600*/  LDCU UR7, c[0x0][0xb88] ;  /* 0x00017100ff0777ac */ /* 0x000e620008000800 */
[----:B------:R-:W3:Y:S01]  /*6610*/  LDCU UR5, c[0x0][0xbdc] ;  /* 0x00017b80ff0577ac */ /* 0x000ee20008000800 */
[----:B------:R-:W-:-:S04]  /*6620*/  UIADD3 UR11, UP0, UPT, -UR41, UR24, URZ ;  /* 0x00000018290b7290 */ /* 0x000fc8000ff1e1ff */
[----:B------:R-:W-:-:S04]  /*6630*/  UIADD3.X UR10, UPT, UPT, ~UR40, UR17, URZ, UP0, !UPT ;  /* 0x00000011280a7290 */ /* 0x000fc800087fe5ff */
[----:B--2---:R-:W-:Y:S01]  /*6640*/  USHF.R.U32.HI UR8, URZ, UR9, UR10 ;  /* 0x00000009ff087299 */ /* 0x004fe2000801160a */
[--C-:B-1----:R-:W-:Y:S01]  /*6650*/  SHF.R.U32.HI R3, RZ, UR7, R13.reuse ;  /* 0x00000007ff037c19 */ /* 0x102fe2000801160d */
[----:B------:R-:W-:Y:S01]  /*6660*/  USHF.R.U64 UR11, UR11, UR9, UR10 ;  /* 0x000000090b0b7299 */ /* 0x000fe2000800120a */
[----:B------:R-:W-:Y:S01]  /*6670*/  SHF.R.U64 R16, R12, UR7, R13 ;  /* 0x000000070c107c19 */ /* 0x000fe2000800120d */
[----:B------:R-:W-:Y:S02]  /*6680*/  USHF.R.U32.HI UR6, URZ, UR7, UR8 ;  /* 0x00000007ff067299 */ /* 0x000fe40008011608 */
[----:B------:R-:W-:Y:S02]  /*6690*/  USHF.R.U64 UR8, UR11, UR7, UR8 ;  /* 0x000000070b087299 */ /* 0x000fe40008001208 */
[----:B---3--:R-:W-:Y:S02]  /*66a0*/  USHF.R.U32.HI UR4, URZ, UR5, UR6 ;  /* 0x00000005ff047299 */ /* 0x008fe40008011606 */
[----:B------:R-:W-:-:S04]  /*66b0*/  USHF.R.U64 UR5, UR8, UR5, UR6 ;  /* 0x0000000508057299 */ /* 0x000fc80008001206 */
[----:B------:R-:W-:-:S04]  /*66c0*/  LOP3.LUT R2, R3, UR4, RZ, 0xfc, !PT ;  /* 0x0000000403027c12 */ /* 0x000fc8000f8efcff */
[----:B------:R-:W-:-:S13]  /*66d0*/  ISETP.NE.U32.AND P0, PT, R2, RZ, PT ;  /* 0x000000ff0200720c */ /* 0x000fda0003f05070 */
[----:B------:R-:W-:Y:S05]  /*66e0*/  @P0 BRA `(.L_x_66) ;  /* 0x0000000000540947 */ /* 0x000fea0003800000 */
[----:B------:R-:W1:Y:S01]  /*66f0*/  I2F.U32.RP R18, R16 ;  /* 0x0000001000127306 */ /* 0x000e620000209000 */
[----:B------:R-:W-:-:S07]  /*6700*/  ISETP.NE.U32.AND P1, PT, R16, RZ, PT ;  /* 0x000000ff1000720c */ /* 0x000fce0003f25070 */
[----:B-1----:R-:W1:Y:S02]  /*6710*/  MUFU.RCP R10, R18 ;  /* 0x00000012000a7308 */ /* 0x002e640000001000 */
[----:B-1----:R-:W-:-:S06]  /*6720*/  IADD3 R10, PT, PT, R10, 0xffffffe, RZ ;  /* 0x0ffffffe0a0a7810 */ /* 0x002fcc0007ffe0ff */
[----:B------:R1:W2:Y:S02]  /*6730*/  F2I.FTZ.U32.TRUNC.NTZ R11, R10 ;  /* 0x0000000a000b7305 */ /* 0x0002a4000021f000 */
[----:B-1----:R-:W-:Y:S02]  /*6740*/  HFMA2 R10, -RZ, RZ, 0, 0 ;  /* 0x00000000ff0a7431 */ /* 0x002fe400000001ff */
[----:B--2---:R-:W-:-:S04]  /*6750*/  IMAD.MOV R2, RZ, RZ, -R11 ;  /* 0x000000ffff027224 */ /* 0x004fc800078e0a0b */
[----:B------:R-:W-:-:S04]  /*6760*/  IMAD R2, R2, R16, RZ ;  /* 0x0000001002027224 */ /* 0x000fc800078e02ff */
[----:B------:R-:W-:-:S06]  /*6770*/  IMAD.HI.U32 R2, R11, R2, R10 ;  /* 0x000000020b027227 */ /* 0x000fcc00078e000a */
[----:B------:R-:W-:-:S04]  /*6780*/  IMAD.HI.U32 R20, R2, UR5, RZ ;  /* 0x0000000502147c27 */ /* 0x000fc8000f8e00ff */
[----:B------:R-:W-:-:S04]  /*6790*/  IMAD.MOV R3, RZ, RZ, -R20 ;  /* 0x000000ffff037224 */ /* 0x000fc800078e0a14 */
[----:B------:R-:W-:-:S05]  /*67a0*/  IMAD R3, R16, R3, UR5 ;  /* 0x0000000510037e24 */ /* 0x000fca000f8e0203 */
[----:B------:R-:W-:-:S13]  /*67b0*/  ISETP.GE.U32.AND P0, PT, R3, R16, PT ;  /* 0x000000100300720c */ /* 0x000fda0003f06070 */
[----:B------:R-:W-:Y:S01]  /*67c0*/  @P0 IADD3 R3, PT, PT, R3, -R16, RZ ;  /* 0x8000001003030210 */ /* 0x000fe20007ffe0ff */
[----:B------:R-:W-:-:S03]  /*67d0*/  @P0 VIADD R20, R20, 0x1 ;  /* 0x0000000114140836 */ /* 0x000fc60000000000 */
[----:B------:R-:W-:-:S13]  /*67e0*/  ISETP.GE.U32.AND P2, PT, R3, R16, PT ;  /* 0x000000100300720c */ /* 0x000fda0003f46070 */
[----:B------:R-:W-:Y:S02]  /*67f0*/  @P2 IADD3 R20, PT, PT, R20, 0x1, RZ ;  /* 0x0000000114142810 */ /* 0x000fe40007ffe0ff */
[----:B------:R-:W-:-:S04]  /*6800*/  @!P1 LOP3.LUT R20, RZ, R16, RZ, 0x33, !PT ;  /* 0x00000010ff149212 */ /* 0x000fc800078e33ff */
[----:B------:R-:W-:-:S05]  /*6810*/  IADD3 R19, PT, PT, -R20, RZ, RZ ;  /* 0x000000ff14137210 */ /* 0x000fca0007ffe1ff */
[----:B------:R-:W-:Y:S01]  /*6820*/  IMAD R19, R16, R19, UR5 ;  /* 0x0000000510137e24 */ /* 0x000fe2000f8e0213 */
[----:B------:R-:W-:Y:S06]  /*6830*/  BRA `(.L_x_67) ;  /* 0x0000000000187947 */ /* 0x000fec0003800000 */
.L_x_66:
[----:B------:R-:W-:Y:S01]  /*6840*/  IMAD.U32 R19, RZ, RZ, UR5 ;  /* 0x00000005ff137e24 */ /* 0x000fe2000f8e00ff */
[----:B------:R-:W-:Y:S02]  /*6850*/  MOV R18, UR4 ;  /* 0x0000000400127c02 */ /* 0x000fe40008000f00 */
[----:B------:R-:W-:Y:S02]  /*6860*/  MOV R2, 0x6880 ;  /* 0x0000688000027802 */ /* 0x000fe40000000f00 */
[----:B----45:R-:W-:Y:S05]  /*6870*/  CALL.REL.NOINC `(.L_x_68) ;  /* 0x000000c400ac7944 */ /* 0x030fea0003c00000 */
[----:B------:R-:W-:-:S05]  /*6880*/  IADD3 R19, PT, PT, -R20, RZ, RZ ;  /* 0x000000ff14137210 */ /* 0x000fca0007ffe1ff */
[----:B------:R-:W-:-:S07]  /*6890*/  IMAD R19, R16, R19, UR5 ;  /* 0x0000000510137e24 */ /* 0x000fce000f8e0213 */
.L_x_67:
[----:B------:R-:W1:Y:S01]  /*68a0*/  LDC R11, c[0x0][0xbdc] ;  /* 0x0002f700ff0b7b82 */ /* 0x000e620000000800 */
[----:B------:R-:W-:Y:S01]  /*68b0*/  ULOP3.LUT UR8, UR8, UR12, URZ, 0xc0, !UPT ;  /* 0x0000000c08087292 */ /* 0x000fe2000f8ec0ff */
[----:B------:R-:W-:Y:S01]  /*68c0*/  PLOP3.LUT P1, PT, PT, PT, PT, 0x8, 0x80 ;  /* 0x000000000080781c */ /* 0x000fe20003f2e170 */
[----:B------:R-:W-:-:S05]  /*68d0*/  ULOP3.LUT UR11, UR19, UR11, URZ, 0xc0, !UPT ;  /* 0x0000000b130b7292 */ /* 0x000fca000f8ec0ff */
[----:B------:R-:W2:Y:S08]  /*68e0*/  LDC R2, c[0x0][0xb80] ;  /* 0x0002e000ff027b82 */ /* 0x000eb00000000800 */
[----:B------:R-:W3:Y:S08]  /*68f0*/  LDC R3, c[0x0][0xb90] ;  /* 0x0002e400ff037b82 */ /* 0x000ef00000000800 */
[----:B------:R-:W4:Y:S01]  /*6900*/  LDC R10, c[0x0][0xbe0] ;  /* 0x0002f800ff0a7b82 */ /* 0x000f220000000800 */
[----:B-1----:R-:W-:-:S05]  /*6910*/  SHF.L.U32 R11, R20, R11, RZ ;  /* 0x0000000b140b7219 */ /* 0x002fca00000006ff */
[----:B------:R-:W-:Y:S01]  /*6920*/  VIADD R16, R11, UR8 ;  /* 0x000000080b107c36 */ /* 0x000fe20008000000 */
[----:B------:R-:W-:Y:S01]  /*6930*/  P2R R11, PR, RZ, 0x2 ;  /* 0x00000002ff0b7803 */ /* 0x000fe20000000000 */
[----:B--2---:R-:W-:Y:S02]  /*6940*/  IMAD R19, R19, R2, UR11 ;  /* 0x0000000b13137e24 */ /* 0x004fe4000f8e0202 */
[----:B---3--:R-:W-:Y:S02]  /*6950*/  IMAD R16, R16, R3, UR32 ;  /* 0x0000002010107e24 */ /* 0x008fe4000f8e0203 */
[----:B------:R-:W-:Y:S01]  /*6960*/  IMAD.MOV.U32 R3, RZ, RZ, 0x1 ;  /* 0x00000001ff037424 */ /* 0x000fe200078e00ff */
[----:B----4-:R-:W-:Y:S01]  /*6970*/  ISETP.NE.AND P0, PT, R10, 0x1, PT ;  /* 0x000000010a00780c */ /* 0x010fe20003f05270 */
[----:B------:R-:W-:-:S03]  /*6980*/  IMAD.MOV.U32 R10, RZ, RZ, R21 ;  /* 0x000000ffff0a7224 */ /* 0x000fc600078e0015 */
[----:B------:R-:W-:Y:S02]  /*6990*/  SEL R2, R16, R19, !P0 ;  /* 0x0000001310027207 */ /* 0x000fe40004000000 */
[----:B------:R-:W-:Y:S02]  /*69a0*/  SEL R18, R19, R16, !P0 ;  /* 0x0000001013127207 */ /* 0x000fe40004000000 */
.L_x_58:
[----:B------:R-:W-:-:S09]  /*69b0*/  UISETP.NE.AND UP0, UPT, UR37, 0x1, UPT ;  /* 0x000000012500788c */ /* 0x000fd2000bf05270 */
[----:B------:R-:W-:Y:S05]  /*69c0*/  BRA.U !UP0, `(.L_x_69) ;  /* 0x0000000108047547 */ /* 0x000fea000b800000 */
[----:B------:R-:W-:Y:S05]  /*69d0*/  BPT.TRAP 0x1 ;  /* 0x000000040000795c */ /* 0x000fea0000300000 */
.L_x_69:
[----:B------:R-:W2:Y:S01]  /*69e0*/  S2UR UR4, SR_CgaCtaId ;  /* 0x00000000000479c3 */ /* 0x000ea20000008800 */
[----:B------:R-:W-:Y:S01]  /*69f0*/  UMOV UR5, 0x400 ;  /* 0x0000040000057882 */ /* 0x000fe20000000000 */
[----:B------:R-:W-:Y:S01]  /*6a00*/  SHF.L.U32 R16, R0, 0x1f, RZ ;  /* 0x0000001f00107819 */ /* 0x000fe200000006ff */
[----:B------:R-:W-:Y:S01]  /*6a10*/  VIADD R19, R9, 0x1 ;  /* 0x0000000109137836 */ /* 0x000fe20000000000 */
[----:B------:R-:W-:Y:S01]  /*6a20*/  ISETP.NE.AND P1, PT, R17, R10, PT ;  /* 0x0000000a1100720c */ /* 0x000fe20003f25270 */
[----:B--2---:R-:W-:-:S04]  /*6a30*/  ULEA UR4, UR4, UR5, 0x18 ;  /* 0x0000000504047291 */ /* 0x004fc8000f8ec0ff */
[----:B------:R-:W-:-:S09]  /*6a40*/  ULEA UR4, UR20, UR4, 0x3 ;  /* 0x0000000414047291 */ /* 0x000fd2000f8e18ff */
[----:B------:R-:W2:Y:S02]  /*6a50*/  SYNCS.PHASECHK.TRANS64.TRYWAIT P0, [UR4+0x100], R16 ;  /* 0x00010010ff0075a7 */ /* 0x000ea40008001104 */
[----:B--2---:R-:W-:Y:S05]  /*6a60*/  @!P0 BRA `(.L_x_70) ;  /* 0x000000b400208947 */ /* 0x004fea0003800000 */
.L_x_259:
[----:B------:R-:W-:Y:S01]  /*6a70*/  ELECT P0, URZ, PT ;  /* 0x0000000000ff782f */ /* 0x000fe20003800000 */
[----:B------:R-:W-:Y:S01]  /*6a80*/  @!P1 IMAD.MOV R19, RZ, RZ, R9 ;  /* 0x000000ffff139224 */ /* 0x000fe200078e0209 */
[----:B------:R-:W-:Y:S01]  /*6a90*/  BSSY.RECONVERGENT B0, `(.L_x_71) ;  /* 0x0000017000007945 */ /* 0x000fe20003800200 */
[----:B------:R-:W-:-:S03]  /*6aa0*/  ISETP.NE.AND P2, PT, R11, RZ, PT ;  /* 0x000000ff0b00720c */ /* 0x000fc60003f45270 */
[----:B------:R-:W-:-:S07]  /*6ab0*/  PRMT R9, R19, 0x7610, R9 ;  /* 0x0000761013097816 */ /* 0x000fce0000000009 */
[----:B------:R-:W-:Y:S05]  /*6ac0*/  @!P0 BRA `(.L_x_72) ;  /* 0x00000000004c8947 */ /* 0x000fea0003800000 */
[----:B------:R-:W-:Y:S01]  /*6ad0*/  PLOP3.LUT P0, PT, P1, P2, PT, 0x20, 0x2 ;  /* 0x000000000002781c */ /* 0x000fe20000f04470 */
[----:B------:R-:W-:Y:S01]  /*6ae0*/  UIMAD UR5, UR20, 0x14, UR36 ;  /* 0x00000014140578a4 */ /* 0x000fe2000f8e0224 */
[----:B------:R-:W-:Y:S02]  /*6af0*/  SEL R11, R9, RZ, !P2 ;  /* 0x000000ff090b7207 */ /* 0x000fe40005000000 */
[----:B--2---:R-:W-:-:S04]  /*6b00*/  SEL R16, RZ, 0x1, !P0 ;  /* 0x00000001ff107807 */ /* 0x004fc80004000000 */
[----:B------:R-:W-:Y:S02]  /*6b10*/  PRMT R11, R16, 0x5410, R11 ;  /* 0x00005410100b7816 */ /* 0x000fe4000000000b */
[----:B------:R2:W-:Y:S04]  /*6b20*/  STS [UR5], R2 ;  /* 0x00000002ff007988 */ /* 0x0005e80008000805 */
[----:B------:R2:W-:Y:S04]  /*6b30*/  STS [UR5+0x4], R18 ;  /* 0x00000412ff007988 */ /* 0x0005e80008000805 */
[----:B------:R2:W-:Y:S04]  /*6b40*/  STS [UR5+0xc], R3 ;  /* 0x00000c03ff007988 */ /* 0x0005e80008000805 */
[----:B------:R2:W-:Y:S04]  /*6b50*/  STS [UR5+0x10], R11 ;  /* 0x0000100bff007988 */ /* 0x0005e80008000805 */
[----:B------:R2:W-:Y:S01]  /*6b60*/  STS [UR5+0x8], R10 ;  /* 0x0000080aff007988 */ /* 0x0005e20008000805 */
[----:B------:R-:W-:Y:S01]  /*6b70*/  @!PT LDS RZ, [RZ] ;  /* 0x00000000fffff984 */ /* 0x000fe20000000800 */
[----:B------:R-:W-:Y:S01]  /*6b80*/  @!PT LDS RZ, [RZ] ;  /* 0x00000000fffff984 */ /* 0x000fe20000000800 */
[----:B------:R-:W-:Y:S01]  /*6b90*/  @!PT LDS RZ, [RZ] ;  /* 0x00000000fffff984 */ /* 0x000fe20000000800 */
[----:B------:R-:W-:Y:S01]  /*6ba0*/  @!PT LDS RZ, [RZ] ;  /* 0x00000000fffff984 */ /* 0x000fe20000000800 */
[----:B------:R3:W-:Y:S06]  /*6bb0*/  MEMBAR.ALL.CTA ;  /* 0x0000000000007992 */ /* 0x0007ec0000008000 */
[----:B---3--:R-:W3:Y:S01]  /*6bc0*/  FENCE.VIEW.ASYNC.S ;  /* 0x00000000000073c6 */ /* 0x008ee20000000000 */
[----:B------:R-:W-:Y:S05]  /*6bd0*/  BRA.U !UP0, `(.L_x_73) ;  /* 0x0000000108047547 */ /* 0x000fea000b800000 */
[----:B------:R-:W-:Y:S05]  /*6be0*/  BPT.TRAP 0x1 ;  /* 0x000000040000795c */ /* 0x000fea0000300000 */
.L_x_73:
[----:B---3--:R-:W-:Y:S01]  /*6bf0*/  SYNCS.ARRIVE.TRANS64.A1T0 RZ, [UR4+0xc0], RZ ;  /* 0x0000c0ffffff79a7 */ /* 0x008fe20008100004 */
.L_x_72:
[----:B------:R-:W-:Y:S05]  /*6c00*/  BSYNC.RECONVERGENT B0 ;  /* 0x0000000000007941 */ /* 0x000fea0003800200 */
.L_x_71:
[----:B------:R-:W-:Y:S01]  /*6c10*/  UIADD3 UR20, UPT, UPT, UR20, 0x1, URZ ;  /* 0x0000000114147890 */ /* 0x000fe2000fffe0ff */
[----:B--2---:R-:W-:-:S03]  /*6c20*/  MOV R17, R10 ;  /* 0x0000000a00117202 */ /* 0x004fc60000000f00 */
[----:B------:R-:W-:-:S04]  /*6c30*/  UISETP.NE.AND UP0, UPT, UR20, 0x8, UPT ;  /* 0x000000081400788c */ /* 0x000fc8000bf05270 */
[----:B------:R-:W-:Y:S02]  /*6c40*/  USEL UR4, URZ, 0x1, UP0 ;  /* 0x00000001ff047887 */ /* 0x000fe40008000000 */
[----:B------:R-:W-:-:S04]  /*6c50*/  USEL UR20, UR20, URZ, UP0 ;  /* 0x000000ff14147287 */ /* 0x000fc80008000000 */
[----:B------:R-:W-:Y:S01]  /*6c60*/  LOP3.LUT R0, R0, UR4, RZ, 0x3c, !PT ;  /* 0x0000000400007c12 */ /* 0x000fe2000f8e3cff */
[----:B------:R-:W-:Y:S07]  /*6c70*/  @!P2 BRA `(.L_x_74) ;  /* 0xffffffe40008a947 */ /* 0x000fee000383ffff */
[----:B------:R-:W-:Y:S01]  /*6c80*/  HFMA2 R9, -RZ, RZ, 0, 0 ;  /* 0x00000000ff097431 */ /* 0x000fe200000001ff */
[----:B------:R-:W-:Y:S02]  /*6c90*/  PRMT R11, RZ, 0x7610, R11 ;  /* 0x00007610ff0b7816 */ /* 0x000fe4000000000b */
.L_x_90:
[----:B--2---:R-:W2:Y:S01]  /*6ca0*/  LDC.64 R2, c[0x0][0xbd0] ;  /* 0x0002f400ff027b82 */ /* 0x004ea20000000a00 */
[----:B------:R-:W-:Y:S01]  /*6cb0*/  UIADD3 UR24, UP0, UPT, UR24, UR30, URZ ;  /* 0x0000001e18187290 */ /* 0x000fe2000ff1e0ff */
[----:B------:R-:W-:Y:S01]  /*6cc0*/  ISETP.NE.AND P1, PT, RZ, UR16, PT ;  /* 0x00000010ff007c0c */ /* 0x000fe2000bf25270 */
[----:B------:R-:W-:Y:S01]  /*6cd0*/  IMAD.MOV.U32 R23, RZ, RZ, RZ ;  /* 0x000000ffff177224 */ /* 0x000fe200078e00ff */
[----:B------:R-:W-:Y:S01]  /*6ce0*/  PLOP3.LUT P2, PT, PT, PT, PT, 0x80, 0x8 ;  /* 0x000000000008781c */ /* 0x000fe20003f4f070 */
[----:B------:R-:W-:Y:S01]  /*6cf0*/  UIADD3.X UR17, UPT, UPT, UR17, UR25, URZ, UP0, !UPT ;  /* 0x0000001911117290 */ /* 0x000fe200087fe4ff */
[----:B------:R-:W-:Y:S02]  /*6d00*/  IMAD.MOV.U32 R22, RZ, RZ, -0x1 ;  /* 0xffffffffff167424 */ /* 0x000fe400078e00ff */
[----:B------:R-:W-:Y:S01]  /*6d10*/  P2R R24, PR, RZ, 0x4 ;  /* 0x00000004ff187803 */ /* 0x000fe20000000000 */
[----:B------:R-:W-:Y:S01]  /*6d20*/  IMAD.MOV.U32 R16, RZ, RZ, -0x1 ;  /* 0xffffffffff107424 */ /* 0x000fe200078e00ff */
[----:B--2---:R-:W-:Y:S01]  /*6d30*/  ISETP.LE.U32.AND P0, PT, R2, UR24, PT ;  /* 0x0000001802007c0c */ /* 0x004fe2000bf03070 */
[----:B------:R-:W-:-:S05]  /*6d40*/  IMAD.U32 R2, RZ, RZ, UR17 ;  /* 0x00000011ff027e24 */ /* 0x000fca000f8e00ff */
[----:B------:R-:W-:Y:S01]  /*6d50*/  ISETP.GE.U32.AND.EX P0, PT, R2, R3, PT, P0 ;  /* 0x000000030200720c */ /* 0x000fe20003f06100 */
[----:B------:R-:W-:-:S12]  /*6d60*/  IMAD.MOV.U32 R3, RZ, RZ, -0x1 ;  /* 0xffffffffff037424 */ /* 0x000fd800078e00ff */
[----:B------:R-:W-:Y:S05]  /*6d70*/  @P0 BRA P1, `(.L_x_75) ;  /* 0x0000001800080947 */ /* 0x000fea0000800000 */
[----:B------:R-:W-:Y:S01]  /*6d80*/  IADD3 R3, P1, PT, R14, UR41, RZ ;  /* 0x000000290e037c10 */ /* 0x000fe2000ff3e0ff */
[----:B------:R-:W-:-:S03]  /*6d90*/  IMAD.U32 R2, RZ, RZ, UR17 ;  /* 0x00000011ff027e24 */ /* 0x000fc6000f8e00ff */
[----:B------:R-:W-:Y:S02]  /*6da0*/  ISETP.LE.U32.AND P0, PT, R3, UR24, PT ;  /* 0x0000001803007c0c */ /* 0x000fe4000bf03070 */
[----:B----4-:R-:W-:-:S04]  /*6db0*/  IADD3.X R3, PT, PT, R15, UR40, RZ, P1, !PT ;  /* 0x000000280f037c10 */ /* 0x010fc80008ffe4ff */
[----:B------:R-:W-:-:S13]  /*6dc0*/  ISETP.GE.U32.AND.EX P0, PT, R2, R3, PT, P0 ;  /* 0x000000030200720c */ /* 0x000fda0003f06100 */
[----:B------:R-:W-:Y:S05]  /*6dd0*/  @!P0 BRA `(.L_x_76) ;  /* 0x0000001000e88947 */ /* 0x000fea0003800000 */
[----:B------:R-:W2:Y:S01]  /*6de0*/  LDCU UR21, c[0x0][0xbe8] ;  /* 0x00017d00ff1577ac */ /* 0x000ea20008000800 */
[----:B------:R-:W-:Y:S01]  /*6df0*/  IMAD.IADD R21, R8, 0x1, R21 ;  /* 0x0000000108157824 */ /* 0x000fe200078e0215 */
[----:B-----5:R-:W-:Y:S01]  /*6e00*/  MOV R16, R6 ;  /* 0x0000000600107202 */ /* 0x020fe20000000f00 */
[----:B------:R-:W-:Y:S02]  /*6e10*/  IMAD.MOV.U32 R15, RZ, RZ, R7 ;  /* 0x000000ffff0f7224 */ /* 0x000fe400078e0007 */
[----:B------:R-:W-:-:S05]  /*6e20*/  VIADD R2, R21, 0x20 ;  /* 0x0000002015027836 */ /* 0x000fca0000000000 */
[----:B--2---:R-:W-:-:S13]  /*6e30*/  ISETP.GE.AND P0, PT, R2, UR21, PT ;  /* 0x0000001502007c0c */ /* 0x004fda000bf06270 */
[----:B------:R-:W2:Y:S01]  /*6e40*/  @!P0 LDC.64 R2, c[0x0][0xbf0] ;  /* 0x0002fc00ff028b82 */ /* 0x000ea20000000a00 */
[----:B------:R-:W-:Y:S01]  /*6e50*/  BSSY.RECONVERGENT B0, `(.L_x_77) ;  /* 0x0000061000007945 */ /* 0x000fe20003800200 */
[----:B------:R-:W-:Y:S01]  /*6e60*/  HFMA2 R14, -RZ, RZ, 0, 0 ;  /* 0x00000000ff0e7431 */ /* 0x000fe200000001ff */
[----:B------:R-:W-:Y:S01]  /*6e70*/  MOV R17, 0x7fffffff ;  /* 0x7fffffff00117802 */ /* 0x000fe20000000f00 */
[----:B--2---:R-:W-:-:S05]  /*6e80*/  @!P0 IMAD.WIDE R2, R21, 0xc, R2 ;  /* 0x0000000c15028825 */ /* 0x004fca00078e0202 */
[----:B------:R2:W5:Y:S04]  /*6e90*/  @!P0 LDG.E R6, desc[UR50][R2.64+0x180] ;  /* 0x0001803202068981 */ /* 0x000568000c1e1900 */
[----:B------:R2:W5:Y:S01]  /*6ea0*/  @!P0 LDG.E R7, desc[UR50][R2.64+0x184] ;  /* 0x0001843202078981 */ /* 0x000562000c1e1900 */
[----:B------:R-:W-:-:S13]  /*6eb0*/  ISETP.GE.AND P0, PT, R21, UR21, PT ;  /* 0x0000001515007c0c */ /* 0x000fda000bf06270 */
[----:B------:R-:W-:Y:S05]  /*6ec0*/  @P0 BRA `(.L_x_78) ;  /* 0x0000000400640947 */ /* 0x000fea0003800000 */
[----:B-1----:R-:W-:Y:S01]  /*6ed0*/  IABS R12, R5 ;  /* 0x00000005000c7213 */ /* 0x002fe20000000000 */
[----:B------:R-:W1:Y:S01]  /*6ee0*/  LDCU.64 UR8, c[0x0][0xbb0] ;  /* 0x00017600ff0877ac */ /* 0x000e620008000a00 */
[----:B--2---:R-:W-:Y:S02]  /*6ef0*/  IABS R3, R4 ;  /* 0x0000000400037213 */ /* 0x004fe40000000000 */
[----:B------:R-:W2:Y:S01]  /*6f00*/  I2F.RP R26, R12 ;  /* 0x0000000c001a7306 */ /* 0x000ea20000209400 */
[----:B------:R-:W3:Y:S01]  /*6f10*/  LDCU.128 UR4, c[0x0][0xbc0] ;  /* 0x00017800ff0477ac */ /* 0x000ee20008000c00 */
[C---:B------:R-:W-:Y:S02]  /*6f20*/  IADD3 R14, P0, PT, R16.reuse, UR18, RZ ;  /* 0x00000012100e7c10 */ /* 0x040fe4000ff1e0ff */
[----:B------:R-:W-:Y:S01]  /*6f30*/  IADD3 R18, P2, PT, R15, UR14, RZ ;  /* 0x0000000e0f127c10 */ /* 0x000fe2000ff5e0ff */
[----:B------:R-:W4:Y:S01]  /*6f40*/  LDCU.64 UR10, c[0x0][0xba8] ;  /* 0x00017500ff0a77ac */ /* 0x000f220008000a00 */
[----:B------:R-:W-:-:S02]  /*6f50*/  LEA.HI.X.SX32 R13, R16, UR15, 0x1, P0 ;  /* 0x0000000f100d7c11 */ /* 0x000fc400080f0eff */
[----:B------:R-:W4:Y:S01]  /*6f60*/  I2F.RP R2, R3 ;  /* 0x0000000300027306 */ /* 0x000f220000209400 */
[----:B------:R-:W-:Y:S02]  /*6f70*/  LEA.HI.X.SX32 R17, R15, UR13, 0x1, P2 ;  /* 0x0000000d0f117c11 */ /* 0x000fe400090f0eff */
[----:B-1----:R-:W-:-:S05]  /*6f80*/  IADD3 R16, P0, PT, R14, UR9, RZ ;  /* 0x000000090e107c10 */ /* 0x002fca000ff1e0ff */
[----:B--2---:R-:W1:Y:S01]  /*6f90*/  MUFU.RCP R26, R26 ;  /* 0x0000001a001a7308 */ /* 0x004e620000001000 */
[----:B---3--:R-:W-:Y:S01]  /*6fa0*/  IADD3 R20, P1, PT, R18, UR7, RZ ;  /* 0x0000000712147c10 */ /* 0x008fe2000ff3e0ff */
[----:B------:R-:W-:Y:S02]  /*6fb0*/  IMAD.X R15, RZ, RZ, R13, P0 ;  /* 0x000000ffff0f7224 */ /* 0x000fe400000e060d */
[----:B----4-:R-:W-:-:S04]  /*6fc0*/  IMAD.WIDE.U32 R36, R16, UR10, RZ ;  /* 0x0000000a10247c25 */ /* 0x010fc8000f8e00ff */
[----:B------:R-:W2:Y:S01]  /*6fd0*/  MUFU.RCP R2, R2 ;  /* 0x0000000200027308 */ /* 0x000ea20000001000 */
[----:B------:R-:W-:Y:S02]  /*6fe0*/  IMAD.X R19, RZ, RZ, R17, P1 ;  /* 0x000000ffff137224 */ /* 0x000fe400008e0611 */
[----:B------:R-:W-:-:S04]  /*6ff0*/  IMAD.WIDE.U32 R30, R15, UR10, RZ ;  /* 0x0000000a0f1e7c25 */ /* 0x000fc8000f8e00ff */
[----:B------:R-:W-:-:S04]  /*7000*/  IMAD.WIDE.U32 R28, R19, UR4, RZ ;  /* 0x00000004131c7c25 */ /* 0x000fc8000f8e00ff */
[----:B------:R-:W-:-:S04]  /*7010*/  IMAD.WIDE.U32 R30, P1, R16, UR11, R30 ;  /* 0x0000000b101e7c25 */ /* 0x000fc8000f82001e */
[----:B-1----:R-:W-:Y:S02]  /*7020*/  VIADD R26, R26, 0xffffffe ;  /* 0x0ffffffe1a1a7836 */ /* 0x002fe40000000000 */
[C---:B------:R-:W-:Y:S02]  /*7030*/  IMAD.WIDE.U32 R28, P0, R20.reuse, UR5, R28 ;  /* 0x00000005141c7c25 */ /* 0x040fe4000f80001c */
[----:B------:R-:W1:Y:S02]  /*7040*/  F2I.FTZ.U32.TRUNC.NTZ R27, R26 ;  /* 0x0000001a001b7305 */ /* 0x000e64000021f000 */
[----:B------:R-:W-:-:S04]  /*7050*/  IMAD.WIDE.U32 R38, R20, UR4, RZ ;  /* 0x0000000414267c25 */ /* 0x000fc8000f8e00ff */
[----:B------:R-:W-:Y:S01]  /*7060*/  IMAD.X R35, RZ, RZ, RZ, P1 ;  /* 0x000000ffff237224 */ /* 0x000fe200008e06ff */
[----:B------:R-:W-:Y:S01]  /*7070*/  IADD3 RZ, P1, PT, R37, R30, RZ ;  /* 0x0000001e25ff7210 */ /* 0x000fe20007f3e0ff */
[----:B--2---:R-:W-:Y:S01]  /*7080*/  VIADD R2, R2, 0xffffffe ;  /* 0x0ffffffe02027836 */ /* 0x004fe20000000000 */
[----:B------:R-:W-:Y:S01]  /*7090*/  IADD3 RZ, P2, PT, R39, R28, RZ ;  /* 0x0000001c27ff7210 */ /* 0x000fe20007f5e0ff */
[----:B------:R-:W-:Y:S02]  /*70a0*/  IMAD.MOV.U32 R34, RZ, RZ, R31 ;  /* 0x000000ffff227224 */ /* 0x000fe400078e001f */
[----:B------:R-:W-:Y:S01]  /*70b0*/  IMAD.X R33, RZ, RZ, RZ, P0 ;  /* 0x000000ffff217224 */ /* 0x000fe200000e06ff */
[----:B------:R-:W-:Y:S01]  /*70c0*/  ISETP.NE.U32.AND P0, PT, RZ, UR10, PT ;  /* 0x0000000aff007c0c */ /* 0x000fe2000bf05070 */
[----:B------:R-:W-:Y:S02]  /*70d0*/  IMAD.MOV.U32 R32, RZ, RZ, R29 ;  /* 0x000000ffff207224 */ /* 0x000fe400078e001d */
[----:B------:R-:W2:Y:S01]  /*70e0*/  F2I.FTZ.U32.TRUNC.NTZ R29, R2 ;  /* 0x00000002001d7305 */ /* 0x000ea2000021f000 */
[----:B------:R-:W-:Y:S01]  /*70f0*/  IMAD.WIDE.U32.X R34, R15, UR11, R34, P1 ;  /* 0x0000000b0f227c25 */ /* 0x000fe200088e0422 */
[----:B------:R-:W-:-:S02]  /*7100*/  ISETP.NE.U32.AND P1, PT, RZ, UR4, PT ;  /* 0x00000004ff007c0c */ /* 0x000fc4000bf25070 */
[----:B------:R-:W-:Y:S01]  /*7110*/  ISETP.NE.AND.EX P0, PT, RZ, UR11, PT, P0 ;  /* 0x0000000bff007c0c */ /* 0x000fe2000bf05300 */
[----:B------:R-:W-:Y:S01]  /*7120*/  IMAD.WIDE.U32.X R32, R19, UR5, R32, P2 ;  /* 0x0000000513207c25 */ /* 0x000fe200090e0420 */
[----:B------:R-:W-:Y:S02]  /*7130*/  ISETP.NE.AND.EX P1, PT, RZ, UR5, PT, P1 ;  /* 0x00000005ff007c0c */ /* 0x000fe4000bf25310 */
[----:B------:R-:W-:Y:S01]  /*7140*/  SEL R14, R14, R34, !P0 ;  /* 0x000000220e0e7207 */ /* 0x000fe20004000000 */
[----:B-1----:R-:W-:Y:S01]  /*7150*/  IMAD.MOV R16, RZ, RZ, -R27 ;  /* 0x000000ffff107224 */ /* 0x002fe200078e0a1b */
[----:B------:R-:W-:Y:S01]  /*7160*/  SEL R13, R13, R35, !P0 ;  /* 0x000000230d0d7207 */ /* 0x000fe20004000000 */
[----:B------:R-:W-:Y:S01]  /*7170*/  IMAD.MOV.U32 R26, RZ, RZ, RZ ;  /* 0x000000ffff1a7224 */ /* 0x000fe200078e00ff */
[----:B------:R-:W-:Y:S01]  /*7180*/  SEL R18, R18, R32, !P1 ;  /* 0x0000002012127207 */ /* 0x000fe20004800000 */
[----:B------:R-:W-:Y:S01]  /*7190*/  IMAD R15, R16, R12, RZ ;  /* 0x0000000c100f7224 */ /* 0x000fe200078e02ff */
[----:B------:R-:W-:Y:S01]  /*71a0*/  SEL R17, R17, R33, !P1 ;  /* 0x0000002111117207 */ /* 0x000fe20004800000 */
[----:B--2---:R-:W-:Y:S01]  /*71b0*/  IMAD.MOV R20, RZ, RZ, -R29 ;  /* 0x000000ffff147224 */ /* 0x004fe200078e0a1d */
[----:B------:R-:W-:Y:S01]  /*71c0*/  SHF.R.U64 R2, R14, UR8, R13 ;  /* 0x000000080e027c19 */ /* 0x000fe2000800120d */
[----:B------:R-:W-:Y:S01]  /*71d0*/  IMAD.HI.U32 R15, R27, R15, R26 ;  /* 0x0000000f1b0f7227 */ /* 0x000fe200078e001a */
[----:B------:R-:W-:-:S02]  /*71e0*/  SHF.R.U64 R17, R18, UR6, R17 ;  /* 0x0000000612117c19 */ /* 0x000fc40008001211 */
[----:B------:R-:W-:Y:S01]  /*71f0*/  IADD3 R19, PT, PT, R5, -0x1, R2 ;  /* 0xffffffff05137810 */ /* 0x000fe20007ffe002 */
[----:B------:R-:W-:Y:S01]  /*7200*/  IMAD.MOV.U32 R28, RZ, RZ, RZ ;  /* 0x000000ffff1c7224 */ /* 0x000fe200078e00ff */
[----:B------:R-:W-:Y:S01]  /*7210*/  IADD3 R18, PT, PT, R4, -0x1, R17 ;  /* 0xffffffff04127810 */ /* 0x000fe20007ffe011 */
[----:B------:R-:W-:Y:S01]  /*7220*/  IMAD R17, R20, R3, RZ ;  /* 0x0000000314117224 */ /* 0x000fe200078e02ff */
[----:B------:R-:W-:Y:S02]  /*7230*/  IABS R14, R5 ;  /* 0x00000005000e7213 */ /* 0x000fe40000000000 */
[----:B------:R-:W-:Y:S01]  /*7240*/  IABS R16, R19 ;  /* 0x0000001300107213 */ /* 0x000fe20000000000 */
[----:B------:R-:W-:Y:S01]  /*7250*/  IMAD.HI.U32 R17, R29, R17, R28 ;  /* 0x000000111d117227 */ /* 0x000fe200078e001c */
[----:B------:R-:W-:Y:S02]  /*7260*/  IABS R2, R4 ;  /* 0x0000000400027213 */ /* 0x000fe40000000000 */
[----:B------:R-:W-:Y:S01]  /*7270*/  IABS R13, R18 ;  /* 0x00000012000d7213 */ /* 0x000fe20000000000 */
[----:B------:R-:W-:Y:S01]  /*7280*/  IMAD.MOV R14, RZ, RZ, -R14 ;  /* 0x000000ffff0e7224 */ /* 0x000fe200078e0a0e */
        /* <DEDUP_REMOVED lines=29> */
.L_x_78:
[----:B------:R-:W-:Y:S05]  /*7460*/  BSYNC.RECONVERGENT B0 ;  /* 0x0000000000007941 */ /* 0x000fea0003800200 */
.L_x_77:
[----:B--2---:R-:W2:Y:S01]  /*7470*/  SHFL.UP PT, R2, R17, 0x1, RZ ;  /* 0x0420000011027989 */ /* 0x004ea200000e00ff */
        /* <DEDUP_REMOVED lines=14> */
[----:B---3--:R-:W-:-:S03]  /*7560*/  SEL R15, R15, RZ, P4 ;  /* 0x000000ff0f0f7207 */ /* 0x008fc60002000000 */
[----:B------:R-:W2:Y:S02]  /*7570*/  SHFL.UP PT, R19, R16, 0x4, RZ ;  /* 0x0480000010137989 */ /* 0x000ea400000e00ff */
[----:B------:R-:W-:-:S05]  /*7580*/  IMAD.X R15, R15, 0x1, R2, P0 ;  /* 0x000000010f0f7824 */ /* 0x000fca00000e0602 */
        /* <DEDUP_REMOVED lines=8> */
[----:B------:R-:W-:Y:S01]  /*7610*/  IADD3 R20, P0, PT, R18, R19, RZ ;  /* 0x0000001312147210 */ /* 0x000fe20007f1e0ff */
[----:B------:R-:W-:Y:S01]  /*7620*/  IMAD.U32 R18, RZ, RZ, UR17 ;  /* 0x00000011ff127e24 */ /* 0x000fe2000f8e00ff */
[----:B---3--:R-:W-:-:S03]  /*7630*/  SEL R3, R3, RZ, P2 ;  /* 0x000000ff03037207 */ /* 0x008fc60001000000 */
[----:B------:R-:W2:Y:S02]  /*7640*/  SHFL.UP PT, R15, R20, 0x10, RZ ;  /* 0x06000000140f7989 */ /* 0x000ea400000e00ff */
[----:B-1----:R-:W-:-:S05]  /*7650*/  IMAD.X R25, R3, 0x1, R2, P0 ;  /* 0x0000000103197824 */ /* 0x002fca00000e0602 */
[----:B------:R-:W1:Y:S01]  /*7660*/  SHFL.UP PT, R3, R25, 0x10, RZ ;  /* 0x0600000019037989 */ /* 0x000e6200000e00ff */
[----:B--2---:R-:W-:-:S04]  /*7670*/  SEL R15, R15, RZ, P3 ;  /* 0x000000ff0f0f7207 */ /* 0x004fc80001800000 */
[----:B------:R-:W-:Y:S02]  /*7680*/  IADD3 R16, P0, PT, R15, R20, RZ ;  /* 0x000000140f107210 */ /* 0x000fe40007f1e0ff */
[----:B-1----:R-:W-:-:S05]  /*7690*/  SEL R2, R3, RZ, P3 ;  /* 0x000000ff03027207 */ /* 0x002fca0001800000 */
[----:B------:R-:W-:Y:S01]  /*76a0*/  IMAD.X R15, R2, 0x1, R25, P0 ;  /* 0x00000001020f7824 */ /* 0x000fe200000e0619 */
[----:B------:R-:W-:-:S04]  /*76b0*/  IADD3 R2, P0, PT, R16, UR41, RZ ;  /* 0x0000002910027c10 */ /* 0x000fc8000ff1e0ff */
        /* <DEDUP_REMOVED lines=12> */
.L_x_82:
        /* <DEDUP_REMOVED lines=100> */
.L_x_81:
[----:B------:R-:W-:Y:S05]  /*7dc0*/  BSYNC.RECONVERGENT B0 ;  /* 0x0000000000007941 */ /* 0x000fea0003800200 */
.L_x_80:
        /* <DEDUP_REMOVED lines=40> */
.L_x_79:
        /* <DEDUP_REMOVED lines=12> */
[----:B------:R-:W1:Y:S04]  /*8110*/  SHFL.IDX PT, R16, R16, R3, 0x1f ;  /* 0x00001f0310107589 */ /* 0x000e6800000e0000 */
[----:B------:R-:W3:Y:S04]  /*8120*/  SHFL.IDX PT, R2, R2, R3, 0x1f ;  /* 0x00001f0302027589 */ /* 0x000ee800000e0000 */
[----:B------:R2:W4:Y:S04]  /*8130*/  SHFL.IDX PT, R15, R14, R3, 0x1f ;  /* 0x00001f030e0f7589 */ /* 0x00052800000e0000 */
[----:B------:R2:W2:Y:S04]  /*8140*/  SHFL.IDX PT, R14, R17, R3, 0x1f ;  /* 0x00001f03110e7589 */ /* 0x0004a800000e0000 */
[----:B------:R2:W2:Y:S01]  /*8150*/  SHFL.IDX PT, R12, R12, R3, 0x1f ;  /* 0x00001f030c0c7589 */ /* 0x0004a200000e0000 */
[----:B-1----:R-:W-:-:S02]  /*8160*/  R2UR UR41, R16 ;  /* 0x00000000102972ca */ /* 0x002fc400000e0000 */
[----:B---3--:R-:W-:-:S15]  /*8170*/  R2UR UR40, R2 ;  /* 0x00000000022872ca */ /* 0x008fde00000e0000 */
.L_x_76:
[----:B------:R-:W3:Y:S01]  /*8180*/  LDCU UR4, c[0x0][0xbe8] ;  /* 0x00017d00ff0477ac */ /* 0x000ee20008000800 */
[----:B------:R-:W-:Y:S01]  /*8190*/  IMAD.MOV.U32 R16, RZ, RZ, -0x1 ;  /* 0xffffffffff107424 */ /* 0x000fe200078e00ff */
[----:B--2---:R-:W-:Y:S02]  /*81a0*/  MOV R3, 0xffffffff ;  /* 0xffffffff00037802 */ /* 0x004fe40000000f00 */
[----:B---3--:R-:W-:-:S13]  /*81b0*/  ISETP.GE.AND P0, PT, R21, UR4, PT ;  /* 0x0000000415007c0c */ /* 0x008fda000bf06270 */
        /* <DEDUP_REMOVED lines=38> */
.L_x_83:
[----:B------:R-:W-:Y:S01]  /*8420*/  IMAD.U32 R19, RZ, RZ, UR5 ;  /* 0x00000005ff137e24 */ /* 0x000fe2000f8e00ff */
[----:B------:R-:W-:Y:S02]  /*8430*/  MOV R18, UR4 ;  /* 0x0000000400127c02 */ /* 0x000fe40008000f00 */
[----:B------:R-:W-:Y:S02]  /*8440*/  MOV R2, 0x8460 ;  /* 0x0000846000027802 */ /* 0x000fe40000000f00 */
[----:B----45:R-:W-:Y:S05]  /*8450*/  CALL.REL.NOINC `(.L_x_68) ;  /* 0x000000a800b47944 */ /* 0x030fea0003c00000 */
[----:B------:R-:W-:Y:S02]  /*8460*/  IADD3 R3, PT, PT, -R20, RZ, RZ ;  /* 0x000000ff14037210 */ /* 0x000fe40007ffe1ff */
[----:B------:R-:W-:-:S03]  /*8470*/  MOV R2, R20 ;  /* 0x0000001400027202 */ /* 0x000fc60000000f00 */
[----:B------:R-:W-:-:S07]  /*8480*/  IMAD R20, R16, R3, UR5 ;  /* 0x0000000510147e24 */ /* 0x000fce000f8e0203 */
.L_x_84:
[----:B------:R-:W1:Y:S01]  /*8490*/  LDC R17, c[0x0][0xbdc] ;  /* 0x0002f700ff117b82 */ /* 0x000e620000000800 */
[----:B------:R-:W-:Y:S01]  /*84a0*/  ULOP3.LUT UR8, UR8, UR12, URZ, 0xc0, !UPT ;  /* 0x0000000c08087292 */ /* 0x000fe2000f8ec0ff */
[----:B------:R-:W-:Y:S01]  /*84b0*/  PLOP3.LUT P1, PT, PT, PT, PT, 0x8, 0x80 ;  /* 0x000000000080781c */ /* 0x000fe20003f2e170 */
[----:B------:R-:W-:Y:S01]  /*84c0*/  ULOP3.LUT UR11, UR19, UR11, URZ, 0xc0, !UPT ;  /* 0x0000000b130b7292 */ /* 0x000fe2000f8ec0ff */
[----:B------:R-:W-:Y:S02]  /*84d0*/  IMAD.MOV.U32 R23, RZ, RZ, 0x1 ;  /* 0x00000001ff177424 */ /* 0x000fe400078e00ff */
[----:B------:R-:W-:Y:S02]  /*84e0*/  P2R R24, PR, RZ, 0x2 ;  /* 0x00000002ff187803 */ /* 0x000fe40000000000 */
[----:B------:R-:W2:Y:S08]  /*84f0*/  LDC R3, c[0x0][0xb80] ;  /* 0x0002e000ff037b82 */ /* 0x000eb00000000800 */
[----:B------:R-:W3:Y:S08]  /*8500*/  LDC R16, c[0x0][0xb90] ;  /* 0x0002e400ff107b82 */ /* 0x000ef00000000800 */
[----:B------:R-:W4:Y:S01]  /*8510*/  LDC R18, c[0x0][0xbe0] ;  /* 0x0002f800ff127b82 */ /* 0x000f220000000800 */
[----:B-1----:R-:W-:-:S05]  /*8520*/  SHF.L.U32 R2, R2, R17, RZ ;  /* 0x0000001102027219 */ /* 0x002fca00000006ff */
[----:B------:R-:W-:Y:S02]  /*8530*/  VIADD R17, R2, UR8 ;  /* 0x0000000802117c36 */ /* 0x000fe40008000000 */
[----:B--2---:R-:W-:Y:S02]  /*8540*/  IMAD R3, R20, R3, UR11 ;  /* 0x0000000b14037e24 */ /* 0x004fe4000f8e0203 */
[----:B---3--:R-:W-:Y:S01]  /*8550*/  IMAD R16, R17, R16, UR32 ;  /* 0x0000002011107e24 */ /* 0x008fe2000f8e0210 */
[----:B----4-:R-:W-:-:S04]  /*8560*/  ISETP.NE.AND P0, PT, R18, 0x1, PT ;  /* 0x000000011200780c */ /* 0x010fc80003f05270 */
[----:B------:R-:W-:Y:S02]  /*8570*/  SEL R22, R16, R3, !P0 ;  /* 0x0000000310167207 */ /* 0x000fe40004000000 */
[----:B------:R-:W-:Y:S01]  /*8580*/  SEL R16, R3, R16, !P0 ;  /* 0x0000001003107207 */ /* 0x000fe20004000000 */
[----:B------:R-:W-:Y:S02]  /*8590*/  IMAD.MOV.U32 R3, RZ, RZ, R21 ;  /* 0x000000ffff037224 */ /* 0x000fe400078e0015 */
.L_x_75:
[----:B------:R-:W-:-:S09]  /*85a0*/  UISETP.NE.AND UP0, UPT, UR37, 0x1, UPT ;  /* 0x000000012500788c */ /* 0x000fd2000bf05270 */
[----:B------:R-:W-:Y:S05]  /*85b0*/  BRA.U !UP0, `(.L_x_85) ;  /* 0x0000000108047547 */ /* 0x000fea000b800000 */
[----:B------:R-:W-:Y:S05]  /*85c0*/  BPT.TRAP 0x1 ;  /* 0x000000040000795c */ /* 0x000fea0000300000 */
.L_x_85:
[----:B------:R-:W2:Y:S01]  /*85d0*/  S2UR UR4, SR_CgaCtaId ;  /* 0x00000000000479c3 */ /* 0x000ea20000008800 */
[----:B------:R-:W-:Y:S01]  /*85e0*/  UMOV UR5, 0x400 ;  /* 0x0000040000057882 */ /* 0x000fe20000000000 */
[----:B------:R-:W-:Y:S02]  /*85f0*/  SHF.L.U32 R2, R0, 0x1f, RZ ;  /* 0x0000001f00027819 */ /* 0x000fe400000006ff */
[----:B------:R-:W-:Y:S02]  /*8600*/  ISETP.NE.AND P1, PT, R10, R3, PT ;  /* 0x000000030a00720c */ /* 0x000fe40003f25270 */
[----:B------:R-:W-:-:S04]  /*8610*/  ISETP.NE.AND P2, PT, R24, RZ, PT ;  /* 0x000000ff1800720c */ /* 0x000fc80003f45270 */
[----:B------:R-:W-:Y:S01]  /*8620*/  ISETP.NE.AND P2, PT, R10, R3, !P2 ;  /* 0x000000030a00720c */ /* 0x000fe20005745270 */
[----:B------:R-:W-:-:S06]  /*8630*/  VIADD R10, R11, 0x1 ;  /* 0x000000010b0a7836 */ /* 0x000fcc0000000000 */
[----:B------:R-:W-:Y:S01]  /*8640*/  @!P1 IMAD.MOV R10, RZ, RZ, R11 ;  /* 0x000000ffff0a9224 */ /* 0x000fe200078e020b */
[----:B--2---:R-:W-:-:S04]  /*8650*/  ULEA UR4, UR4, UR5, 0x18 ;  /* 0x0000000504047291 */ /* 0x004fc8000f8ec0ff */
[----:B------:R-:W-:-:S09]  /*8660*/  ULEA UR4, UR20, UR4, 0x3 ;  /* 0x0000000414047291 */ /* 0x000fd2000f8e18ff */
[----:B------:R-:W2:Y:S02]  /*8670*/  SYNCS.PHASECHK.TRANS64.TRYWAIT P0, [UR4+0x100], R2 ;  /* 0x00010002ff0075a7 */ /* 0x000ea40008001104 */
[----:B--2---:R-:W-:Y:S05]  /*8680*/  @!P0 BRA `(.L_x_86) ;  /* 0x0000009800308947 */ /* 0x004fea0003800000 */
.L_x_261:
[----:B------:R-:W-:Y:S02]  /*8690*/  ELECT P0, URZ, PT ;  /* 0x0000000000ff782f */ /* 0x000fe40003800000 */
[----:B------:R-:W-:Y:S01]  /*86a0*/  ISETP.NE.AND P1, PT, R24, RZ, PT ;  /* 0x000000ff1800720c */ /* 0x000fe20003f25270 */
[----:B------:R-:W-:Y:S03]  /*86b0*/  BSSY.RECONVERGENT B0, `(.L_x_87) ;  /* 0x0000015000007945 */ /* 0x000fe60003800200 */
[----:B------:R-:W-:-:S04]  /*86c0*/  SEL R10, R10, RZ, !P1 ;  /* 0x000000ff0a0a7207 */ /* 0x000fc80004800000 */
[----:B--2---:R-:W-:-:S03]  /*86d0*/  PRMT R11, R10, 0x7610, R11 ;  /* 0x000076100a0b7816 */ /* 0x004fc6000000000b */
[----:B------:R-:W-:Y:S05]  /*86e0*/  @!P0 BRA `(.L_x_88) ;  /* 0x0000000000448947 */ /* 0x000fea0003800000 */
[----:B------:R-:W-:Y:S01]  /*86f0*/  UIMAD UR5, UR20, 0x14, UR36 ;  /* 0x00000014140578a4 */ /* 0x000fe2000f8e0224 */
[----:B------:R-:W-:-:S04]  /*8700*/  SEL R2, RZ, 0x1, !P2 ;  /* 0x00000001ff027807 */ /* 0x000fc80005000000 */
[----:B------:R-:W-:-:S04]  /*8710*/  PRMT R2, R2, 0x5410, R11 ;  /* 0x0000541002027816 */ /* 0x000fc8000000000b */
        /* <DEDUP_REMOVED lines=13> */
.L_x_89:
[----:B---3--:R-:W-:Y:S01]  /*87f0*/  SYNCS.ARRIVE.TRANS64.A1T0 RZ, [UR4+0xc0], RZ ;  /* 0x0000c0ffffff79a7 */ /* 0x008fe20008100004 */
.L_x_88:
[----:B------:R-:W-:Y:S05]  /*8800*/  BSYNC.RECONVERGENT B0 ;  /* 0x0000000000007941 */ /* 0x000fea0003800200 */
.L_x_87:
[----:B------:R-:W-:Y:S01]  /*8810*/  UIADD3 UR20, UPT, UPT, UR20, 0x1, URZ ;  /* 0x0000000114147890 */ /* 0x000fe2000fffe0ff */
[----:B------:R-:W-:Y:S02]  /*8820*/  VIADD R9, R9, 0x1 ;  /* 0x0000000109097836 */ /* 0x000fe40000000000 */
[----:B------:R-:W-:Y:S01]  /*8830*/  IMAD.MOV.U32 R10, RZ, RZ, R3 ;  /* 0x000000ffff0a7224 */ /* 0x000fe200078e0003 */
[----:B------:R-:W-:Y:S02]  /*8840*/  UISETP.NE.AND UP0, UPT, UR20, 0x8, UPT ;  /* 0x000000081400788c */ /* 0x000fe4000bf05270 */
[----:B------:R-:W-:Y:S02]  /*8850*/  ISETP.NE.AND P0, PT, R9, 0x4, PT ;  /* 0x000000040900780c */ /* 0x000fe40003f05270 */
[----:B------:R-:W-:Y:S02]  /*8860*/  USEL UR4, URZ, 0x1, UP0 ;  /* 0x00000001ff047887 */ /* 0x000fe40008000000 */
[----:B------:R-:W-:-:S04]  /*8870*/  USEL UR20, UR20, URZ, UP0 ;  /* 0x000000ff14147287 */ /* 0x000fc80008000000 */
[----:B------:R-:W-:-:S05]  /*8880*/  LOP3.LUT R0, R0, UR4, RZ, 0x3c, !PT ;  /* 0x0000000400007c12 */ /* 0x000fca000f8e3cff */
[----:B------:R-:W-:Y:S05]  /*8890*/  @!P0 EXIT ;  /* 0x000000000000894d */ /* 0x000fea0003800000 */
[----:B------:R-:W-:Y:S05]  /*88a0*/  BRA `(.L_x_90) ;  /* 0xffffffe000fc7947 */ /* 0x000fea000383ffff */
.L_x_57:
[----:B------:R-:W-:-:S09]  /*88b0*/  UISETP.NE.AND UP0, UPT, UR37, 0x3, UPT ;  /* 0x000000032500788c */ /* 0x000fd2000bf05270 */
[----:B------:R-:W-:Y:S05]  /*88c0*/  BRA.U UP0, `(.L_x_91) ;  /* 0x0000001100cc7547 */ /* 0x000fea000b800000 */
[----:B------:R-:W-:-:S08]  /*88d0*/  NOP ;  /* 0x0000000000007918 */ /* 0x000fd00000000000 */
[----:B-1--45:R-:W1:-:S00]  /*88e0*/  USETMAXREG.DEALLOC.CTAPOOL 0x88 ;  /* 0x00000088000079c8 */ /* 0x032e4000080e0500 */
[----:B-1----:R-:W1:Y:S01]  /*88f0*/  LDC.64 R20, c[0x0][0x390] ;  /* 0x0000e400ff147b82 */ /* 0x002e620000000a00 */
[----:B------:R-:W-:Y:S02]  /*8900*/  HFMA2 R18, -RZ, RZ, 0, 0 ;  /* 0x00000000ff127431 */ /* 0x000fe400000001ff */
[----:B------:R-:W-:Y:S01]  /*8910*/  IMAD.MOV.U32 R19, RZ, RZ, 0x1 ;  /* 0x00000001ff137424 */ /* 0x000fe200078e00ff */
[----:B------:R-:W-:Y:S01]  /*8920*/  PRMT R4, RZ, 0x7610, R4 ;  /* 0x00007610ff047816 */ /* 0x000fe20000000004 */
[----:B------:R-:W2:Y:S03]  /*8930*/  LDCU UR26, c[0x0][0x880] ;  /* 0x00011000ff1a77ac */ /* 0x000ea60008000800 */
[----:B------:R-:W3:Y:S01]  /*8940*/  LDC.64 R10, c[0x0][0xb08] ;  /* 0x0002c200ff0a7b82 */ /* 0x000ee20000000a00 */
[----:B------:R-:W4:Y:S01]  /*8950*/  LDCU.64 UR6, c[0x0][0x888] ;  /* 0x00011100ff0677ac */ /* 0x000f220008000a00 */
[----:B------:R-:W-:Y:S01]  /*8960*/  UPLOP3.LUT UP1, UPT, UPT, UPT, UPT, 0x40, 0x4 ;  /* 0x000000000004789c */ /* 0x000fe20003f2e870 */
[----:B------:R-:W-:-:S05]  /*8970*/  UMOV UR5, URZ ;  /* 0x000000ff00057c82 */ /* 0x000fca0008000000 */
[----:B------:R-:W1:Y:S08]  /*8980*/  LDC.64 R8, c[0x0][0xb10] ;  /* 0x0002c400ff087b82 */ /* 0x000e700000000a00 */
[----:B--2---:R-:W1:Y:S02]  /*8990*/  LDC.64 R2, c[0x0][0x890] ;  /* 0x00022400ff027b82 */ /* 0x004e640000000a00 */
.L_x_125:
[----:B------:R-:W-:Y:S04]  /*89a0*/  LOP3.LUT R0, R4, 0xffff, RZ, 0xc0, !PT ;  /* 0x0000ffff04007812 */ /* 0x000fe800078ec0ff */
[----:B------:R-:W-:Y:S04]  /*89b0*/  SHF.R.U32.HI R0, RZ, 0x1, R0 ;  /* 0x00000001ff007819 */ /* 0x000fe80000011600 */
[----:B------:R-:W-:Y:S05]  /*89c0*/  LOP3.LUT R0, R0, 0xffff, RZ, 0xc0, !PT ;  /* 0x0000ffff00007812 */ /* 0x000fea00078ec0ff */
[----:B------:R-:W-:Y:S05]  /*89d0*/  IMAD R0, R0, 0x4925, RZ ;  /* 0x0000492500007824 */ /* 0x000fea00078e02ff */
[----:B------:R-:W-:Y:S04]  /*89e0*/  SHF.R.U32.HI R0, RZ, 0x11, R0 ;  /* 0x00000011ff007819 */ /* 0x000fe80000011600 */
[----:B------:R-:W-:Y:S05]  /*89f0*/  PRMT R0, R0, 0x9910, RZ ;  /* 0x0000991000007816 */ /* 0x000fea00000000ff */
[----:B------:R-:W-:Y:S04]  /*8a00*/  IMAD R0, R0, 0xe, RZ ;  /* 0x0000000e00007824 */ /* 0x000fe800078e02ff */
[----:B------:R-:W-:Y:S05]  /*8a10*/  IMAD.MOV R0, RZ, RZ, -R0 ;  /* 0x000000ffff007224 */ /* 0x000fea00078e0a00 */
[----:B------:R-:W-:Y:S05]  /*8a20*/  PRMT R5, R0, 0x7710, RZ ;  /* 0x0000771000057816 */ /* 0x000fea00000000ff */
[----:B------:R-:W-:Y:S05]  /*8a30*/  IMAD.IADD R5, R5, 0x1, R4 ;  /* 0x0000000105057824 */ /* 0x000fea00078e0204 */
[----:B------:R-:W-:Y:S11]  /*8a40*/  R2UR UR4, R5 ;  /* 0x00000000050472ca */ /* 0x000ff600000e0000 */
[----:B------:R-:W-:Y:S02]  /*8a50*/  @!UPT UIADD3 URZ, UPT, UPT, URZ, URZ, URZ ;  /* 0x000000fffffff290 */ /* 0x000fe4000fffe0ff */
[----:B------:R-:W-:Y:S06]  /*8a60*/  ULOP3.LUT UR4, UR4, 0xffff, URZ, 0xc0, !UPT ;  /* 0x0000ffff04047892 */ /* 0x000fec000f8ec0ff */
[----:B------:R-:W-:Y:S02]  /*8a70*/  IMAD.U32 R4, RZ, RZ, UR4 ;  /* 0x00000004ff047e24 */ /* 0x000fe4000f8e00ff */
[----:B------:R-:W-:Y:S03]  /*8a80*/  IMAD.U32 R0, RZ, RZ, UR4 ;  /* 0x00000004ff007e24 */ /* 0x000fe6000f8e00ff */
[----:B------:R-:W-:Y:S04]  /*8a90*/  LEA R4, P0, R4, UR22, 0x7 ;  /* 0x0000001604047c11 */ /* 0x000fe8000f8038ff */
[----:B------:R-:W-:Y:S02]  /*8aa0*/  LEA.HI.X R5, R0, UR23, RZ, 0x7, P0 ;  /* 0x0000001700057c11 */ /* 0x000fe400080f3cff */
[----:B------:R-:W-:Y:S02]  /*8ab0*/  R2UR UR28, R4 ;  /* 0x00000000041c72ca */ /* 0x000fe400000e0000 */
[----:B------:R-:W-:Y:S01]  /*8ac0*/  R2UR UR29, R5 ;  /* 0x00000000051d72ca */ /* 0x000fe200000e0000 */
[----:B------:R-:W-:Y:S03]  /*8ad0*/  @!UPT UIADD3 URZ, UPT, UPT, URZ, URZ, URZ ;  /* 0x000000fffffff290 */ /* 0x000fe6000fffe0ff */
[----:B------:R-:W-:Y:S11]  /*8ae0*/  BRA.U UP1, `(.L_x_92) ;  /* 0x0000000501107547 */ /* 0x000ff6000b800000 */
[----:B------:R-:W2:Y:S01]  /*8af0*/  S2R R0, SR_LANEID ;  /* 0x0000000000007919 */ /* 0x000ea20000000000 */
[----:B------:R-:W-:Y:S02]  /*8b00*/  MOV R4, 0x400 ;  /* 0x0000040000047802 */ /* 0x000fe40000000f00 */
[----:B------:R-:W-:Y:S01]  /*8b10*/  ELECT P0, URZ, PT ;  /* 0x0000000000ff782f */ /* 0x000fe20003800000 */
[----:B------:R-:W-:Y:S01]  /*8b20*/  BSSY.RECONVERGENT B0, `(.L_x_93) ;  /* 0x0000037000007945 */ /* 0x000fe20003800200 */
[----:B------:R-:W5:Y:S02]  /*8b30*/  S2R R15, SR_CgaCtaId ;  /* 0x00000000000f7919 */ /* 0x000f640000008800 */
[----:B-----5:R-:W-:Y:S01]  /*8b40*/  LEA R15, R15, R4, 0x18 ;  /* 0x000000040f0f7211 */ /* 0x020fe200078ec0ff */
[----:B--2---:R-:W-:Y:S05]  /*8b50*/  IMAD.SHL.U32 R0, R0, 0x4, RZ ;  /* 0x0000000400007824 */ /* 0x004fea00078e00ff */
[----:B------:R-:W-:Y:S03]  /*8b60*/  IADD3 R16, PT, PT, R0, 0x380, R15 ;  /* 0x0000038000107810 */ /* 0x000fe60007ffe00f */
[----:B------:R-:W-:Y:S05]  /*8b70*/  @!P0 BRA `(.L_x_94) ;  /* 0x0000000000c48947 */ /* 0x000fea0003800000 */
[----:B-1----:R-:W-:Y:S01]  /*8b80*/  ISETP.NE.U32.AND P0, PT, R8, RZ, PT ;  /* 0x000000ff0800720c */ /* 0x002fe20003f05070 */
[----:B------:R-:W-:Y:S01]  /*8b90*/  IMAD.WIDE R12, R17, 0xc, R20 ;  /* 0x0000000c110c7825 */ /* 0x000fe200078e0214 */
[----:B---3--:R-:W-:Y:S01]  /*8ba0*/  ISETP.NE.U32.AND P1, PT, R10, RZ, PT ;  /* 0x000000ff0a00720c */ /* 0x008fe20003f25070 */
[----:B------:R-:W1:Y:S01]  /*8bb0*/  S2UR UR4, SR_CgaCtaId ;  /* 0x00000000000479c3 */ /* 0x000e620000008800 */
[----:B------:R-:W-:Y:S01]  /*8bc0*/  ISETP.NE.AND.EX P0, PT, R9, RZ, PT, P0 ;  /* 0x000000ff0900720c */ /* 0x000fe20003f05300 */
[----:B------:R-:W-:Y:S01]  /*8bd0*/  UMOV UR8, 0x400 ;  /* 0x0000040000087882 */ /* 0x000fe20000000000 */
[----:B------:R-:W2:Y:S01]  /*8be0*/  LDG.E R26, desc[UR50][R12.64] ;  /* 0x000000320c1a7981 */ /* 0x000ea2000c1e1900 */
[----:B------:R-:W-:Y:S10]  /*8bf0*/  ISETP.NE.AND.EX P1, PT, R11, RZ, PT, P1 ;  /* 0x000000ff0b00720c */ /* 0x000ff40003f25310 */
[----:B------:R-:W3:Y:S08]  /*8c00*/  @P0 LDC.64 R4, c[0x0][0xb10] ;  /* 0x0002c400ff040b82 */ /* 0x000ef00000000a00 */
[----:B------:R-:W5:Y:S01]  /*8c10*/  @P1 LDC.64 R6, c[0x0][0xb08] ;  /* 0x0002c200ff061b82 */ /* 0x000f620000000a00 */
[----:B--2---:R-:W-:Y:S01]  /*8c20*/  SHF.R.S32.HI R27, RZ, 0x1f, R26 ;  /* 0x0000001fff1b7819 */ /* 0x004fe2000001141a */
[C---:B---3--:R-:W-:Y:S01]  /*8c30*/  @P0 IMAD.WIDE R4, R17.reuse, 0x8, R4 ;  /* 0x0000000811040825 */ /* 0x048fe200078e0204 */
[----:B-1----:R-:W-:Y:S03]  /*8c40*/  ULEA UR4, UR4, UR8, 0x18 ;  /* 0x0000000804047291 */ /* 0x002fe6000f8ec0ff */
[----:B-----5:R-:W-:Y:S01]  /*8c50*/  @P1 IMAD.WIDE R6, R17, 0x8, R6 ;  /* 0x0000000811061825 */ /* 0x020fe200078e0206 */
[----:B------:R-:W2:Y:S01]  /*8c60*/  @P0 LDG.E.64 R28, desc[UR50][R4.64] ;  /* 0x00000032041c0981 */ /* 0x000ea2000c1e1b00 */
[----:B------:R-:W-:Y:S03]  /*8c70*/  UIADD3 UR8, UPT, UPT, UR4, 0x380, URZ ;  /* 0x0000038004087890 */ /* 0x000fe6000fffe0ff */
[----:B------:R1:W3:Y:S04]  /*8c80*/  @P1 LDG.E.64 R24, desc[UR50][R6.64] ;  /* 0x0000003206181981 */ /* 0x0002e8000c1e1b00 */
[----:B------:R-:W-:Y:S04]  /*8c90*/  STS [UR4+0x3b0], RZ ;  /* 0x0003b0ffff007988 */ /* 0x000fe80008000804 */
[----:B------:R5:W4:Y:S04]  /*8ca0*/  LDG.E R5, desc[UR50][R12.64+0x4] ;  /* 0x000004320c057981 */ /* 0x000b28000c1e1900 */
[----:B-1----:R-:W1:Y:S01]  /*8cb0*/  LDS R7, [UR4+0x39c] ;  /* 0x00039c04ff077984 */ /* 0x002e620008000800 */
[----:B------:R-:W-:Y:S05]  /*8cc0*/  IMAD.U32 R6, RZ, RZ, UR8 ;  /* 0x00000008ff067e24 */ /* 0x000fea000f8e00ff */
[----:B-----5:R-:W-:Y:S05]  /*8cd0*/  SHF.R.U64 R12, R6, 0x4, RZ ;  /* 0x00000004060c7819 */ /* 0x020fea00000012ff */
[----:B------:R-:W-:Y:S04]  /*8ce0*/  STS [UR4+0x390], R12 ;  /* 0x0003900cff007988 */ /* 0x000fe80008000804 */
[----:B------:R-:W-:Y:S01]  /*8cf0*/  STS [UR4+0x394], R12 ;  /* 0x0003940cff007988 */ /* 0x000fe20008000804 */
[----:B------:R-:W-:Y:S02]  /*8d00*/  @!P0 IMAD.MOV.U32 R28, RZ, RZ, R26 ;  /* 0x000000ffff1c8224 */ /* 0x000fe400078e001a */
[----:B------:R-:W-:Y:S01]  /*8d10*/  @!P0 IMAD.MOV.U32 R29, RZ, RZ, R27 ;  /* 0x000000ffff1d8224 */ /* 0x000fe200078e001b */
[----:B---3--:R-:W-:Y:S04]  /*8d20*/  @P1 STS.64 [UR4+0x380], R24 ;  /* 0x00038018ff001988 */ /* 0x008fe80008000a04 */
[----:B--2---:R-:W-:Y:S04]  /*8d30*/  SHF.L.U64.HI R14, R28, 0x1, R29 ;  /* 0x000000011c0e7819 */ /* 0x004fe8000001021d */
[----:B------:R-:W-:Y:S04]  /*8d40*/  LOP3.LUT R14, R14, 0x1fffffff, RZ, 0xc0, !PT ;  /* 0x1fffffff0e0e7812 */ /* 0x000fe800078ec0ff */
[----:B------:R-:W-:Y:S04]  /*8d50*/  SHF.R.U32.HI R4, RZ, 0x4, R14 ;  /* 0x00000004ff047819 */ /* 0x000fe8000001160e */
[----:B-1----:R-:W-:Y:S02]  /*8d60*/  LOP3.LUT R23, R7, 0xf, R4, 0xb8, !PT ;  /* 0x0000000f07177812 */ /* 0x002fe400078eb804 */
[----:B------:R-:W-:Y:S03]  /*8d70*/  CS2R R6, SRZ ;  /* 0x0000000000067805 */ /* 0x000fe6000001ff00 */
[----:B------:R1:W-:Y:S01]  /*8d80*/  STS [UR4+0x39c], R23 ;  /* 0x00039c17ff007988 */ /* 0x0003e20008000804 */
[----:B----4-:R-:W-:Y:S03]  /*8d90*/  VIADD R5, R5, 0xffffffff ;  /* 0xffffffff05057836 */ /* 0x010fe60000000000 */
[----:B------:R-:W2:Y:S01]  /*8da0*/  LDS R4, [UR4+0x39c] ;  /* 0x00039c04ff047984 */ /* 0x000ea20008000800 */
[----:B-1----:R-:W-:Y:S05]  /*8db0*/  IMAD.SHL.U32 R23, R28, 0x2, RZ ;  /* 0x000000021c177824 */ /* 0x002fea00078e00ff */
[----:B------:R-:W-:Y:S04]  /*8dc0*/  LOP3.LUT R23, R23, 0xfffffffe, RZ, 0xc0, !PT ;  /* 0xfffffffe17177812 */ /* 0x000fe800078ec0ff */
[----:B------:R-:W-:Y:S05]  /*8dd0*/  SHF.R.U64 R14, R23, 0x4, R14 ;  /* 0x00000004170e7819 */ /* 0x000fea000000120e */
[----:B------:R-:W-:Y:S01]  /*8de0*/  STS [UR4+0x38c], R14 ;  /* 0x00038c0eff007988 */ /* 0x000fe20008000804 */
[----:B--2---:R-:W-:Y:S05]  /*8df0*/  LOP3.LUT R30, R4, 0xf0, RZ, 0xb8, !PT ;  /* 0x000000f0041e7812 */ /* 0x004fea00078eb8ff */
[----:B------:R-:W-:Y:S04]  /*8e00*/  STS [UR4+0x39c], R30 ;  /* 0x00039c1eff007988 */ /* 0x000fe80008000804 */
[----:B------:R-:W1:Y:S02]  /*8e10*/  LDS R4, [UR4+0x39c] ;  /* 0x00039c04ff047984 */ /* 0x000e640008000800 */
[----:B-1----:R-:W-:Y:S01]  /*8e20*/  LOP3.LUT R13, R4, 0xf00, RZ, 0xb8, !PT ;  /* 0x00000f00040d7812 */ /* 0x002fe200078eb8ff */
[----:B------:R-:W-:Y:S04]  /*8e30*/  VIADD R4, R26, 0xffffffff ;  /* 0xffffffff1a047836 */ /* 0x000fe80000000000 */
[----:B------:R-:W-:Y:S04]  /*8e40*/  STS.64 [UR4+0x398], R12 ;  /* 0x0003980cff007988 */ /* 0x000fe80008000a04 */
[----:B------:R-:W1:Y:S04]  /*8e50*/  LDS R22, [UR4+0x39c] ;  /* 0x00039c04ff167984 */ /* 0x000e680008000800 */
[----:B------:R2:W-:Y:S01]  /*8e60*/  STS.128 [UR4+0x3a0], R4 ;  /* 0x0003a004ff007988 */ /* 0x0005e20008000c04 */
[----:B-1----:R-:W-:Y:S05]  /*8e70*/  LOP3.LUT R22, R22, 0xf000, RZ, 0xb8, !PT ;  /* 0x0000f00016167812 */ /* 0x002fea00078eb8ff */
[----:B------:R2:W-:Y:S02]  /*8e80*/  STS [UR4+0x39c], R22 ;  /* 0x00039c16ff007988 */ /* 0x0005e40008000804 */
.L_x_94:
[----:B----4-:R-:W-:Y:S05]  /*8e90*/  BSYNC.RECONVERGENT B0 ;  /* 0x0000000000007941 */ /* 0x010fea0003800200 */
.L_x_93:
[----:B------:R-:W-:Y:S01]  /*8ea0*/  NOP ;  /* 0x0000000000007918 */ /* 0x000fe20000000000 */
[----:B------:R-:W4:Y:S01]  /*8eb0*/  LDS R16, [R16] ;  /* 0x0000000010107984 */ /* 0x000f220000000800 */
[----:B--2---:R-:W-:Y:S01]  /*8ec0*/  IADD3 R4, P0, PT, R0, UR28, RZ ;  /* 0x0000001c00047c10 */ /* 0x004fe2000ff1e0ff */
[----:B------:R-:W-:Y:S04]  /*8ed0*/  IMAD.U32 R0, RZ, RZ, UR20 ;  /* 0x00000014ff007e24 */ /* 0x000fe8000f8e00ff */
[----:B------:R-:W-:Y:S01]  /*8ee0*/  IMAD.X R5, RZ, RZ, UR29, P0 ;  /* 0x0000001dff057e24 */ /* 0x000fe200080e06ff */
[----:B------:R-:W-:Y:S04]  /*8ef0*/  SHF.L.U32 R6, R0, 0x1f, RZ ;  /* 0x0000001f00067819 */ /* 0x000fe800000006ff */
[----:B----4-:R2:W4:Y:S02]  /*8f00*/  ATOMG.E.EXCH.STRONG.GPU PT, RZ, [R4], R16 ;  /* 0x0000001004ff73a8 */ /* 0x01052400041ee100 */
[----:B----4-:R-:W4:Y:S02]  /*8f10*/  SYNCS.PHASECHK.TRANS64.TRYWAIT P0, [R15+URZ+0xb8], R6 ;  /* 0x0000b8060f0075a7 */ /* 0x010f2400080011ff */
[----:B--2-4-:R-:W-:Y:S05]  /*8f20*/  @!P0 BRA `(.L_x_95) ;  /* 0x0000009000208947 */ /* 0x014fea0003800000 */
.L_x_92:
[----:B-1----:R-:W-:Y:S04]  /*8f30*/  ISETP.NE.U32.AND P0, PT, R2, RZ, PT ;  /* 0x000000ff0200720c */ /* 0x002fe80003f05070 */
[----:B------:R-:W-:Y:S11]  /*8f40*/  ISETP.NE.AND.EX P0, PT, R3, RZ, PT, P0 ;  /* 0x000000ff0300720c */ /* 0x000ff60003f05300 */
[----:B------:R-:W-:Y:S02]  /*8f50*/  @!UPT UIADD3 URZ, UPT, UPT, URZ, URZ, URZ ;  /* 0x000000fffffff290 */ /* 0x000fe4000fffe0ff */
[----:B------:R-:W1:Y:S02]  /*8f60*/  @P0 LDC.64 R4, c[0x0][0x890] ;  /* 0x00022400ff040b82 */ /* 0x000e640000000a00 */
[----:B-1----:R-:W-:Y:S01]  /*8f70*/  @P0 IMAD.WIDE R4, R17, 0x8, R4 ;  /* 0x0000000811040825 */ /* 0x002fe200078e0204 */
[----:B------:R-:W-:Y:S06]  /*8f80*/  BRA.U UP1, `(.L_x_96) ;  /* 0x0000000101107547 */ /* 0x000fec000b800000 */
[----:B------:R-:W-:Y:S04]  /*8f90*/  DEPBAR {5,4,3,2,1,0} ;  /* 0x0000003f0000791a */ /* 0x000fe80000000000 */
[----:B------:R-:W1:Y:S02]  /*8fa0*/  CCTL.E.C.LDCU.IV.DEEP [UR28] ;  /* 0x000000001c007540 */ /* 0x000e640009c08000 */
[----:B-1----:R1:W-:Y:S01]  /*8fb0*/  UTMACCTL.IV [UR28] ;  /* 0x000000001c0079b9 */ /* 0x0023e20008000000 */
[----:B------:R-:W-:Y:S01]  /*8fc0*/  NOP ;  /* 0x0000000000007918 */ /* 0x000fe20000000000 */
.L_x_96:
[----:B------:R-:W5:Y:S01]  /*8fd0*/  @P0 LDG.E.64 R4, desc[UR50][R4.64] ;  /* 0x0000003204040981 */ /* 0x000f62000c1e1b00 */
[----:B------:R-:W-:Y:S02]  /*8fe0*/  USHF.L.U32 UR18, UR18, 0x6, URZ ;  /* 0x0000000612127899 */ /* 0x000fe400080006ff */
[----:B------:R-:W-:Y:S01]  /*8ff0*/  USHF.L.U32 UR19, UR19, 0x8, URZ ;  /* 0x0000000813137899 */ /* 0x000fe200080006ff */
[----:B-----5:R-:W5:Y:S02]  /*9000*/  @P0 LD.E R0, desc[UR50][R4.64] ;  /* 0x0000003204000980 */ /* 0x020f64000c101900 */
[----:B-----5:R-:W-:Y:S01]  /*9010*/  @P0 FSETP.NEU.AND P1, PT, R0, RZ, PT ;  /* 0x000000ff0000020b */ /* 0x020fe20003f2d000 */
[----:B------:R-:W-:Y:S01]  /*9020*/  @!UPT UIADD3 URZ, UPT, UPT, URZ, URZ, URZ ;  /* 0x000000fffffff290 */ /* 0x000fe2000fffe0ff */
[----:B------:R-:W-:Y:S11]  /*9030*/  @P0 BRA `(.L_x_97) ;  /* 0x00000000002c0947 */ /* 0x000ff60003800000 */
[----:B----4-:R-:W-:Y:S02]  /*9040*/  ISETP.NE.U32.AND P0, PT, RZ, UR6, PT ;  /* 0x00000006ff007c0c */ /* 0x010fe4000bf05070 */
[----:B------:R-:W-:Y:S02]  /*9050*/  FSETP.NEU.AND P1, PT, RZ, UR26, PT ;  /* 0x0000001aff007c0b */ /* 0x000fe4000bf2d000 */
[----:B------:R-:W-:Y:S11]  /*9060*/  ISETP.NE.AND.EX P0, PT, RZ, UR7, PT, P0 ;  /* 0x00000007ff007c0c */ /* 0x000ff6000bf05300 */
[----:B------:R-:W-:Y:S02]  /*9070*/  @!UPT UIADD3 URZ, UPT, UPT, URZ, URZ, URZ ;  /* 0x000000fffffff290 */ /* 0x000fe4000fffe0ff */
[----:B------:R-:W4:Y:S08]  /*9080*/  @P0 LDC R0, c[0x0][0x898] ;  /* 0x00022600ff000b82 */ /* 0x000f300000000800 */
[----:B------:R-:W5:Y:S01]  /*9090*/  @P0 LDC.64 R4, c[0x0][0x888] ;  /* 0x00022200ff040b82 */ /* 0x000f620000000a00 */
[----:B----4-:R-:W-:Y:S04]  /*90a0*/  @P0 IMAD R17, R17, R0, RZ ;  /* 0x0000000011110224 */ /* 0x010fe800078e02ff */
[----:B-----5:R-:W-:Y:S06]  /*90b0*/  @P0 IMAD.WIDE R4, R17, 0x4, R4 ;  /* 0x0000000411040825 */ /* 0x020fec00078e0204 */
[----:B------:R-:W4:Y:S02]  /*90c0*/  @P0 LDG.E R4, desc[UR50][R4.64] ;  /* 0x0000003204040981 */ /* 0x000f24000c1e1900 */
[----:B----4-:R-:W-:Y:S11]  /*90d0*/  @P0 FSETP.NEU.AND P1, PT, R4, RZ, PT ;  /* 0x000000ff0400020b */ /* 0x010ff60003f2d000 */
[----:B------:R-:W-:Y:S02]  /*90e0*/  @!UPT UIADD3 URZ, UPT, UPT, URZ, URZ, URZ ;  /* 0x000000fffffff290 */ /* 0x000fe4000fffe0ff */
.L_x_97:
[----:B------:R-:W-:Y:S01]  /*90f0*/  UISETP.NE.AND UP0, UPT, UR21, 0x4, UPT ;  /* 0x000000041500788c */ /* 0x000fe2000bf05270 */
[----:B------:R-:W-:Y:S04]  /*9100*/  ELECT P0, URZ, PT ;  /* 0x0000000000ff782f */ /* 0x000fe80003800000 */
[----:B------:R-:W-:Y:S04]  /*9110*/  PLOP3.LUT P1, PT, P1, P0, PT, 0x80, 0x8 ;  /* 0x000000000008781c */ /* 0x000fe80000f21070 */
[----:B------:R-:W-:Y:S09]  /*9120*/  BRA.U UP0, `(.L_x_98) ;  /* 0x0000000100047547 */ /* 0x000ff2000b800000 */
[----:B-1--4-:R-:W-:Y:S05]  /*9130*/  BPT.TRAP 0x1 ;  /* 0x000000040000795c */ /* 0x012fea0000300000 */
.L_x_98:
[----:B------:R-:W5:Y:S01]  /*9140*/  S2UR UR25, SR_CgaCtaId ;  /* 0x00000000001979c3 */ /* 0x000f620000008800 */
[----:B------:R-:W-:Y:S01]  /*9150*/  UMOV UR24, 0x400 ;  /* 0x0000040000187882 */ /* 0x000fe20000000000 */
[----:B------:R-:W-:Y:S01]  /*9160*/  SHF.L.U32 R5, R19, 0x1f, RZ ;  /* 0x0000001f13057819 */ /* 0x000fe200000006ff */
[----:B-----5:R-:W-:Y:S09]  /*9170*/  ULEA UR24, UR25, UR24, 0x18 ;  /* 0x0000001819187291 */ /* 0x020ff2000f8ec0ff */
[----:B------:R-:W5:Y:S02]  /*9180*/  SYNCS.PHASECHK.TRANS64.TRYWAIT P0, [UR24+0x90], R5 ;  /* 0x00009005ff0075a7 */ /* 0x000f640008001118 */
[----:B-----5:R-:W-:Y:S05]  /*9190*/  @!P0 BRA `(.L_x_99) ;  /* 0x0000008c00988947 */ /* 0x020fea0003800000 */
.L_x_263:
[----:B------:R-:W-:Y:S04]  /*91a0*/  BSSY.RECONVERGENT B0, `(.L_x_100) ;  /* 0x0000011000007945 */ /* 0x000fe80003800200 */
[----:B------:R-:W-:Y:S05]  /*91b0*/  @!P1 BRA `(.L_x_101) ;  /* 0x00000000003c9947 */ /* 0x000fea0003800000 */
[----:B------:R-:W-:Y:S02]  /*91c0*/  UIADD3 UR17, UPT, UPT, UR24, 0x70, URZ ;  /* 0x0000007018117890 */ /* 0x000fe4000fffe0ff */
[----:B------:R-:W-:Y:S01]  /*91d0*/  UIADD3 UR16, UPT, UPT, UR24, 0x1000, URZ ;  /* 0x0000100018107890 */ /* 0x000fe2000fffe0ff */
[----:B------:R-:W-:Y:S01]  /*91e0*/  UMOV UR12, 0x0 ;  /* 0x00000000000c7882 */ /* 0x000fe20000000000 */
[----:B------:R-:W-:Y:S01]  /*91f0*/  UMOV UR13, 0x10000000 ;  /* 0x10000000000d7882 */ /* 0x000fe20000000000 */
[----:B------:R-:W-:Y:S02]  /*9200*/  UIADD3 UR11, UPT, UPT, UR19, 0x80, URZ ;  /* 0x00000080130b7890 */ /* 0x000fe4000fffe0ff */
[----:B------:R-:W-:Y:S01]  /*9210*/  UIADD3 UR8, UPT, UPT, UR24, 0x2000, URZ ;  /* 0x0000200018087890 */ /* 0x000fe2000fffe0ff */
[----:B------:R-:W-:Y:S03]  /*9220*/  UMOV UR10, UR18 ;  /* 0x00000012000a7c82 */ /* 0x000fe60008000000 */
[----:B------:R1:W-:Y:S01]  /*9230*/  UTMALDG.2D [UR16], [UR28], desc[UR12] ;  /* 0x00000c101c0075b4 */ /* 0x0003e20008009000 */
[----:B------:R-:W-:Y:S01]  /*9240*/  UMOV UR9, UR17 ;  /* 0x0000001100097c82 */ /* 0x000fe20008000000 */
[----:B------:R-:W-:Y:S03]  /*9250*/  UISETP.NE.AND UP0, UPT, UR21, 0x4, UPT ;  /* 0x000000041500788c */ /* 0x000fe6000bf05270 */
[----:B------:R1:W-:Y:S06]  /*9260*/  UTMALDG.2D [UR8], [UR28], desc[UR12] ;  /* 0x00000c081c0075b4 */ /* 0x0003ec0008009000 */
[----:B-1----:R-:W-:Y:S05]  /*9270*/  BRA.U UP0, `(.L_x_102) ;  /* 0x0000000100047547 */ /* 0x002fea000b800000 */
[----:B----4-:R-:W-:Y:S05]  /*9280*/  BPT.TRAP 0x1 ;  /* 0x000000040000795c */ /* 0x010fea0000300000 */
.L_x_102:
[----:B------:R-:W-:Y:S04]  /*9290*/  HFMA2 R0, -RZ, RZ, 0, 0.0078125 ;  /* 0x00002000ff007431 */ /* 0x000fe800000001ff */
[----:B------:R1:W-:Y:S03]  /*92a0*/  SYNCS.ARRIVE.TRANS64.RED.A0TR RZ, [UR24+0x70], R0 ;  /* 0x00007000ffff79a7 */ /* 0x0003e60008300418 */
.L_x_101:
[----:B-1--4-:R-:W-:Y:S05]  /*92b0*/  BSYNC.RECONVERGENT B0 ;  /* 0x0000000000007941 */ /* 0x012fea0003800200 */
.L_x_100:
[----:B------:R-:W-:Y:S09]  /*92c0*/  UISETP.NE.AND UP0, UPT, UR21, 0x4, UPT ;  /* 0x000000041500788c */ /* 0x000ff2000bf05270 */
[----:B------:R-:W-:Y:S05]  /*92d0*/  BRA.U UP0, `(.L_x_103) ;  /* 0x0000000100047547 */ /* 0x000fea000b800000 */
[----:B------:R-:W-:Y:S05]  /*92e0*/  BPT.TRAP 0x1 ;  /* 0x000000040000795c */ /* 0x000fea0000300000 */
.L_x_103:
[----:B------:R-:W-:Y:S04]  /*92f0*/  UIADD3 UR4, UPT, UPT, UR24, 0x70, URZ ;  /* 0x0000007018047890 */ /* 0x000fe8000fffe0ff */
[----:B------:R-:W-:Y:S09]  /*9300*/  UPRMT UR4, UR25, 0x654, UR4 ;  /* 0x0000065419047896 */ /* 0x000ff20008000004 */
[----:B------:R-:W-:Y:S01]  /*9310*/  SYNCS.ARRIVE.TRANS64.RED.A1T0 RZ, [UR4], RZ ;  /* 0x000000ffffff79a7 */ /* 0x000fe20008100404 */
[----:B------:R-:W-:Y:S05]  /*9320*/  BRA.U UP0, `(.L_x_104) ;  /* 0x0000000100047547 */ /* 0x000fea000b800000 */
[----:B------:R-:W-:Y:S05]  /*9330*/  BPT.TRAP 0x1 ;  /* 0x000000040000795c */ /* 0x000fea0000300000 */
.L_x_104:
[----:B------:R-:W1:Y:S02]  /*9340*/  SYNCS.PHASECHK.TRANS64.TRYWAIT P0, [UR24+0x98], R5 ;  /* 0x00009805ff0075a7 */ /* 0x000e640008001118 */
[----:B-1----:R-:W-:Y:S05]  /*9350*/  @!P0 BRA `(.L_x_105) ;  /* 0x0000008c00408947 */ /* 0x002fea0003800000 */
.L_x_265:
[----:B------:R-:W-:Y:S04]  /*9360*/  BSSY.RECONVERGENT B0, `(.L_x_106) ;  /* 0x0000012000007945 */ /* 0x000fe80003800200 */
[----:B------:R-:W-:Y:S05]  /*9370*/  @!P1 BRA `(.L_x_107) ;  /* 0x0000000000409947 */ /* 0x000fea0003800000 */
[----:B------:R-:W-:Y:S02]  /*9380*/  UIADD3 UR13, UPT, UPT, UR24, 0x78, URZ ;  /* 0x00000078180d7890 */ /* 0x000fe4000fffe0ff */
[----:B------:R-:W-:Y:S02]  /*9390*/  UIADD3 UR15, UPT, UPT, UR19, 0x20, URZ ;  /* 0x00000020130f7890 */ /* 0x000fe4000fffe0ff */
[----:B------:R-:W-:Y:S01]  /*93a0*/  UIADD3 UR12, UPT, UPT, UR24, 0x3000, URZ ;  /* 0x00003000180c7890 */ /* 0x000fe2000fffe0ff */
[----:B------:R-:W-:Y:S01]  /*93b0*/  UMOV UR16, 0x0 ;  /* 0x0000000000107882 */ /* 0x000fe20000000000 */
[----:B------:R-:W-:Y:S01]  /*93c0*/  UMOV UR17, 0x10000000 ;  /* 0x1000000000117882 */ /* 0x000fe20000000000 */
[----:B------:R-:W-:Y:S01]  /*93d0*/  UMOV UR14, UR18 ;  /* 0x00000012000e7c82 */ /* 0x000fe20008000000 */
[----:B------:R-:W-:Y:S02]  /*93e0*/  UIADD3 UR11, UPT, UPT, UR19, 0xa0, URZ ;  /* 0x000000a0130b7890 */ /* 0x000fe4000fffe0ff */
[----:B------:R-:W-:Y:S03]  /*93f0*/  UIADD3 UR8, UPT, UPT, UR24, 0x4000, URZ ;  /* 0x0000400018087890 */ /* 0x000fe6000fffe0ff */
[----:B------:R4:W-:Y:S01]  /*9400*/  UTMALDG.2D [UR12], [UR28], desc[UR16] ;  /* 0x0000100c1c0075b4 */ /* 0x0009e20008009000 */
[----:B------:R-:W-:Y:S01]  /*9410*/  UMOV UR10, UR18 ;  /* 0x00000012000a7c82 */ /* 0x000fe20008000000 */
[----:B------:R-:W-:Y:S04]  /*9420*/  UMOV UR9, UR13 ;  /* 0x0000000d00097c82 */ /* 0x000fe80008000000 */
[----:B------:R4:W-:Y:S02]  /*9430*/  UTMALDG.2D [UR8], [UR28], desc[UR16] ;  /* 0x000010081c0075b4 */ /* 0x0009e40008009000 */
[----:B----4-:R-:W-:Y:S05]  /*9440*/  BRA.U UP0, `(.L_x_108) ;  /* 0x0000000100047547 */ /* 0x010fea000b800000 */
[----:B------:R-:W-:Y:S05]  /*9450*/  BPT.TRAP 0x1 ;  /* 0x000000040000795c */ /* 0x000fea0000300000 */
.L_x_108:
[----:B-1----:R-:W-:Y:S04]  /*9460*/  HFMA2 R0, -RZ, RZ, 0, 0.0078125 ;  /* 0x00002000ff007431 */ /* 0x002fe800000001ff */
[----:B------:R4:W-:Y:S03]  /*9470*/  SYNCS.ARRIVE.TRANS64.RED.A0TR RZ, [UR24+0x78], R0 ;  /* 0x00007800ffff79a7 */ /* 0x0009e60008300418 */
.L_x_107:
[----:B------:R-:W-:Y:S05]  /*9480*/  BSYNC.RECONVERGENT B0 ;  /* 0x0000000000007941 */ /* 0x000fea0003800200 */
.L_x_106:
[----:B------:R-:W-:Y:S05]  /*9490*/  BRA.U UP0, `(.L_x_109) ;  /* 0x0000000100047547 */ /* 0x000fea000b800000 */
[----:B------:R-:W-:Y:S05]  /*94a0*/  BPT.TRAP 0x1 ;  /* 0x000000040000795c */ /* 0x000fea0000300000 */
.L_x_109:
[----:B------:R-:W-:Y:S04]  /*94b0*/  UIADD3 UR4, UPT, UPT, UR24, 0x78, URZ ;  /* 0x0000007818047890 */ /* 0x000fe8000fffe0ff */
[----:B------:R-:W-:Y:S09]  /*94c0*/  UPRMT UR4, UR25, 0x654, UR4 ;  /* 0x0000065419047896 */ /* 0x000ff20008000004 */
[----:B------:R-:W-:Y:S01]  /*94d0*/  SYNCS.ARRIVE.TRANS64.RED.A1T0 RZ, [UR4], RZ ;  /* 0x000000ffffff79a7 */ /* 0x000fe20008100404 */
[----:B------:R-:W-:Y:S05]  /*94e0*/  BRA.U UP0, `(.L_x_110) ;  /* 0x0000000100047547 */ /* 0x000fea000b800000 */
[----:B------:R-:W-:Y:S05]  /*94f0*/  BPT.TRAP 0x1 ;  /* 0x000000040000795c */ /* 0x000fea0000300000 */
.L_x_110:
[----:B------:R-:W5:Y:S02]  /*9500*/  SYNCS.PHASECHK.TRANS64.TRYWAIT P0, [UR24+0xa0], R5 ;  /* 0x0000a005ff0075a7 */ /* 0x000f640008001118 */
[----:B-----5:R-:W-:Y:S05]  /*9510*/  @!P0 BRA `(.L_x_111) ;  /* 0x0000008800e88947 */ /* 0x020fea0003800000 */
.L_x_267:
        /* <DEDUP_REMOVED lines=14> */
[----:B-1----:R-:W-:Y:S05]  /*9600*/  BRA.U UP0, `(.L_x_114) ;  /* 0x0000000100047547 */ /* 0x002fea000b800000 */
[----:B------:R-:W-:Y:S05]  /*9610*/  BPT.TRAP 0x1 ;  /* 0x000000040000795c */ /* 0x000fea0000300000 */
.L_x_114:
[----:B----4-:R-:W-:Y:S04]  /*9620*/  HFMA2 R0, -RZ, RZ, 0, 0.0078125 ;  /* 0x00002000ff007431 */ /* 0x010fe800000001ff */
[----:B------:R1:W-:Y:S03]  /*9630*/  SYNCS.ARRIVE.TRANS64.RED.A0TR RZ, [UR24+0x80], R0 ;  /* 0x00008000ffff79a7 */ /* 0x0003e60008300418 */
.L_x_113:
[----:B------:R-:W-:Y:S05]  /*9640*/  BSYNC.RECONVERGENT B0 ;  /* 0x0000000000007941 */ /* 0x000fea0003800200 */
.L_x_112:
[----:B------:R-:W-:Y:S05]  /*9650*/  BRA.U UP0, `(.L_x_115) ;  /* 0x0000000100047547 */ /* 0x000fea000b800000 */
[----:B------:R-:W-:Y:S05]  /*9660*/  BPT.TRAP 0x1 ;  /* 0x000000040000795c */ /* 0x000fea0000300000 */
.L_x_115:
[----:B------:R-:W-:Y:S04]  /*9670*/  UIADD3 UR4, UPT, UPT, UR24, 0x80, URZ ;  /* 0x0000008018047890 */ /* 0x000fe8000fffe0ff */
[----:B------:R-:W-:Y:S09]  /*9680*/  UPRMT UR4, UR25, 0x654, UR4 ;  /* 0x0000065419047896 */ /* 0x000ff20008000004 */
[----:B------:R-:W-:Y:S01]  /*9690*/  SYNCS.ARRIVE.TRANS64.RED.A1T0 RZ, [UR4], RZ ;  /* 0x000000ffffff79a7 */ /* 0x000fe20008100404 */
[----:B------:R-:W-:Y:S05]  /*96a0*/  BRA.U UP0, `(.L_x_116) ;  /* 0x0000000100047547 */ /* 0x000fea000b800000 */
[----:B------:R-:W-:Y:S05]  /*96b0*/  BPT.TRAP 0x1 ;  /* 0x000000040000795c */ /* 0x000fea0000300000 */
.L_x_116:
[----:B------:R-:W5:Y:S02]  /*96c0*/  SYNCS.PHASECHK.TRANS64.TRYWAIT P0, [UR24+0xa8], R5 ;  /* 0x0000a805ff0075a7 */ /* 0x000f640008001118 */
[----:B-----5:R-:W-:Y:S05]  /*96d0*/  @!P0 BRA `(.L_x_117) ;  /* 0x0000008800908947 */ /* 0x020fea0003800000 */
.L_x_269:
        /* <DEDUP_REMOVED lines=16> */
.L_x_120:
[----:B----4-:R-:W-:Y:S04]  /*97e0*/  HFMA2 R0, -RZ, RZ, 0, 0.0078125 ;  /* 0x00002000ff007431 */ /* 0x010fe800000001ff */
[----:B------:R1:W-:Y:S03]  /*97f0*/  SYNCS.ARRIVE.TRANS64.RED.A0TR RZ, [UR24+0x88], R0 ;  /* 0x00008800ffff79a7 */ /* 0x0003e60008300418 */
.L_x_119:
[----:B------:R-:W-:Y:S05]  /*9800*/  BSYNC.RECONVERGENT B0 ;  /* 0x0000000000007941 */ /* 0x000fea0003800200 */
.L_x_118:
[----:B------:R-:W-:Y:S05]  /*9810*/  BRA.U UP0, `(.L_x_121) ;  /* 0x0000000100047547 */ /* 0x000fea000b800000 */
[----:B------:R-:W-:Y:S05]  /*9820*/  BPT.TRAP 0x1 ;  /* 0x000000040000795c */ /* 0x000fea0000300000 */
.L_x_121:
[----:B------:R-:W-:Y:S01]  /*9830*/  UIADD3 UR4, UPT, UPT, UR24, 0x88, URZ ;  /* 0x0000008818047890 */ /* 0x000fe2000fffe0ff */
[----:B------:R-:W-:Y:S01]  /*9840*/  LOP3.LUT R19, R19, 0x1, RZ, 0x3c, !PT ;  /* 0x0000000113137812 */ /* 0x000fe200078e3cff */
[----:B------:R-:W-:Y:S02]  /*9850*/  UISETP.NE.AND UP1, UPT, UR37, 0x8, UPT ;  /* 0x000000082500788c */ /* 0x000fe4000bf25270 */
[----:B------:R-:W-:Y:S09]  /*9860*/  UPRMT UR4, UR25, 0x654, UR4 ;  /* 0x0000065419047896 */ /* 0x000ff20008000004 */
[----:B------:R-:W-:Y:S01]  /*9870*/  SYNCS.ARRIVE.TRANS64.RED.A1T0 RZ, [UR4], RZ ;  /* 0x000000ffffff79a7 */ /* 0x000fe20008100404 */
[----:B------:R-:W-:Y:S05]  /*9880*/  BRA.U UP1, `(.L_x_122) ;  /* 0x0000000101047547 */ /* 0x000fea000b800000 */
[----:B------:R-:W-:Y:S05]  /*9890*/  BPT.TRAP 0x1 ;  /* 0x000000040000795c */ /* 0x000fea0000300000 */
.L_x_122:
[----:B------:R-:W-:Y:S01]  /*98a0*/  ULEA UR8, UR5, UR24, 0x3 ;  /* 0x0000001805087291 */ /* 0x000fe2000f8e18ff */
[----:B-1----:R-:W-:Y:S08]  /*98b0*/  SHF.L.U32 R5, R18, 0x1f, RZ ;  /* 0x0000001f12057819 */ /* 0x002ff000000006ff */
[----:B------:R-:W1:Y:S02]  /*98c0*/  SYNCS.PHASECHK.TRANS64.TRYWAIT P0, [UR8+0x1a0], R5 ;  /* 0x0001a005ff0075a7 */ /* 0x000e640008001108 */
[----:B-1----:R-:W-:Y:S05]  /*98d0*/  @!P0 BRA `(.L_x_123) ;  /* 0x0000008800288947 */ /* 0x002fea0003800000 */
.L_x_271:
[----:B------:R-:W-:Y:S09]  /*98e0*/  UIMAD UR4, UR5, 0x14, UR36 ;  /* 0x00000014050478a4 */ /* 0x000ff2000f8e0224 */
[----:B--2---:R-:W2:Y:S04]  /*98f0*/  LDS R6, [UR4] ;  /* 0x00000004ff067984 */ /* 0x004ea80008000800 */
[----:B-1----:R-:W1:Y:S04]  /*9900*/  LDS R5, [UR4+0x4] ;  /* 0x00000404ff057984 */ /* 0x002e680008000800 */
[----:B------:R-:W3:Y:S04]  /*9910*/  LDS.U16 R4, [UR4+0x12] ;  /* 0x00001204ff047984 */ /* 0x000ee80008000400 */
[----:B------:R-:W3:Y:S04]  /*9920*/  LDS R17, [UR4+0x8] ;  /* 0x00000804ff117984 */ /* 0x000ee80008000800 */
[----:B----4-:R-:W4:Y:S01]  /*9930*/  LDS R0, [UR4+0xc] ;  /* 0x00000c04ff007984 */ /* 0x010f220008000800 */
[----:B------:R-:W-:Y:S01]  /*9940*/  @!PT LDS RZ, [RZ] ;  /* 0x00000000fffff984 */ /* 0x000fe20000000800 */
[----:B------:R-:W-:Y:S01]  /*9950*/  @!PT LDS RZ, [RZ] ;  /* 0x00000000fffff984 */ /* 0x000fe20000000800 */
[----:B------:R-:W-:Y:S01]  /*9960*/  @!PT LDS RZ, [RZ] ;  /* 0x00000000fffff984 */ /* 0x000fe20000000800 */
[----:B------:R-:W-:Y:S01]  /*9970*/  @!PT LDS RZ, [RZ] ;  /* 0x00000000fffff984 */ /* 0x000fe20000000800 */
[----:B------:R5:W-:Y:S06]  /*9980*/  MEMBAR.ALL.CTA ;  /* 0x0000000000007992 */ /* 0x000bec0000008000 */
[----:B-----5:R-:W3:Y:S01]  /*9990*/  FENCE.VIEW.ASYNC.S ;  /* 0x00000000000073c6 */ /* 0x020ee20000000000 */
[----:B--2---:R-:W-:Y:S02]  /*99a0*/  R2UR UR18, R6 ;  /* 0x00000000061272ca */ /* 0x004fe400000e0000 */
[----:B-1----:R-:W-:Y:S01]  /*99b0*/  R2UR UR19, R5 ;  /* 0x00000000051372ca */ /* 0x002fe200000e0000 */
[----:B------:R-:W-:Y:S03]  /*99c0*/  @!UPT UIADD3 URZ, UPT, UPT, URZ, URZ, URZ ;  /* 0x000000fffffff290 */ /* 0x000fe6000fffe0ff */
[----:B------:R-:W-:Y:S11]  /*99d0*/  BRA.U UP1, `(.L_x_124) ;  /* 0x0000000101047547 */ /* 0x000ff6000b800000 */
[----:B------:R-:W-:Y:S05]  /*99e0*/  BPT.TRAP 0x1 ;  /* 0x000000040000795c */ /* 0x000fea0000300000 */
.L_x_124:
[----:B------:R-:W-:Y:S01]  /*99f0*/  UIADD3 UR8, UPT, UPT, UR8, 0x1e0, URZ ;  /* 0x000001e008087890 */ /* 0x000fe2000fffe0ff */
[----:B----4-:R-:W-:Y:S03]  /*9a00*/  ISETP.NE.AND P0, PT, R0, RZ, PT ;  /* 0x000000ff0000720c */ /* 0x010fe60003f05270 */
[----:B------:R-:W-:Y:S09]  /*9a10*/  UPRMT UR8, UR25, 0x654, UR8 ;  /* 0x0000065419087896 */ /* 0x000ff20008000008 */
[----:B---3--:R-:W-:Y:S01]  /*9a20*/  SYNCS.ARRIVE.TRANS64.RED.A1T0 RZ, [UR8], RZ ;  /* 0x000000ffffff79a7 */ /* 0x008fe20008100408 */
[----:B------:R-:W-:Y:S04]  /*9a30*/  UIADD3 UR8, UPT, UPT, UR5, 0x1, URZ ;  /* 0x0000000105087890 */ /* 0x000fe8000fffe0ff */
[----:B------:R-:W-:Y:S04]  /*9a40*/  UISETP.NE.AND UP1, UPT, UR8, 0x8, UPT ;  /* 0x000000080800788c */ /* 0x000fe8000bf25270 */
[----:B------:R-:W-:Y:S02]  /*9a50*/  USEL UR4, URZ, 0x1, UP1 ;  /* 0x00000001ff047887 */ /* 0x000fe40008800000 */
[----:B------:R-:W-:Y:S02]  /*9a60*/  USEL UR5, UR8, URZ, UP1 ;  /* 0x000000ff08057287 */ /* 0x000fe40008800000 */
[----:B------:R-:W-:Y:S02]  /*9a70*/  UPLOP3.LUT UP1, UPT, UPT, UPT, UPT, 0x80, 0x8 ;  /* 0x000000000008789c */ /* 0x000fe40003f2f070 */
[----:B------:R-:W-:Y:S01]  /*9a80*/  LOP3.LUT R18, R18, UR4, RZ, 0x3c, !PT ;  /* 0x0000000412127c12 */ /* 0x000fe2000f8e3cff */
[----:B------:R-:W-:Y:S08]  /*9a90*/  @P0 BRA `(.L_x_125) ;  /* 0xffffffec00c00947 */ /* 0x000ff0000383ffff */
[----:B------:R-:W-:Y:S05]  /*9aa0*/  BRA.U UP0, `(.L_x_126) ;  /* 0x0000000100047547 */ /* 0x000fea000b800000 */
[----:B------:R-:W-:Y:S05]  /*9ab0*/  BPT.TRAP 0x1 ;  /* 0x000000040000795c */ /* 0x000fea0000300000 */
.L_x_126:
[----:B------:R-:W-:-:S04]  /*9ac0*/  SHF.L.U32 R3, R19, 0x1f, RZ ;  /* 0x0000001f13037819 */ /* 0x000fc800000006ff */
[----:B------:R-:W1:Y:S02]  /*9ad0*/  SYNCS.PHASECHK.TRANS64.TRYWAIT P0, [UR24+0x90], R3 ;  /* 0x00009003ff0075a7 */ /* 0x000e640008001118 */
[----:B-1----:R-:W-:Y:S05]  /*9ae0*/  @!P0 BRA `(.L_x_127) ;  /* 0x0000008400bc8947 */ /* 0x002fea0003800000 */
.L_x_273:
[----:B------:R-:W-:Y:S05]  /*9af0*/  BRA.U UP0, `(.L_x_128) ;  /* 0x0000000100047547 */ /* 0x000fea000b800000 */
[----:B------:R-:W-:Y:S05]  /*9b00*/  BPT.TRAP 0x1 ;  /* 0x000000040000795c */ /* 0x000fea0000300000 */
.L_x_128:
[----:B------:R-:W2:Y:S02]  /*9b10*/  SYNCS.PHASECHK.TRANS64.TRYWAIT P0, [UR24+0x98], R3 ;  /* 0x00009803ff0075a7 */ /* 0x000ea40008001118 */
[----:B--2---:R-:W-:Y:S05]  /*9b20*/  @!P0 BRA `(.L_x_129) ;  /* 0x0000008400c48947 */ /* 0x004fea0003800000 */
.L_x_275:
[----:B------:R-:W-:Y:S05]  /*9b30*/  BRA.U UP0, `(.L_x_130) ;  /* 0x0000000100047547 */ /* 0x000fea000b800000 */
[----:B------:R-:W-:Y:S05]  /*9b40*/  BPT.TRAP 0x1 ;  /* 0x000000040000795c */ /* 0x000fea0000300000 */
.L_x_130:
[----:B------:R-:W2:Y:S02]  /*9b50*/  SYNCS.PHASECHK.TRANS64.TRYWAIT P0, [UR24+0xa0], R3 ;  /* 0x0000a003ff0075a7 */ /* 0x000ea40008001118 */
[----:B--2---:R-:W-:Y:S05]  /*9b60*/  @!P0 BRA `(.L_x_131) ;  /* 0x0000008400cc8947 */ /* 0x004fea0003800000 */
.L_x_277:
[----:B------:R-:W-:Y:S05]  /*9b70*/  BRA.U UP0, `(.L_x_132) ;  /* 0x0000000100047547 */ /* 0x000fea000b800000 */
[----:B------:R-:W-:Y:S05]  /*9b80*/  BPT.TRAP 0x1 ;  /* 0x000000040000795c */ /* 0x000fea0000300000 */
.L_x_132:
[----:B-1----:R-:W-:Y:S02]  /*9b90*/  SHF.L.U32 R3, R19, 0x1f, RZ ;  /* 0x0000001f13037819 */ /* 0x002fe400000006ff */
[----:B------:R-:W-:-:S04]  /*9ba0*/  MOV R0, UR24 ;  /* 0x0000001800007c02 */ /* 0x000fc80008000f00 */
[----:B------:R1:W2:Y:S03]  /*9bb0*/  SYNCS.PHASECHK.TRANS64.TRYWAIT P0, [R0+URZ+0xa8], R3 ;  /* 0x0000a803000075a7 */ /* 0x0002a600080011ff */
[----:B--2---:R-:W-:Y:S05]  /*9bc0*/  @!P0 NANOSLEEP.SYNCS 0x989680 ;  /* 0x009896800000895d */ /* 0x004fea0003900000 */
[----:B------:R-:W2:Y:S02]  /*9bd0*/  @!P0 SYNCS.PHASECHK.TRANS64 P0, [R0+URZ+0xa8], R3 ;  /* 0x0000a803000085a7 */ /* 0x000ea400080010ff */
[----:B--2---:R-:W-:Y:S05]  /*9be0*/  @P0 EXIT ;  /* 0x000000000000094d */ /* 0x004fea0003800000 */
[----:B------:R-:W-:Y:S05]  /*9bf0*/  BRA `(.L_x_132) ;  /* 0xfffffffc00e47947 */ /* 0x000fea000383ffff */
.L_x_91:
[----:B------:R-:W-:-:S09]  /*9c00*/  UISETP.NE.AND UP0, UPT, UR21, 0x4, UPT ;  /* 0x000000041500788c */ /* 0x000fd2000bf05270 */
[----:B------:R-:W-:Y:S05]  /*9c10*/  BRA.U UP0, `(.L_x_133) ;  /* 0x0000004d00547547 */ /* 0x000fea000b800000 */
.L_x_134:
[----:B------:R-:W-:-:S08]  /*9c20*/  NOP ;  /* 0x0000000000007918 */ /* 0x000fd00000000000 */
[----:B------:R-:W2:Y:S02]  /*9c30*/  USETMAXREG.TRY_ALLOC.CTAPOOL UP0, 0xe8 ;  /* 0x000000e8000079c8 */ /* 0x000ea40008000600 */
[----:B--2---:R-:W-:Y:S05]  /*9c40*/  BRA.U !UP0, `(.L_x_134) ;  /* 0xfffffffd08f47547 */ /* 0x004fea000b83ffff */
[----:B------:R-:W2:Y:S08]  /*9c50*/  S2UR UR52, SR_CgaCtaId ;  /* 0x00000000003479c3 */ /* 0x000eb00000008800 */
[----:B------:R-:W-:Y:S01]  /*9c60*/  BAR.SYNC.DEFER_BLOCKING 0x6, 0xa0 ;  /* 0x0182800000007b1d */ /* 0x000fe20000010000 */
[C---:B------:R-:W-:Y:S01]  /*9c70*/  IMAD.SHL.U32 R3, R0.reuse, 0x40, RZ ;  /* 0x0000004000037824 */ /* 0x040fe200078e00ff */
[----:B------:R-:W-:Y:S01]  /*9c80*/  LOP3.LUT P1, RZ, R0, 0x2, RZ, 0xc0, !PT ;  /* 0x0000000200ff7812 */ /* 0x000fe2000782c0ff */
[----:B------:R-:W-:Y:S01]  /*9c90*/  IMAD.SHL.U32 R4, R80, 0x200000, RZ ;  /* 0x0020000050047824 */ /* 0x000fe200078e00ff */
[C---:B------:R-:W-:Y:S01]  /*9ca0*/  LOP3.LUT R94, R0.reuse, 0x60, RZ, 0xc0, !PT ;  /* 0x00000060005e7812 */ /* 0x040fe200078ec0ff */
[----:B------:R-:W-:Y:S01]  /*9cb0*/  IMAD.SHL.U32 R92, R0, 0x8, RZ ;  /* 0x00000008005c7824 */ /* 0x000fe200078e00ff */
[----:B------:R-:W-:-:S02]  /*9cc0*/  UMOV UR43, 0x400 ;  /* 0x00000400002b7882 */ /* 0x000fc40000000000 */
[----:B------:R-:W3:Y:S01]  /*9cd0*/  LDC.64 R98, c[0x0][0x390] ;  /* 0x0000e400ff627b82 */ /* 0x000ee20000000a00 */
[----:B------:R-:W1:Y:S01]  /*9ce0*/  SHFL.IDX PT, R96, R80, RZ, 0x1f ;  /* 0x00001fff50607589 */ /* 0x000e6200000e0000 */
[----:B------:R-:W-:Y:S01]  /*9cf0*/  LOP3.LUT R3, R3, 0x1c0, RZ, 0xc0, !PT ;  /* 0x000001c003037812 */ /* 0x000fe200078ec0ff */
[----:B------:R-:W-:Y:S01]  /*9d00*/  IMAD.U32 R93, R0, 0x10000, RZ ;  /* 0x00010000005d7824 */ /* 0x000fe200078e00ff */
[----:B------:R-:W-:Y:S01]  /*9d10*/  LOP3.LUT R4, R4, 0x200000, RZ, 0xc0, !PT ;  /* 0x0020000004047812 */ /* 0x000fe200078ec0ff */
[----:B------:R-:W-:Y:S01]  /*9d20*/  IMAD.MOV.U32 R95, RZ, RZ, 0x10 ;  /* 0x00000010ff5f7424 */ /* 0x000fe200078e00ff */
[----:B------:R-:W-:Y:S01]  /*9d30*/  LOP3.LUT R3, R3, 0x28, R0, 0xf8, !PT ;  /* 0x0000002803037812 */ /* 0x000fe200078ef800 */
[----:B------:R-:W-:Y:S01]  /*9d40*/  UMOV UR58, URZ ;  /* 0x000000ff003a7c82 */ /* 0x000fe20008000000 */
[----:B------:R-:W3:Y:S01]  /*9d50*/  LDC.64 R76, c[0x0][0x890] ;  /* 0x00022400ff4c7b82 */ /* 0x000ee20000000a00 */
[----:B------:R-:W-:Y:S01]  /*9d60*/  LOP3.LUT R93, R4, 0x400000, R93, 0xf8, !PT ;  /* 0x00400000045d7812 */ /* 0x000fe200078ef85d */
[----:B------:R-:W-:Y:S01]  /*9d70*/  UMOV UR59, URZ ;  /* 0x000000ff003b7c82 */ /* 0x000fe20008000000 */
[----:B------:R-:W-:Y:S01]  /*9d80*/  LOP3.LUT R92, R3, 0x38, R92, 0x78, !PT ;  /* 0x00000038035c7812 */ /* 0x000fe200078e785c */
[----:B------:R-:W-:Y:S01]  /*9d90*/  IMAD.SHL.U32 R3, R0, 0x20, RZ ;  /* 0x0000002000037824 */ /* 0x000fe200078e00ff */
[----:B------:R-:W3:Y:S01]  /*9da0*/  LDCU.64 UR38, c[0x0][0x888] ;  /* 0x00011100ff2677ac */ /* 0x000ee20008000a00 */
[----:B------:R-:W-:Y:S01]  /*9db0*/  PLOP3.LUT P2, PT, PT, PT, PT, 0x80, 0x8 ;  /* 0x000000000008781c */ /* 0x000fe20003f4f070 */
[----:B------:R-:W-:Y:S01]  /*9dc0*/  IMAD.MOV.U32 R91, RZ, RZ, 0x1 ;  /* 0x00000001ff5b7424 */ /* 0x000fe200078e00ff */
[----:B------:R-:W3:Y:S01]  /*9dd0*/  LDC.64 R78, c[0x0][0x8b8] ;  /* 0x00022e00ff4e7b82 */ /* 0x000ee20000000a00 */
[----:B--2---:R-:W-:Y:S01]  /*9de0*/  ULEA UR43, UR52, UR43, 0x18 ;  /* 0x0000002b342b7291 */ /* 0x004fe2000f8ec0ff */
[----:B------:R-:W-:Y:S01]  /*9df0*/  LOP3.LUT R92, R92, 0xa00, R3, 0xf8, !PT ;  /* 0x00000a005c5c7812 */ /* 0x000fe200078ef803 */
[----:B------:R-:W2:Y:S01]  /*9e00*/  LDCU.64 UR48, c[0x0][0xb18] ;  /* 0x00016300ff3077ac */ /* 0x000ea20008000a00 */
[----:B------:R-:W-:Y:S01]  /*9e10*/  IMAD.MOV.U32 R90, RZ, RZ, RZ ;  /* 0x000000ffff5a7224 */ /* 0x000fe200078e00ff */
[----:B------:R-:W-:Y:S01]  /*9e20*/  PRMT R89, RZ, 0x7610, R89 ;  /* 0x00007610ff597816 */ /* 0x000fe20000000059 */
[----:B------:R-:W-:Y:S01]  /*9e30*/  IMAD.MOV.U32 R88, RZ, RZ, RZ ;  /* 0x000000ffff587224 */ /* 0x000fe200078e00ff */
[----:B------:R-:W2:Y:S01]  /*9e40*/  LDCU.64 UR46, c[0x0][0xb20] ;  /* 0x00016400ff2e77ac */ /* 0x000ea20008000a00 */
[----:B------:R-:W-:Y:S01]  /*9e50*/  IMAD.MOV.U32 R87, RZ, RZ, RZ ;  /* 0x000000ffff577224 */ /* 0x000fe200078e00ff */
[----:B-1----:R-:W-:Y:S01]  /*9e60*/  ISETP.NE.AND P0, PT, R96, 0x4, PT ;  /* 0x000000046000780c */ /* 0x002fe20003f05270 */
[----:B------:R-:W1:Y:S01]  /*9e70*/  LDS R2, [UR43+0x360] ;  /* 0x0003602bff027984 */ /* 0x000e620008000800 */
[----:B------:R-:W1:Y:S01]  /*9e80*/  LDCU.64 UR44, c[0x0][0x8b0] ;  /* 0x00011600ff2c77ac */ /* 0x000e620008000a00 */
[----:B------:R-:W-:Y:S01]  /*9e90*/  SEL R95, R95, 0xfffffff0, !P1 ;  /* 0xfffffff05f5f7807 */ /* 0x000fe20004800000 */
[----:B------:R-:W-:Y:S01]  /*9ea0*/  UIADD3 UR4, UPT, UPT, UR43, 0x1000, URZ ;  /* 0x000010002b047890 */ /* 0x000fe2000fffe0ff */
[----:B------:R-:W-:Y:S01]  /*9eb0*/  UMOV UR5, URZ ;  /* 0x000000ff00057c82 */ /* 0x000fe20008000000 */
[----:B-1----:R-:W-:-:S07]  /*9ec0*/  IMAD.IADD R93, R2, 0x1, R93 ;  /* 0x00000001025d7824 */ /* 0x002fce00078e025d */
[----:B--23--:R-:W-:Y:S05]  /*9ed0*/  @P0 BRA `(.L_x_135) ;  /* 0x00000000007c0947 */ /* 0x00cfea0003800000 */
[----:B------:R-:W1:Y:S01]  /*9ee0*/  LDC.64 R36, c[0x0][0xa00] ;  /* 0x00028000ff247b82 */ /* 0x000e620000000a00 */
[----:B------:R-:W2:Y:S01]  /*9ef0*/  LDCU UR6, c[0x0][0xc1c] ;  /* 0x00018380ff0677ac */ /* 0x000ea20008000800 */
[----:B------:R-:W3:Y:S06]  /*9f00*/  LDCU.64 UR58, c[0x0][0xb00] ;  /* 0x00016000ff3a77ac */ /* 0x000eec0008000a00 */
[----:B------:R-:W1:Y:S01]  /*9f10*/  LDC.64 R38, c[0x0][0xa08] ;  /* 0x00028200ff267b82 */ /* 0x000e620000000a00 */
[----:B------:R-:W-:-:S07]  /*9f20*/  ELECT P0, URZ, PT ;  /* 0x0000000000ff782f */ /* 0x000fce0003800000 */
[----:B------:R-:W4:Y:S01]  /*9f30*/  LDC.64 R32, c[0x0][0xa10] ;  /* 0x00028400ff207b82 */ /* 0x000f220000000a00 */
[----:B--2---:R-:W-:-:S04]  /*9f40*/  UIADD3 UR6, UPT, UPT, UR28, UR6, URZ ;  /* 0x000000061c067290 */ /* 0x004fc8000fffe0ff */
[----:B------:R-:W-:-:S03]  /*9f50*/  UIMAD UR6, UR6, 0xe, URZ ;  /* 0x0000000e060678a4 */ /* 0x000fc6000f8e02ff */
[----:B------:R-:W4:Y:S01]  /*9f60*/  LDC.64 R34, c[0x0][0xa18] ;  /* 0x00028600ff227b82 */ /* 0x000f220000000a00 */
[----:B---3--:R-:W-:-:S07]  /*9f70*/  UIMAD.WIDE.U32 UR58, UR6, 0x80, UR58 ;  /* 0x00000080063a78a5 */ /* 0x008fce000f8e003a */
[----:B------:R-:W2:Y:S01]  /*9f80*/  LDC.64 R28, c[0x0][0xa20] ;  /* 0x00028800ff1c7b82 */ /* 0x000ea20000000a00 */
[----:B-1----:R1:W-:Y:S07]  /*9f90*/  @P0 STS.128 [UR43+0x400], R36 ;  /* 0x00040024ff000988 */ /* 0x0023ee0008000c2b */
[----:B------:R-:W2:Y:S08]  /*9fa0*/  LDC.64 R30, c[0x0][0xa28] ;  /* 0x00028a00ff1e7b82 */ /* 0x000eb00000000a00 */
[----:B------:R-:W3:Y:S01]  /*9fb0*/  LDC.64 R24, c[0x0][0xa30] ;  /* 0x00028c00ff187b82 */ /* 0x000ee20000000a00 */
[----:B----4-:R1:W-:Y:S07]  /*9fc0*/  @P0 STS.128 [UR43+0x410], R32 ;  /* 0x00041020ff000988 */ /* 0x0103ee0008000c2b */
[----:B------:R-:W3:Y:S08]  /*9fd0*/  LDC.64 R26, c[0x0][0xa38] ;  /* 0x00028e00ff1a7b82 */ /* 0x000ef00000000a00 */
[----:B------:R-:W4:Y:S01]  /*9fe0*/  LDC.64 R20, c[0x0][0xa40] ;  /* 0x00029000ff147b82 */ /* 0x000f220000000a00 */
[----:B--2---:R1:W-:Y:S07]  /*9ff0*/  @P0 STS.128 [UR43+0x420], R28 ;  /* 0x0004201cff000988 */ /* 0x0043ee0008000c2b */
[----:B------:R-:W4:Y:S08]  /*a000*/  LDC.64 R22, c[0x0][0xa48] ;  /* 0x00029200ff167b82 */ /* 0x000f300000000a00 */
[----:B------:R-:W2:Y:S01]  /*a010*/  LDC.64 R12, c[0x0][0xa50] ;  /* 0x00029400ff0c7b82 */ /* 0x000ea20000000a00 */
[----:B---3--:R1:W-:Y:S07]  /*a020*/  @P0 STS.128 [UR43+0x430], R24 ;  /* 0x00043018ff000988 */ /* 0x0083ee0008000c2b */
[----:B------:R-:W2:Y:S08]  /*a030*/  LDC.64 R14, c[0x0][0xa58] ;  /* 0x00029600ff0e7b82 */ /* 0x000eb00000000a00 */
[----:B------:R-:W3:Y:S01]  /*a040*/  LDC.64 R8, c[0x0][0xa60] ;  /* 0x00029800ff087b82 */ /* 0x000ee20000000a00 */
[----:B----4-:R1:W-:Y:S07]  /*a050*/  @P0 STS.128 [UR43+0x440], R20 ;  /* 0x00044014ff000988 */ /* 0x0103ee0008000c2b */
[----:B------:R-:W3:Y:S08]  /*a060*/  LDC.64 R10, c[0x0][0xa68] ;  /* 0x00029a00ff0a7b82 */ /* 0x000ef00000000a00 */
[----:B------:R-:W4:Y:S01]  /*a070*/  LDC.64 R4, c[0x0][0xa70] ;  /* 0x00029c00ff047b82 */ /* 0x000f220000000a00 */
[----:B--2---:R1:W-:Y:S07]  /*a080*/  @P0 STS.128 [UR43+0x450], R12 ;  /* 0x0004500cff000988 */ /* 0x0043ee0008000c2b */
[----:B-----5:R-:W4:Y:S01]  /*a090*/  LDC.64 R6, c[0x0][0xa78] ;  /* 0x00029e00ff067b82 */ /* 0x020f220000000a00 */
[----:B---3--:R1:W-:Y:S04]  /*a0a0*/  @P0 STS.128 [UR43+0x460], R8 ;  /* 0x00046008ff000988 */ /* 0x0083e80008000c2b */
[----:B----4-:R1:W-:Y:S01]  /*a0b0*/  @P0 STS.128 [UR43+0x470], R4 ;  /* 0x00047004ff000988 */ /* 0x0103e20008000c2b */
[----:B------:R-:W-:Y:S01]  /*a0c0*/  NOP ;  /* 0x0000000000007918 */ /* 0x000fe20000000000 */
.L_x_135:
[----:B------:R-:W-:Y:S01]  /*a0d0*/  MOV R81, UR4 ;  /* 0x0000000400517c02 */ /* 0x000fe20008000f00 */
[----:B------:R-:W-:Y:S01]  /*a0e0*/  UMOV UR54, URZ ;  /* 0x000000ff00367c82 */ /* 0x000fe20008000000 */
[----:B------:R-:W-:Y:S01]  /*a0f0*/  SHF.L.U32 R92, R92, 0x1, RZ ;  /* 0x000000015c5c7819 */ /* 0x000fe200000006ff */
[----:B------:R-:W-:-:S06]  /*a100*/  UMOV UR53, URZ ;  /* 0x000000ff00357c82 */ /* 0x000fcc0008000000 */
.L_x_189:
        /* <DEDUP_REMOVED lines=17> */
[----:B------:R-:W-:Y:S02]  /*a220*/  ISETP.NE.OR P0, PT, R96, 0x4, !P2 ;  /* 0x000000046000780c */ /* 0x000fe40005705670 */
[----:B------:R-:W-:Y:S02]  /*a230*/  R2UR UR56, R2 ;  /* 0x00000000023872ca */ /* 0x000fe400000e0000 */
[----:B------:R-:W-:Y:S09]  /*a240*/  R2UR UR57, R3 ;  /* 0x00000000033972ca */ /* 0x000ff200000e0000 */
[----:B--234-:R-:W-:Y:S06]  /*a250*/  @P0 BRA `(.L_x_136) ;  /* 0x0000000000ec0947 */ /* 0x01cfec0003800000 */
[----:B-1----:R-:W-:Y:S01]  /*a260*/  IMAD.U32 R9, RZ, RZ, UR43 ;  /* 0x0000002bff097e24 */ /* 0x002fe2000f8e00ff */
[----:B------:R-:W1:Y:S01]  /*a270*/  S2R R0, SR_LANEID ;  /* 0x0000000000007919 */ /* 0x000e620000000000 */
[----:B------:R-:W-:Y:S01]  /*a280*/  ELECT P0, URZ, PT ;  /* 0x0000000000ff782f */ /* 0x000fe20003800000 */
[----:B------:R-:W-:Y:S01]  /*a290*/  BSSY.RECONVERGENT B0, `(.L_x_137) ;  /* 0x0000032000007945 */ /* 0x000fe20003800200 */
[----:B-1----:R-:W-:Y:S05]  /*a2a0*/  IMAD.SHL.U32 R0, R0, 0x4, RZ ;  /* 0x0000000400007824 */ /* 0x002fea00078e00ff */
[----:B------:R-:W-:Y:S06]  /*a2b0*/  IADD3 R9, PT, PT, R0, 0x400, R9 ;  /* 0x0000040000097810 */ /* 0x000fec0007ffe009 */
[----:B------:R-:W-:Y:S05]  /*a2c0*/  @!P0 BRA `(.L_x_138) ;  /* 0x0000000000b88947 */ /* 0x000fea0003800000 */
[----:B------:R-:W-:Y:S01]  /*a2d0*/  STS [UR43+0x430], RZ ;  /* 0x000430ffff007988 */ /* 0x000fe2000800082b */
[----:B------:R-:W-:Y:S01]  /*a2e0*/  ISETP.NE.U32.AND P0, PT, RZ, UR46, PT ;  /* 0x0000002eff007c0c */ /* 0x000fe2000bf05070 */
[C---:B-----5:R-:W-:Y:S01]  /*a2f0*/  IMAD.WIDE R6, R17.reuse, 0xc, R98 ;  /* 0x0000000c11067825 */ /* 0x060fe200078e0262 */
[----:B------:R-:W-:Y:S02]  /*a300*/  UIADD3 UR4, UPT, UPT, UR43, 0x400, URZ ;  /* 0x000004002b047890 */ /* 0x000fe4000fffe0ff */
[----:B------:R-:W-:Y:S02]  /*a310*/  ISETP.NE.AND.EX P1, PT, RZ, UR47, PT, P0 ;  /* 0x0000002fff007c0c */ /* 0x000fe4000bf25300 */
[----:B----4-:R-:W2:Y:S01]  /*a320*/  LDG.E R14, desc[UR50][R6.64] ;  /* 0x00000032060e7981 */ /* 0x010ea2000c1e1900 */
[C---:B------:R-:W-:Y:S03]  /*a330*/  LEA R2, P0, R17.reuse, RZ, 0x3 ;  /* 0x000000ff11027211 */ /* 0x040fe600078018ff */
[----:B------:R1:W3:Y:S01]  /*a340*/  LDG.E R5, desc[UR50][R6.64+0x4] ;  /* 0x0000043206057981 */ /* 0x0002e2000c1e1900 */
[----:B------:R-:W-:Y:S06]  /*a350*/  LEA.HI.X.SX32 R3, R17, RZ, 0x3, P0 ;  /* 0x000000ff11037211 */ /* 0x000fec00000f1eff */
[C---:B------:R-:W-:Y:S04]  /*a360*/  @P1 IADD3 R10, P0, PT, R2.reuse, UR46, RZ ;  /* 0x0000002e020a1c10 */ /* 0x040fe8000ff1e0ff */
[C---:B------:R-:W-:Y:S02]  /*a370*/  @P1 IADD3.X R11, PT, PT, R3.reuse, UR47, RZ, P0, !PT ;  /* 0x0000002f030b1c10 */ /* 0x040fe400087fe4ff */
[----:B------:R-:W-:Y:S03]  /*a380*/  IADD3 R12, P0, PT, R2, UR48, RZ ;  /* 0x00000030020c7c10 */ /* 0x000fe6000ff1e0ff */
[----:B------:R-:W4:Y:S01]  /*a390*/  @P1 LDG.E.64 R18, desc[UR50][R10.64] ;  /* 0x000000320a121981 */ /* 0x000f22000c1e1b00 */
[----:B------:R-:W-:Y:S03]  /*a3a0*/  IADD3.X R13, PT, PT, R3, UR49, RZ, P0, !PT ;  /* 0x00000031030d7c10 */ /* 0x000fe600087fe4ff */
[----:B------:R-:W4:Y:S04]  /*a3b0*/  LDS R3, [UR43+0x41c] ;  /* 0x00041c2bff037984 */ /* 0x000f280008000800 */
[----:B------:R-:W2:Y:S01]  /*a3c0*/  LDG.E.64 R12, desc[UR50][R12.64] ;  /* 0x000000320c0c7981 */ /* 0x000ea2000c1e1b00 */
[----:B-1----:R-:W-:Y:S03]  /*a3d0*/  IMAD.U32 R6, RZ, RZ, UR4 ;  /* 0x00000004ff067e24 */ /* 0x002fe6000f8e00ff */
[----:B--2---:R-:W-:Y:S01]  /*a3e0*/  STS.64 [UR43+0x400], R12 ;  /* 0x0004000cff007988 */ /* 0x004fe20008000a2b */
[--C-:B------:R-:W-:Y:S01]  /*a3f0*/  SHF.R.S32.HI R15, RZ, 0x1f, R14.reuse ;  /* 0x0000001fff0f7819 */ /* 0x100fe2000001140e */
[----:B------:R-:W-:Y:S02]  /*a400*/  @!P1 IMAD.MOV.U32 R18, RZ, RZ, R14 ;  /* 0x000000ffff129224 */ /* 0x000fe400078e000e */
[----:B---3--:R-:W-:Y:S02]  /*a410*/  VIADD R5, R5, 0xffffffff ;  /* 0xffffffff05057836 */ /* 0x008fe40000000000 */
[----:B------:R-:W-:Y:S05]  /*a420*/  @!P1 IMAD.MOV.U32 R19, RZ, RZ, R15 ;  /* 0x000000ffff139224 */ /* 0x000fea00078e000f */
[----:B----4-:R-:W-:Y:S04]  /*a430*/  SHF.L.U64.HI R8, R18, 0x1, R19 ;  /* 0x0000000112087819 */ /* 0x010fe80000010213 */
[----:B------:R-:W-:Y:S04]  /*a440*/  LOP3.LUT R8, R8, 0x1fffffff, RZ, 0xc0, !PT ;  /* 0x1fffffff08087812 */ /* 0x000fe800078ec0ff */
[----:B------:R-:W-:Y:S04]  /*a450*/  SHF.R.U32.HI R2, RZ, 0x4, R8 ;  /* 0x00000004ff027819 */ /* 0x000fe80000011608 */
[----:B------:R-:W-:Y:S02]  /*a460*/  LOP3.LUT R11, R3, 0xf, R2, 0xb8, !PT ;  /* 0x0000000f030b7812 */ /* 0x000fe400078eb802 */
[----:B------:R-:W-:Y:S03]  /*a470*/  SHF.R.U64 R2, R6, 0x4, RZ ;  /* 0x0000000406027819 */ /* 0x000fe600000012ff */
[----:B------:R1:W-:Y:S04]  /*a480*/  STS [UR43+0x41c], R11 ;  /* 0x00041c0bff007988 */ /* 0x0003e8000800082b */
[----:B------:R-:W2:Y:S04]  /*a490*/  LDS R4, [UR43+0x41c] ;  /* 0x00041c2bff047984 */ /* 0x000ea80008000800 */
[----:B------:R-:W-:Y:S04]  /*a4a0*/  STS [UR43+0x410], R2 ;  /* 0x00041002ff007988 */ /* 0x000fe8000800082b */
[----:B------:R-:W-:Y:S01]  /*a4b0*/  STS [UR43+0x414], R2 ;  /* 0x00041402ff007988 */ /* 0x000fe2000800082b */
[----:B-1----:R-:W-:Y:S05]  /*a4c0*/  IMAD.SHL.U32 R11, R18, 0x2, RZ ;  /* 0x00000002120b7824 */ /* 0x002fea00078e00ff */
[----:B------:R-:W-:Y:S04]  /*a4d0*/  LOP3.LUT R11, R11, 0xfffffffe, RZ, 0xc0, !PT ;  /* 0xfffffffe0b0b7812 */ /* 0x000fe800078ec0ff */
[----:B------:R-:W-:Y:S05]  /*a4e0*/  SHF.R.U64 R8, R11, 0x4, R8 ;  /* 0x000000040b087819 */ /* 0x000fea0000001208 */
[----:B------:R-:W-:Y:S01]  /*a4f0*/  STS [UR43+0x40c], R8 ;  /* 0x00040c08ff007988 */ /* 0x000fe2000800082b */
[----:B--2---:R-:W-:Y:S05]  /*a500*/  LOP3.LUT R7, R4, 0xf0, RZ, 0xb8, !PT ;  /* 0x000000f004077812 */ /* 0x004fea00078eb8ff */
[----:B------:R1:W-:Y:S04]  /*a510*/  STS [UR43+0x41c], R7 ;  /* 0x00041c07ff007988 */ /* 0x0003e8000800082b */
[----:B------:R-:W2:Y:S01]  /*a520*/  LDS R4, [UR43+0x41c] ;  /* 0x00041c2bff047984 */ /* 0x000ea20008000800 */
[----:B-1----:R-:W-:Y:S02]  /*a530*/  CS2R R6, SRZ ;  /* 0x0000000000067805 */ /* 0x002fe4000001ff00 */
[----:B--2---:R-:W-:Y:S01]  /*a540*/  LOP3.LUT R3, R4, 0xf00, RZ, 0xb8, !PT ;  /* 0x00000f0004037812 */ /* 0x004fe200078eb8ff */
[----:B------:R-:W-:Y:S04]  /*a550*/  VIADD R4, R14, 0xffffffff ;  /* 0xffffffff0e047836 */ /* 0x000fe80000000000 */
[----:B------:R-:W-:Y:S04]  /*a560*/  STS.64 [UR43+0x418], R2 ;  /* 0x00041802ff007988 */ /* 0x000fe80008000a2b */
[----:B------:R-:W1:Y:S04]  /*a570*/  LDS R10, [UR43+0x41c] ;  /* 0x00041c2bff0a7984 */ /* 0x000e680008000800 */
[----:B------:R2:W-:Y:S01]  /*a580*/  STS.128 [UR43+0x420], R4 ;  /* 0x00042004ff007988 */ /* 0x0005e20008000c2b */
[----:B-1----:R-:W-:Y:S05]  /*a590*/  LOP3.LUT R10, R10, 0xf000, RZ, 0xb8, !PT ;  /* 0x0000f0000a0a7812 */ /* 0x002fea00078eb8ff */
[----:B------:R2:W-:Y:S02]  /*a5a0*/  STS [UR43+0x41c], R10 ;  /* 0x00041c0aff007988 */ /* 0x0005e4000800082b */
.L_x_138:
[----:B------:R-:W-:Y:S05]  /*a5b0*/  BSYNC.RECONVERGENT B0 ;  /* 0x0000000000007941 */ /* 0x000fea0003800200 */
.L_x_137:
[----:B------:R-:W-:Y:S01]  /*a5c0*/  NOP ;  /* 0x0000000000007918 */ /* 0x000fe20000000000 */
[----:B------:R-:W1:Y:S01]  /*a5d0*/  LDS R9, [R9] ;  /* 0x0000000009097984 */ /* 0x000e620000000800 */
[----:B------:R-:W-:Y:S04]  /*a5e0*/  IADD3 R2, P0, PT, R0, UR56, RZ ;  /* 0x0000003800027c10 */ /* 0x000fe8000ff1e0ff */
[----:B------:R-:W-:Y:S05]  /*a5f0*/  IADD3.X R3, PT, PT, RZ, UR57, RZ, P0, !PT ;  /* 0x00000039ff037c10 */ /* 0x000fea00087fe4ff */
[----:B-1----:R3:W5:Y:S04]  /*a600*/  ATOMG.E.EXCH.STRONG.GPU PT, RZ, [R2], R9 ;  /* 0x0000000902ff73a8 */ /* 0x00276800041ee100 */
.L_x_136:
[----:B------:R-:W-:Y:S09]  /*a610*/  UISETP.NE.AND UP0, UPT, UR37, 0x8, UPT ;  /* 0x000000082500788c */ /* 0x000ff2000bf05270 */
[----:B------:R-:W-:Y:S05]  /*a620*/  BRA.U UP0, `(.L_x_139) ;  /* 0x0000000100047547 */ /* 0x000fea000b800000 */
[----:B------:R-:W-:Y:S05]  /*a630*/  BPT.TRAP 0x1 ;  /* 0x000000040000795c */ /* 0x000fea0000300000 */
.L_x_139:
[----:B------:R-:W-:Y:S01]  /*a640*/  ULEA UR6, UR5, UR43, 0x3 ;  /* 0x0000002b05067291 */ /* 0x000fe2000f8e18ff */
[----:B---3--:R-:W-:Y:S08]  /*a650*/  SHF.L.U32 R3, R87, 0x1f, RZ ;  /* 0x0000001f57037819 */ /* 0x008ff000000006ff */
[----:B-----5:R-:W3:Y:S02]  /*a660*/  SYNCS.PHASECHK.TRANS64.TRYWAIT P0, [UR6+0x1a0], R3 ;  /* 0x0001a003ff0075a7 */ /* 0x020ee40008001106 */
[----:B---3--:R-:W-:Y:S05]  /*a670*/  @!P0 BRA `(.L_x_140) ;  /* 0x0000007c00208947 */ /* 0x008fea0003800000 */
.L_x_279:
[----:B------:R-:W-:Y:S09]  /*a680*/  UIMAD UR4, UR5, 0x14, UR36 ;  /* 0x00000014050478a4 */ /* 0x000ff2000f8e0224 */
[----:B------:R-:W1:Y:S04]  /*a690*/  LDS.U16 R89, [UR4+0x12] ;  /* 0x00001204ff597984 */ /* 0x000e680008000400 */
[----:B------:R-:W1:Y:S04]  /*a6a0*/  LDS R85, [UR4] ;  /* 0x00000004ff557984 */ /* 0x000e680008000800 */
[----:B------:R-:W1:Y:S04]  /*a6b0*/  LDS R84, [UR4+0x4] ;  /* 0x00000404ff547984 */ /* 0x000e680008000800 */
[----:B------:R-:W1:Y:S04]  /*a6c0*/  LDS R83, [UR4+0x8] ;  /* 0x00000804ff537984 */ /* 0x000e680008000800 */
[----:B------:R-:W1:Y:S01]  /*a6d0*/  LDS R82, [UR4+0xc] ;  /* 0x00000c04ff527984 */ /* 0x000e620008000800 */
[----:B------:R-:W-:Y:S01]  /*a6e0*/  @!PT LDS RZ, [RZ] ;  /* 0x00000000fffff984 */ /* 0x000fe20000000800 */
[----:B------:R-:W-:Y:S01]  /*a6f0*/  @!PT LDS RZ, [RZ] ;  /* 0x00000000fffff984 */ /* 0x000fe20000000800 */
[----:B------:R-:W-:Y:S01]  /*a700*/  @!PT LDS RZ, [RZ] ;  /* 0x00000000fffff984 */ /* 0x000fe20000000800 */
[----:B------:R-:W-:Y:S01]  /*a710*/  @!PT LDS RZ, [RZ] ;  /* 0x00000000fffff984 */ /* 0x000fe20000000800 */
[----:B------:R5:W-:Y:S06]  /*a720*/  MEMBAR.ALL.CTA ;  /* 0x0000000000007992 */ /* 0x000bec0000008000 */
[----:B-----5:R-:W1:Y:S01]  /*a730*/  FENCE.VIEW.ASYNC.S ;  /* 0x00000000000073c6 */ /* 0x020e620000000000 */
[----:B------:R-:W-:Y:S05]  /*a740*/  BRA.U UP0, `(.L_x_141) ;  /* 0x0000000100047547 */ /* 0x000fea000b800000 */
[----:B------:R-:W-:Y:S05]  /*a750*/  BPT.TRAP 0x1 ;  /* 0x000000040000795c */ /* 0x000fea0000300000 */
.L_x_141:
[----:B------:R-:W-:Y:S01]  /*a760*/  UIADD3 UR4, UPT, UPT, UR6, 0x1e0, URZ ;  /* 0x000001e006047890 */ /* 0x000fe2000fffe0ff */
[----:B------:R-:W-:Y:S01]  /*a770*/  IMAD.WIDE R100, R17, 0xc, R98 ;  /* 0x0000000c11647825 */ /* 0x000fe200078e0262 */
[----:B------:R-:W-:Y:S01]  /*a780*/  USHF.L.U32 UR41, UR18, 0x6, URZ ;  /* 0x0000000612297899 */ /* 0x000fe200080006ff */
[----:B------:R-:W-:Y:S01]  /*a790*/  ISETP.NE.OR P1, PT, R94, RZ, !P2 ;  /* 0x000000ff5e00720c */ /* 0x000fe20005725670 */
[----:B------:R-:W-:Y:S01]  /*a7a0*/  UPRMT UR4, UR52, 0x654, UR4 ;  /* 0x0000065434047896 */ /* 0x000fe20008000004 */
[----:B------:R-:W-:Y:S01]  /*a7b0*/  BSSY.RECONVERGENT B0, `(.L_x_142) ;  /* 0x000000b000007945 */ /* 0x000fe20003800200 */
[----:B------:R-:W-:Y:S01]  /*a7c0*/  USHF.L.U32 UR42, UR19, 0x8, URZ ;  /* 0x00000008132a7899 */ /* 0x000fe200080006ff */
[----:B------:R-:W-:Y:S01]  /*a7d0*/  LOP3.LUT P0, RZ, R81, 0x3f0, RZ, 0xc0, !PT ;  /* 0x000003f051ff7812 */ /* 0x000fe2000780c0ff */
[----:B------:R-:W-:Y:S05]  /*a7e0*/  UIADD3 UR55, UPT, UPT, UR5, 0x1, URZ ;  /* 0x0000000105377890 */ /* 0x000fea000fffe0ff */
[----:B-1----:R-:W-:Y:S01]  /*a7f0*/  SYNCS.ARRIVE.TRANS64.RED.A1T0 RZ, [UR4], RZ ;  /* 0x000000ffffff79a7 */ /* 0x002fe20008100404 */
[----:B------:R1:W5:Y:S02]  /*a800*/  LDG.E R100, desc[UR50][R100.64+0x8] ;  /* 0x0000083264647981 */ /* 0x000364000c1e1900 */
[----:B------:R-:W-:Y:S05]  /*a810*/  @P1 BRA `(.L_x_143) ;  /* 0x0000000000101947 */ /* 0x000fea0003800000 */
[----:B------:R-:W-:Y:S04]  /*a820*/  DEPBAR {5,4,3,2,1,0} ;  /* 0x0000003f0000791a */ /* 0x000fe80000000000 */
[----:B------:R-:W2:Y:S02]  /*a830*/  CCTL.E.C.LDCU.IV.DEEP [UR56] ;  /* 0x0000000038007540 */ /* 0x000ea40009c08000 */
[----:B--2---:R2:W-:Y:S01]  /*a840*/  UTMACCTL.IV [UR56] ;  /* 0x00000000380079b9 */ /* 0x0045e20008000000 */
[----:B------:R-:W-:Y:S01]  /*a850*/  NOP ;  /* 0x0000000000007918 */ /* 0x000fe20000000000 */
.L_x_143:
[----:B--2---:R-:W-:Y:S05]  /*a860*/  BSYNC.RECONVERGENT B0 ;  /* 0x0000000000007941 */ /* 0x004fea0003800200 */
.L_x_142:
[----:B------:R-:W-:Y:S04]  /*a870*/  BSSY.RECONVERGENT B6, `(.L_x_144) ;  /* 0x0000021000067945 */ /* 0x000fe80003800200 */
[----:B------:R-:W-:Y:S05]  /*a880*/  @!P0 BRA `(.L_x_145) ;  /* 0x00000000007c8947 */ /* 0x000fea0003800000 */
[----:B------:R-:W2:Y:S01]  /*a890*/  LDCU.64 UR8, c[0x4][0x80] ;  /* 0x01001000ff0877ac */ /* 0x000ea20008000a00 */
[----:B------:R-:W-:Y:S01]  /*a8a0*/  MOV R2, 0x0 ;  /* 0x0000000000027802 */ /* 0x000fe20000000f00 */
[----:B------:R-:W-:Y:S02]  /*a8b0*/  HFMA2 R12, -RZ, RZ, 0, 5.9604644775390625e-08 ;  /* 0x00000001ff0c7431 */ /* 0x000fe400000001ff */
[----:B------:R-:W-:Y:S01]  /*a8c0*/  IMAD.MOV.U32 R8, RZ, RZ, 0x70 ;  /* 0x00000070ff087424 */ /* 0x000fe200078e00ff */
[----:B----4-:R4:W1:Y:S01]  /*a8d0*/  LDC.64 R14, c[0x4][R2] ;  /* 0x01000000020e7b82 */ /* 0x0108620000000a00 */
[----:B------:R-:W3:Y:S01]  /*a8e0*/  LDCU.64 UR6, c[0x4][0x88] ;  /* 0x01001100ff0677ac */ /* 0x000ee20008000a00 */
[----:B------:R-:W-:Y:S01]  /*a8f0*/  IMAD.MOV.U32 R13, RZ, RZ, RZ ;  /* 0x000000ffff0d7224 */ /* 0x000fe200078e00ff */
[----:B------:R-:W3:Y:S01]  /*a900*/  LDCU.64 UR4, c[0x4][0x8] ;  /* 0x01000100ff0477ac */ /* 0x000ee20008000a00 */
[----:B--2---:R-:W-:Y:S01]  /*a910*/  MOV R5, UR9 ;  /* 0x0000000900057c02 */ /* 0x004fe20008000f00 */
[----:B------:R-:W-:Y:S01]  /*a920*/  IMAD.U32 R4, RZ, RZ, UR8 ;  /* 0x00000008ff047e24 */ /* 0x000fe2000f8e00ff */
[----:B---3--:R-:W-:Y:S01]  /*a930*/  MOV R7, UR7 ;  /* 0x0000000700077c02 */ /* 0x008fe20008000f00 */
[----:B------:R-:W-:Y:S01]  /*a940*/  IMAD.U32 R6, RZ, RZ, UR6 ;  /* 0x00000006ff067e24 */ /* 0x000fe2000f8e00ff */
[----:B------:R-:W-:Y:S01]  /*a950*/  MOV R11, UR5 ;  /* 0x00000005000b7c02 */ /* 0x000fe20008000f00 */
[----:B------:R-:W-:Y:S02]  /*a960*/  IMAD.U32 R10, RZ, RZ, UR4 ;  /* 0x00000004ff0a7e24 */ /* 0x000fe4000f8e00ff */
[----:B------:R-:W-:Y:S07]  /*a970*/  LEPC R20, `(.L_x_146) ;  /* 0x000000001014794e */ /* 0x000fee0000000000 */
[----:B-1--45:R-:W-:Y:S05]  /*a980*/  CALL.ABS.NOINC R14 ;  /* 0x000000000e007343 */ /* 0x032fea0003c00000 */
.L_x_146:
[----:B------:R-:W1:Y:S01]  /*a990*/  LDCU.64 UR8, c[0x4][0x80] ;  /* 0x01001000ff0877ac */ /* 0x000e620008000a00 */
[----:B------:R-:W2:Y:S01]  /*a9a0*/  LDC.64 R2, c[0x4][R2] ;  /* 0x0100000002027b82 */ /* 0x000ea20000000a00 */
[----:B------:R-:W-:Y:S02]  /*a9b0*/  HFMA2 R12, -RZ, RZ, 0, 5.9604644775390625e-08 ;  /* 0x00000001ff0c7431 */ /* 0x000fe400000001ff */
[----:B------:R-:W-:Y:S02]  /*a9c0*/  IMAD.MOV.U32 R8, RZ, RZ, 0x70 ;  /* 0x00000070ff087424 */ /* 0x000fe400078e00ff */
[----:B------:R-:W-:Y:S01]  /*a9d0*/  IMAD.MOV.U32 R13, RZ, RZ, RZ ;  /* 0x000000ffff0d7224 */ /* 0x000fe200078e00ff */
[----:B------:R-:W3:Y:S01]  /*a9e0*/  LDCU.64 UR6, c[0x4][0x88] ;  /* 0x01001100ff0677ac */ /* 0x000ee20008000a00 */
[----:B------:R-:W4:Y:S01]  /*a9f0*/  LDCU.64 UR4, c[0x4][0x8] ;  /* 0x01000100ff0477ac */ /* 0x000f220008000a00 */
[----:B-1----:R-:W-:Y:S02]  /*aa00*/  MOV R4, UR8 ;  /* 0x0000000800047c02 */ /* 0x002fe40008000f00 */
[----:B------:R-:W-:Y:S02]  /*aa10*/  MOV R5, UR9 ;  /* 0x0000000900057c02 */ /* 0x000fe40008000f00 */
[----:B---3--:R-:W-:Y:S01]  /*aa20*/  MOV R7, UR7 ;  /* 0x0000000700077c02 */ /* 0x008fe20008000f00 */
[----:B------:R-:W-:Y:S01]  /*aa30*/  IMAD.U32 R6, RZ, RZ, UR6 ;  /* 0x00000006ff067e24 */ /* 0x000fe2000f8e00ff */
[----:B----4-:R-:W-:Y:S01]  /*aa40*/  MOV R11, UR5 ;  /* 0x00000005000b7c02 */ /* 0x010fe20008000f00 */
[----:B------:R-:W-:Y:S02]  /*aa50*/  IMAD.U32 R10, RZ, RZ, UR4 ;  /* 0x00000004ff0a7e24 */ /* 0x000fe4000f8e00ff */
[----:B------:R-:W-:Y:S07]  /*aa60*/  LEPC R20, `(.L_x_145) ;  /* 0x000000001014794e */ /* 0x000fee0000000000 */
[----:B--2---:R-:W-:Y:S05]  /*aa70*/  CALL.ABS.NOINC R2 ;  /* 0x0000000002007343 */ /* 0x004fea0003c00000 */
.L_x_145:
[----:B------:R-:W-:Y:S05]  /*aa80*/  BSYNC.RECONVERGENT B6 ;  /* 0x0000000000067941 */ /* 0x000fea0003800200 */
.L_x_144:
[----:B------:R-:W-:Y:S01]  /*aa90*/  ISETP.NE.AND P0, PT, R94, RZ, PT ;  /* 0x000000ff5e00720c */ /* 0x000fe20003f05270 */
[----:B------:R-:W-:Y:S01]  /*aaa0*/  BSSY B0, `(.L_x_147) ;  /* 0x0000009000007945 */ /* 0x000fe20003800000 */
[----:B------:R-:W-:Y:S04]  /*aab0*/  PLOP3.LUT P1, PT, PT, PT, PT, 0x8, 0x80 ;  /* 0x000000000080781c */ /* 0x000fe80003f2e170 */
[----:B-1----:R-:W-:Y:S07]  /*aac0*/  P2R R101, PR, RZ, 0x2 ;  /* 0x00000002ff657803 */ /* 0x002fee0000000000 */
[----:B------:R-:W-:Y:S05]  /*aad0*/  @P0 BRA `(.L_x_148) ;  /* 0x0000000000140947 */ /* 0x000fea0003800000 */
[----:B------:R-:W-:Y:S03]  /*aae0*/  UMOV UR4, 0xffffffff ;  /* 0xffffffff00047882 */ /* 0x000fe60000000000 */
[----:B------:R-:W-:Y:S05]  /*aaf0*/  BRA.DIV UR4, `(.L_x_149) ;  /* 0x0000007a04187947 */ /* 0x000fea000b800000 */
[----:B------:R-:W-:Y:S11]  /*ab00*/  ELECT P6, URZ, PT ;  /* 0x0000000000ff782f */ /* 0x000ff600038c0000 */
[----:B------:R-:W-:Y:S02]  /*ab10*/  @!UPT UIADD3 URZ, UPT, UPT, URZ, URZ, URZ ;  /* 0x000000fffffff290 */ /* 0x000fe4000fffe0ff */
.L_x_281:
[----:B------:R-:W-:Y:S07]  /*ab20*/  P2R R101, PR, RZ, 0x40 ;  /* 0x00000040ff657803 */ /* 0x000fee0000000000 */
.L_x_148:
[----:B------:R-:W-:Y:S05]  /*ab30*/  BSYNC B0 ;  /* 0x0000000000007941 */ /* 0x000fea0003800000 */
.L_x_147:
[----:B------:R-:W-:Y:S02]  /*ab40*/  ISETP.NE.U32.AND P0, PT, R78, RZ, PT ;  /* 0x000000ff4e00720c */ /* 0x000fe40003f05070 */
[----:B------:R-:W-:Y:S02]  /*ab50*/  LOP3.LUT R91, R91, 0x1, RZ, 0x3c, !PT ;  /* 0x000000015b5b7812 */ /* 0x000fe400078e3cff */
[----:B------:R-:W-:Y:S02]  /*ab60*/  ISETP.NE.AND.EX P1, PT, R79, RZ, PT, P0 ;  /* 0x000000ff4f00720c */ /* 0x000fe40003f25300 */
[----:B------:R-:W-:Y:S04]  /*ab70*/  ISETP.NE.U32.AND P0, PT, R76, RZ, PT ;  /* 0x000000ff4c00720c */ /* 0x000fe80003f05070 */
[----:B------:R-:W-:Y:S07]  /*ab80*/  ISETP.NE.AND.EX P0, PT, R77, RZ, PT, P0 ;  /* 0x000000ff4d00720c */ /* 0x000fee0003f05300 */
[----:B------:R-:W1:Y:S08]  /*ab90*/  @P1 LDC.64 R8, c[0x0][0x8b8] ;  /* 0x00022e00ff081b82 */ /* 0x000e700000000a00 */
[----:B---3--:R-:W2:Y:S02]  /*aba0*/  @P0 LDC.64 R2, c[0x0][0x890] ;  /* 0x00022400ff020b82 */ /* 0x008ea40000000a00 */
[C---:B--2---:R-:W-:Y:S04]  /*abb0*/  @P0 IMAD.WIDE R2, R17.reuse, 0x8, R2 ;  /* 0x0000000811020825 */ /* 0x044fe800078e0202 */
[----:B-1----:R-:W-:Y:S01]  /*abc0*/  @P1 IMAD.WIDE R8, R17, 0x8, R8 ;  /* 0x0000000811081825 */ /* 0x002fe200078e0208 */
[----:B------:R1:W2:Y:S04]  /*abd0*/  @P0 LDG.E.64 R4, desc[UR50][R2.64] ;  /* 0x0000003202040981 */ /* 0x0002a8000c1e1b00 */
[----:B------:R-:W3:Y:S01]  /*abe0*/  @P1 LDG.E.64 R6, desc[UR50][R8.64] ;  /* 0x0000003208061981 */ /* 0x000ee2000c1e1b00 */
[----:B-1----:R-:W-:Y:S03]  /*abf0*/  SHF.L.U32 R2, R91, 0x1f, RZ ;  /* 0x0000001f5b027819 */ /* 0x002fe600000006ff */
[----:B--2---:R1:W5:Y:S04]  /*ac00*/  @P0 LD.E R48, desc[UR50][R4.64] ;  /* 0x0000003204300980 */ /* 0x004368000c101900 */
[----:B---3--:R1:W5:Y:S01]  /*ac10*/  @P1 LD.E R47, desc[UR50][R6.64] ;  /* 0x00000032062f1980 */ /* 0x008362000c101900 */
[----:B------:R-:W-:Y:S05]  /*ac20*/  @P0 BRA `(.L_x_150) ;  /* 0x0000000000240947 */ /* 0x000fea0003800000 */
[----:B------:R-:W-:Y:S04]  /*ac30*/  ISETP.NE.U32.AND P0, PT, RZ, UR38, PT ;  /* 0x00000026ff007c0c */ /* 0x000fe8000bf05070 */
[----:B------:R-:W-:Y:S11]  /*ac40*/  ISETP.NE.AND.EX P0, PT, RZ, UR39, PT, P0 ;  /* 0x00000027ff007c0c */ /* 0x000ff6000bf05300 */
[----:B------:R-:W-:Y:S02]  /*ac50*/  @!UPT UIADD3 URZ, UPT, UPT, URZ, URZ, URZ ;  /* 0x000000fffffff290 */ /* 0x000fe4000fffe0ff */
[----:B------:R-:W2:Y:S08]  /*ac60*/  @P0 LDC R0, c[0x0][0x898] ;  /* 0x00022600ff000b82 */ /* 0x000eb00000000800 */
[----:B-1----:R-:W1:Y:S01]  /*ac70*/  @P0 LDC.64 R4, c[0x0][0x888] ;  /* 0x00022200ff040b82 */ /* 0x002e620000000a00 */
[----:B--2---:R-:W-:Y:S04]  /*ac80*/  @P0 IMAD R0, R17, R0, RZ ;  /* 0x0000000011000224 */ /* 0x004fe800078e02ff */
[----:B-1----:R-:W-:Y:S05]  /*ac90*/  @P0 IMAD.WIDE R4, R0, 0x4, R4 ;  /* 0x0000000400040825 */ /* 0x002fea00078e0204 */
[----:B-----5:R2:W5:Y:S02]  /*aca0*/  @P0 LDG.E R48, desc[UR50][R4.64] ;  /* 0x0000003204300981 */ /* 0x020564000c1e1900 */
[----:B--2---:R-:W3:Y:S02]  /*acb0*/  @!P0 LDC R48, c[0x0][0x880] ;  /* 0x00022000ff308b82 */ /* 0x004ee40000000800 */
.L_x_150:
        /* <DEDUP_REMOVED lines=9> */
[----:B--2---:R-:W1:Y:S02]  /*ad50*/  @!P0 LDC R47, c[0x0][0x8a8] ;  /* 0x00022a00ff2f8b82 */ /* 0x004e640000000800 */
.L_x_151:
[----:B------:R-:W2:Y:S01]  /*ad60*/  SYNCS.PHASECHK.TRANS64.TRYWAIT P0, [UR43+0x70], R2 ;  /* 0x00007002ff0075a7 */ /* 0x000ea2000800112b */
[----:B------:R-:W-:Y:S01]  /*ad70*/  LEA R97, R90, UR43, 0x3 ;  /* 0x0000002b5a617c11 */ /* 0x000fe2000f8e18ff */
[----:B------:R-:W-:Y:S01]  /*ad80*/  BSSY B0, `(.L_x_152) ;  /* 0x0000008000007945 */ /* 0x000fe20003800000 */
[----:B------:R-:W-:Y:S01]  /*ad90*/  SHF.L.U32 R0, R88, 0x1f, RZ ;  /* 0x0000001f58007819 */ /* 0x000fe200000006ff */
[----:B------:R-:W-:Y:S02]  /*ada0*/  VIADD R86, R92, UR43 ;  /* 0x0000002b5c567c36 */ /* 0x000fe40008000000 */
[----:B------:R-:W-:Y:S01]  /*adb0*/  IMAD.MOV.U32 R71, RZ, RZ, RZ ;  /* 0x000000ffff477224 */ /* 0x000fe200078e00ff */
[----:B------:R1:W1:Y:S01]  /*adc0*/  SYNCS.PHASECHK.TRANS64.TRYWAIT P2, [R97+URZ+0x140], R0 ;  /* 0x00014000610075a7 */ /* 0x00026200080411ff */
[----:B--2---:R-:W-:Y:S05]  /*add0*/  @P0 BRA `(.L_x_153) ;  /* 0x0000000000080947 */ /* 0x004fea0003800000 */
[----:B------:R-:W2:Y:S02]  /*ade0*/  SYNCS.PHASECHK.TRANS64.TRYWAIT P0, [UR43+0x70], R2 ;  /* 0x00007002ff0075a7 */ /* 0x000ea4000800112b */
[----:B--2---:R-:W-:Y:S05]  /*adf0*/  @!P0 BRA `(.L_x_154) ;  /* 0x0000007400708947 */ /* 0x004fea0003800000 */
.L_x_153:
[----:B------:R-:W-:Y:S05]  /*ae00*/  BSYNC B0 ;  /* 0x0000000000007941 */ /* 0x000fea0003800000 */
.L_x_152:
[----:B---3-5:R-:W-:Y:S01]  /*ae10*/  FSETP.NEU.AND P0, PT, R48, RZ, PT ;  /* 0x000000ff3000720b */ /* 0x028fe20003f0d000 */
[----:B------:R-:W-:Y:S01]  /*ae20*/  IMAD.MOV.U32 R70, RZ, RZ, RZ ;  /* 0x000000ffff467224 */ /* 0x000fe200078e00ff */
[----:B------:R-:W-:Y:S02]  /*ae30*/  CS2R R68, SRZ ;  /* 0x0000000000447805 */ /* 0x000fe4000001ff00 */
[----:B------:R-:W-:Y:S02]  /*ae40*/  CS2R R74, SRZ ;  /* 0x00000000004a7805 */ /* 0x000fe4000001ff00 */
[----:B------:R-:W-:Y:S02]  /*ae50*/  CS2R R72, SRZ ;  /* 0x0000000000487805 */ /* 0x000fe4000001ff00 */
[----:B------:R-:W-:Y:S02]  /*ae60*/  CS2R R62, SRZ ;  /* 0x00000000003e7805 */ /* 0x000fe4000001ff00 */
[----:B------:R-:W-:Y:S02]  /*ae70*/  CS2R R60, SRZ ;  /* 0x00000000003c7805 */ /* 0x000fe4000001ff00 */
[----:B------:R-:W-:Y:S02]  /*ae80*/  CS2R R58, SRZ ;  /* 0x00000000003a7805 */ /* 0x000fe4000001ff00 */
[----:B------:R-:W-:Y:S02]  /*ae90*/  CS2R R56, SRZ ;  /* 0x0000000000387805 */ /* 0x000fe4000001ff00 */
[----:B------:R-:W-:Y:S01]  /*aea0*/  ISETP.GE.AND P1, PT, R100, 0x1, PT ;  /* 0x000000016400780c */ /* 0x000fe20003f26270 */
[----:B------:R-:W-:Y:S01]  /*aeb0*/  IMAD R54, R90, 0x80, R93 ;  /* 0x000000805a367824 */ /* 0x000fe200078e025d */
[----:B------:R-:W-:Y:S02]  /*aec0*/  CS2R R38, SRZ ;  /* 0x0000000000267805 */ /* 0x000fe4000001ff00 */
[----:B------:R-:W-:Y:S01]  /*aed0*/  CS2R R36, SRZ ;  /* 0x0000000000247805 */ /* 0x000fe2000001ff00 */
[----:B--2---:R-:W-:Y:S01]  /*aee0*/  @P0 IMAD R2, R95, 0x2, R86 ;  /* 0x000000025f020824 */ /* 0x004fe200078e0256 */
[----:B------:R-:W-:Y:S05]  /*aef0*/  @P0 WARPSYNC.ALL ;  /* 0x0000000000000948 */ /* 0x000fea0003800000 */
[----:B------:R2:W3:Y:S01]  /*af00*/  @P0 LDSM.16.MT88.4 R68, [R2+0x1000] ;  /* 0x001000000244083b */ /* 0x0004e20000004200 */
[----:B------:R-:W-:Y:S02]  /*af10*/  CS2R R34, SRZ ;  /* 0x0000000000227805 */ /* 0x000fe4000001ff00 */
[----:B------:R-:W-:Y:S02]  /*af20*/  CS2R R32, SRZ ;  /* 0x0000000000207805 */ /* 0x000fe4000001ff00 */
[----:B------:R-:W-:Y:S02]  /*af30*/  CS2R R30, SRZ ;  /* 0x00000000001e7805 */ /* 0x000fe4000001ff00 */
[----:B------:R-:W-:Y:S02]  /*af40*/  CS2R R28, SRZ ;  /* 0x00000000001c7805 */ /* 0x000fe4000001ff00 */
[----:B------:R-:W-:Y:S01]  /*af50*/  CS2R R26, SRZ ;  /* 0x00000000001a7805 */ /* 0x000fe2000001ff00 */
[----:B------:R2:W2:Y:S01]  /*af60*/  @P0 LDSM.16.MT88.4 R72, [R2+0x1800] ;  /* 0x001800000248083b */ /* 0x0004a20000004200 */
[----:B------:R-:W-:Y:S02]  /*af70*/  CS2R R24, SRZ ;  /* 0x0000000000187805 */ /* 0x000fe4000001ff00 */
[----:B------:R-:W-:Y:S02]  /*af80*/  CS2R R18, SRZ ;  /* 0x0000000000127805 */ /* 0x000fe4000001ff00 */
[----:B------:R-:W-:Y:S02]  /*af90*/  CS2R R16, SRZ ;  /* 0x0000000000107805 */ /* 0x000fe4000001ff00 */
[----:B----4-:R-:W-:Y:S02]  /*afa0*/  CS2R R14, SRZ ;  /* 0x00000000000e7805 */ /* 0x010fe4000001ff00 */
[----:B------:R-:W-:Y:S01]  /*afb0*/  CS2R R12, SRZ ;  /* 0x00000000000c7805 */ /* 0x000fe2000001ff00 */
[----:B------:R4:W2:Y:S01]  /*afc0*/  @P0 LDSM.16.MT88.4 R60, [R92+UR43+0x1000] ;  /* 0x0010002b5c3c083b */ /* 0x0008a20008004200 */
[----:B------:R-:W-:Y:S02]  /*afd0*/  CS2R R10, SRZ ;  /* 0x00000000000a7805 */ /* 0x000fe4000001ff00 */
[----:B------:R-:W-:Y:S02]  /*afe0*/  CS2R R8, SRZ ;  /* 0x0000000000087805 */ /* 0x000fe4000001ff00 */
[----:B-1----:R-:W-:Y:S02]  /*aff0*/  CS2R R6, SRZ ;  /* 0x0000000000067805 */ /* 0x002fe4000001ff00 */
[----:B------:R-:W-:Y:S01]  /*b000*/  CS2R R4, SRZ ;  /* 0x0000000000047805 */ /* 0x000fe2000001ff00 */
[----:B------:R-:W-:Y:S01]  /*b010*/  VIADD R102, R86, 0x1000 ;  /* 0x0000100056667836 */ /* 0x000fe20000000000 */
[----:B------:R4:W1:Y:S01]  /*b020*/  @P0 LDSM.16.MT88.4 R56, [R92+UR43+0x1800] ;  /* 0x0018002b5c38083b */ /* 0x0008620008004200 */
[----:B------:R-:W-:Y:S05]  /*b030*/  @!P1 BRA `(.L_x_155) ;  /* 0x0000000000d49947 */ /* 0x000fea0003800000 */
[----:B------:R-:W-:Y:S01]  /*b040*/  SHF.R.U32.HI R3, RZ, 0x15, R54 ;  /* 0x00000015ff037819 */ /* 0x000fe20000011636 */
[----:B------:R-:W-:Y:S03]  /*b050*/  BSSY B0, `(.L_x_156) ;  /* 0x0000006000007945 */ /* 0x000fe60003800000 */
[----:B------:R-:W-:Y:S01]  /*b060*/  LOP3.LUT P0, RZ, R3, 0x3, R80, 0x48, !PT ;  /* 0x0000000303ff7812 */ /* 0x000fe20007804850 */
[----:B------:R-:W-:Y:S01]  /*b070*/  @!UPT UIADD3 URZ, UPT, UPT, URZ, URZ, URZ ;  /* 0x000000fffffff290 */ /* 0x000fe2000fffe0ff */
[----:B------:R-:W-:Y:S11]  /*b080*/  @P2 BRA `(.L_x_157) ;  /* 0x0000000000082947 */ /* 0x000ff60003800000 */
[----:B------:R-:W5:Y:S02]  /*b090*/  SYNCS.PHASECHK.TRANS64.TRYWAIT P1, [R97+URZ+0x140], R0 ;  /* 0x00014000610075a7 */ /* 0x000f6400080211ff */
[----:B-----5:R-:W-:Y:S05]  /*b0a0*/  @!P1 BRA `(.L_x_158) ;  /* 0x0000007000dc9947 */ /* 0x020fea0003800000 */
.L_x_157:
[----:B------:R-:W-:Y:S05]  /*b0b0*/  BSYNC B0 ;  /* 0x0000000000007941 */ /* 0x000fea0003800000 */
.L_x_156:
[----:B------:R-:W-:Y:S05]  /*b0c0*/  @!P0 BRA `(.L_x_159) ;  /* 0x0000000000408947 */ /* 0x000fea0003800000 */
[----:B------:R-:W5:Y:S01]  /*b0d0*/  LDCU.64 UR8, c[0x4][0x70] ;  /* 0x01000e00ff0877ac */ /* 0x000f620008000a00 */
[----:B------:R-:W-:Y:S01]  /*b0e0*/  MOV R3, 0x0 ;  /* 0x0000000000037802 */ /* 0x000fe20000000f00 */
[----:B------:R-:W-:Y:S02]  /*b0f0*/  HFMA2 R12, -RZ, RZ, 0, 5.9604644775390625e-08 ;  /* 0x00000001ff0c7431 */ /* 0x000fe400000001ff */
[----:B------:R-:W-:Y:S02]  /*b100*/  IMAD.MOV.U32 R8, RZ, RZ, 0x192 ;  /* 0x00000192ff087424 */ /* 0x000fe400078e00ff */
[----:B------:R-:W-:Y:S01]  /*b110*/  IMAD.MOV.U32 R13, RZ, RZ, RZ ;  /* 0x000000ffff0d7224 */ /* 0x000fe200078e00ff */
[----:B------:R-:W3:Y:S01]  /*b120*/  LDCU.64 UR6, c[0x4][0x78] ;  /* 0x01000f00ff0677ac */ /* 0x000ee20008000a00 */
[----:B--2---:R-:W2:Y:S01]  /*b130*/  LDC.64 R2, c[0x4][R3] ;  /* 0x0100000003027b82 */ /* 0x004ea20000000a00 */
[----:B------:R-:W4:Y:S01]  /*b140*/  LDCU.64 UR4, c[0x4][0x10] ;  /* 0x01000200ff0477ac */ /* 0x000f220008000a00 */
[----:B-----5:R-:W-:Y:S01]  /*b150*/  MOV R5, UR9 ;  /* 0x0000000900057c02 */ /* 0x020fe20008000f00 */
[----:B------:R-:W-:Y:S01]  /*b160*/  IMAD.U32 R4, RZ, RZ, UR8 ;  /* 0x00000008ff047e24 */ /* 0x000fe2000f8e00ff */
[----:B---3--:R-:W-:Y:S01]  /*b170*/  MOV R7, UR7 ;  /* 0x0000000700077c02 */ /* 0x008fe20008000f00 */
[----:B------:R-:W-:Y:S01]  /*b180*/  IMAD.U32 R6, RZ, RZ, UR6 ;  /* 0x00000006ff067e24 */ /* 0x000fe2000f8e00ff */
[----:B----4-:R-:W-:Y:S01]  /*b190*/  MOV R11, UR5 ;  /* 0x00000005000b7c02 */ /* 0x010fe20008000f00 */
[----:B------:R-:W-:Y:S02]  /*b1a0*/  IMAD.U32 R10, RZ, RZ, UR4 ;  /* 0x00000004ff0a7e24 */ /* 0x000fe4000f8e00ff */
[----:B------:R-:W-:Y:S07]  /*b1b0*/  LEPC R20, `(.L_x_159) ;  /* 0x000000001014794e */ /* 0x000fee0000000000 */
[----:B-12---:R-:W-:Y:S05]  /*b1c0*/  CALL.ABS.NOINC R2 ;  /* 0x0000000002007343 */ /* 0x006fea0003c00000 */
.L_x_159:
[----:B------:R-:W-:Y:S05]  /*b1d0*/  WARPSYNC.ALL ;  /* 0x0000000000007948 */ /* 0x000fea0003800000 */
[C---:B------:R-:W-:Y:S01]  /*b1e0*/  R2UR UR4, R54.reuse ;  /* 0x00000000360472ca */ /* 0x040fe200000e0000 */
[----:B------:R-:W-:Y:S05]  /*b1f0*/  VIADD R3, R54, 0x100000 ;  /* 0x0010000036037836 */ /* 0x000fea0000000000 */
[----:B------:R-:W-:Y:S04]  /*b200*/  SHF.R.U32.HI R3, RZ, 0x15, R3 ;  /* 0x00000015ff037819 */ /* 0x000fe80000011603 */
[----:B------:R-:W-:Y:S03]  /*b210*/  LOP3.LUT P0, RZ, R3, 0x3, R80, 0x48, !PT ;  /* 0x0000000303ff7812 */ /* 0x000fe60007804850 */
[----:B------:R-:W1:Y:S10]  /*b220*/  LDTM.16dp256bit.x4 R24, tmem[UR4] ;  /* 0x00000004001879ee */ /* 0x000e740008120000 */
[----:B-1----:R-:W-:Y:S05]  /*b230*/  @!P0 BRA `(.L_x_160) ;  /* 0x0000000000408947 */ /* 0x002fea0003800000 */
[----:B------:R-:W1:Y:S01]  /*b240*/  LDCU.64 UR8, c[0x4][0x70] ;  /* 0x01000e00ff0877ac */ /* 0x000e620008000a00 */
[----:B------:R-:W-:Y:S01]  /*b250*/  MOV R3, 0x0 ;  /* 0x0000000000037802 */ /* 0x000fe20000000f00 */
[----:B------:R-:W-:Y:S02]  /*b260*/  HFMA2 R12, -RZ, RZ, 0, 5.9604644775390625e-08 ;  /* 0x00000001ff0c7431 */ /* 0x000fe400000001ff */
[----:B------:R-:W-:Y:S02]  /*b270*/  IMAD.MOV.U32 R8, RZ, RZ, 0x192 ;  /* 0x00000192ff087424 */ /* 0x000fe400078e00ff */
[----:B------:R-:W-:Y:S01]  /*b280*/  IMAD.MOV.U32 R13, RZ, RZ, RZ ;  /* 0x000000ffff0d7224 */ /* 0x000fe200078e00ff */
[----:B------:R-:W5:Y:S01]  /*b290*/  LDCU.64 UR6, c[0x4][0x78] ;  /* 0x01000f00ff0677ac */ /* 0x000f620008000a00 */
[----:B--2---:R-:W2:Y:S01]  /*b2a0*/  LDC.64 R2, c[0x4][R3] ;  /* 0x0100000003027b82 */ /* 0x004ea20000000a00 */
[----:B------:R-:W3:Y:S01]  /*b2b0*/  LDCU.64 UR4, c[0x4][0x10] ;  /* 0x01000200ff0477ac */ /* 0x000ee20008000a00 */
[----:B-1----:R-:W-:Y:S01]  /*b2c0*/  MOV R5, UR9 ;  /* 0x0000000900057c02 */ /* 0x002fe20008000f00 */
[----:B------:R-:W-:Y:S01]  /*b2d0*/  IMAD.U32 R4, RZ, RZ, UR8 ;  /* 0x00000008ff047e24 */ /* 0x000fe2000f8e00ff */
[----:B-----5:R-:W-:Y:S01]  /*b2e0*/  MOV R7, UR7 ;  /* 0x0000000700077c02 */ /* 0x020fe20008000f00 */
[----:B------:R-:W-:Y:S01]  /*b2f0*/  IMAD.U32 R6, RZ, RZ, UR6 ;  /* 0x00000006ff067e24 */ /* 0x000fe2000f8e00ff */
[----:B---3--:R-:W-:Y:S01]  /*b300*/  MOV R11, UR5 ;  /* 0x00000005000b7c02 */ /* 0x008fe20008000f00 */
[----:B------:R-:W-:Y:S02]  /*b310*/  IMAD.U32 R10, RZ, RZ, UR4 ;  /* 0x00000004ff0a7e24 */ /* 0x000fe4000f8e00ff */
[----:B------:R-:W-:Y:S07]  /*b320*/  LEPC R20, `(.L_x_160) ;  /* 0x000000001014794e */ /* 0x000fee0000000000 */
[----:B--2-4-:R-:W-:Y:S05]  /*b330*/  CALL.ABS.NOINC R2 ;  /* 0x0000000002007343 */ /* 0x014fea0003c00000 */
.L_x_160:
[----:B------:R-:W-:Y:S05]  /*b340*/  WARPSYNC.ALL ;  /* 0x0000000000007948 */ /* 0x000fea0003800000 */
[----:B------:R-:W-:Y:S11]  /*b350*/  R2UR UR4, R54 ;  /* 0x00000000360472ca */ /* 0x000ff600000e0000 */
[----:B------:R-:W-:Y:S02]  /*b360*/  @!UPT UIADD3 URZ, UPT, UPT, URZ, URZ, URZ ;  /* 0x000000fffffff290 */ /* 0x000fe4000fffe0ff */
[----:B------:R-:W1:Y:S02]  /*b370*/  LDTM.16dp256bit.x4 R4, tmem[UR4+0x100000] ;  /* 0x10000004000479ee */ /* 0x000e640008120000 */
[----:B-1----:R-:W-:Y:S01]  /*b380*/  NOP ;  /* 0x0000000000007918 */ /* 0x002fe20000000000 */
.L_x_155:
[--C-:B--2---:R-:W-:Y:S01]  /*b390*/  HADD2.F32 R49, -RZ, R60.reuse.H0_H0 ;  /* 0x2000003cff317230 */ /* 0x104fe20000004100 */
[----:B------:R-:W-:Y:S05]  /*b3a0*/  WARPSYNC.ALL ;  /* 0x0000000000007948 */ /* 0x000fea0003800000 */
[----:B------:R-:W-:Y:S01]  /*b3b0*/  LEA R55, R95, R86, 0x1 ;  /* 0x000000565f377211 */ /* 0x000fe200078e08ff */
[-C--:B------:R-:W-:Y:S01]  /*b3c0*/  FMUL R0, R24, R47.reuse ;  /* 0x0000002f18007220 */ /* 0x080fe20000400000 */
[----:B------:R-:W-:Y:S02]  /*b3d0*/  HADD2.F32 R51, -RZ, R60.H1_H1 ;  /* 0x3000003cff337230 */ /* 0x000fe40000004100 */
[-C--:B------:R-:W-:Y:S01]  /*b3e0*/  FMUL R2, R25, R47.reuse ;  /* 0x0000002f19027220 */ /* 0x080fe20000400000 */
[----:B------:R-:W-:Y:S01]  /*b3f0*/  FMUL R3, R26, R47 ;  /* 0x0000002f1a037220 */ /* 0x000fe20000400000 */
[C---:B------:R-:W-:Y:S01]  /*b400*/  FFMA R0, R48.reuse, R49, R0 ;  /* 0x0000003130007223 */ /* 0x040fe20000000000 */
[--C-:B------:R-:W-:Y:S02]  /*b410*/  HADD2.F32 R49, -RZ, R61.reuse.H0_H0 ;  /* 0x2000003dff317230 */ /* 0x100fe40000004100 */
[----:B------:R-:W-:Y:S01]  /*b420*/  FFMA R2, R48, R51, R2 ;  /* 0x0000003330027223 */ /* 0x000fe20000000002 */
[-C--:B------:R-:W-:Y:S01]  /*b430*/  FMUL R20, R4, R47.reuse ;  /* 0x0000002f04147220 */ /* 0x080fe20000400000 */
[----:B------:R-:W-:Y:S02]  /*b440*/  HADD2.F32 R51, -RZ, R61.H1_H1 ;  /* 0x3000003dff337230 */ /* 0x000fe40000004100 */
[----:B------:R-:W-:Y:S01]  /*b450*/  FMUL R21, R5, R47 ;  /* 0x0000002f05157220 */ /* 0x000fe20000400000 */
[----:B------:R-:W-:Y:S01]  /*b460*/  FFMA R3, R48, R49, R3 ;  /* 0x0000003130037223 */ /* 0x000fe20000000003 */
[----:B------:R-:W-:Y:S01]  /*b470*/  F2FP.F16.F32.PACK_AB R64, R2, R0 ;  /* 0x000000000240723e */ /* 0x000fe200000000ff */
[-C--:B------:R-:W-:Y:S01]  /*b480*/  FMUL R4, R27, R47.reuse ;  /* 0x0000002f1b047220 */ /* 0x080fe20000400000 */
[--C-:B------:R-:W-:Y:S02]  /*b490*/  HADD2.F32 R50, -RZ, R62.reuse.H0_H0 ;  /* 0x2000003eff327230 */ /* 0x100fe40000004100 */
[-C--:B------:R-:W-:Y:S01]  /*b4a0*/  FMUL R5, R28, R47.reuse ;  /* 0x0000002f1c057220 */ /* 0x080fe20000400000 */
[----:B------:R-:W-:Y:S01]  /*b4b0*/  FMUL R22, R6, R47 ;  /* 0x0000002f06167220 */ /* 0x000fe20000400000 */
[----:B------:R-:W-:Y:S02]  /*b4c0*/  HADD2.F32 R49, -RZ, R62.H1_H1 ;  /* 0x3000003eff317230 */ /* 0x000fe40000004100 */
[C---:B------:R-:W-:Y:S01]  /*b4d0*/  FFMA R4, R48.reuse, R51, R4 ;  /* 0x0000003330047223 */ /* 0x040fe20000000004 */
[----:B------:R-:W-:Y:S01]  /*b4e0*/  FFMA R5, R48, R50, R5 ;  /* 0x0000003230057223 */ /* 0x000fe20000000005 */
[--C-:B------:R-:W-:Y:S02]  /*b4f0*/  HADD2.F32 R50, -RZ, R63.reuse.H0_H0 ;  /* 0x2000003fff327230 */ /* 0x100fe40000004100 */
[-C--:B------:R-:W-:Y:S01]  /*b500*/  FMUL R6, R29, R47.reuse ;  /* 0x0000002f1d067220 */ /* 0x080fe20000400000 */
[----:B------:R-:W-:Y:S01]  /*b510*/  FMUL R23, R7, R47 ;  /* 0x0000002f07177220 */ /* 0x000fe20000400000 */
[----:B------:R-:W-:Y:S01]  /*b520*/  HADD2.F32 R51, -RZ, R63.H1_H1 ;  /* 0x3000003fff337230 */ /* 0x000fe20000004100 */
[----:B------:R-:W-:Y:S01]  /*b530*/  F2FP.F16.F32.PACK_AB R65, R4, R3 ;  /* 0x000000030441723e */ /* 0x000fe200000000ff */
[----:B------:R-:W-:Y:S01]  /*b540*/  FFMA R6, R48, R49, R6 ;  /* 0x0000003130067223 */ /* 0x000fe20000000006 */
[-C--:B------:R-:W-:Y:S01]  /*b550*/  FMUL R24, R8, R47.reuse ;  /* 0x0000002f08187220 */ /* 0x080fe20000400000 */
[--C-:B-1----:R-:W-:Y:S02]  /*b560*/  HADD2.F32 R49, -RZ, R56.reuse.H0_H0 ;  /* 0x20000038ff317230 */ /* 0x102fe40000004100 */
[-C--:B------:R-:W-:Y:S01]  /*b570*/  FMUL R7, R30, R47.reuse ;  /* 0x0000002f1e077220 */ /* 0x080fe20000400000 */
[----:B------:R-:W-:Y:S01]  /*b580*/  FMUL R8, R31, R47 ;  /* 0x0000002f1f087220 */ /* 0x000fe20000400000 */
[----:B---3--:R-:W-:Y:S01]  /*b590*/  HADD2.F32 R52, -RZ, R69.H1_H1 ;  /* 0x30000045ff347230 */ /* 0x008fe20000004100 */
[----:B------:R-:W-:Y:S01]  /*b5a0*/  F2FP.F16.F32.PACK_AB R66, R6, R5 ;  /* 0x000000050642723e */ /* 0x000fe200000000ff */
[C---:B------:R-:W-:Y:S01]  /*b5b0*/  FFMA R7, R48.reuse, R50, R7 ;  /* 0x0000003230077223 */ /* 0x040fe20000000007 */
[----:B------:R-:W-:Y:S01]  /*b5c0*/  FFMA R8, R48, R51, R8 ;  /* 0x0000003330087223 */ /* 0x000fe20000000008 */
[----:B------:R-:W-:Y:S02]  /*b5d0*/  HADD2.F32 R51, -RZ, R56.H1_H1 ;  /* 0x30000038ff337230 */ /* 0x000fe40000004100 */
[-C--:B------:R-:W-:Y:S01]  /*b5e0*/  FMUL R25, R9, R47.reuse ;  /* 0x0000002f09197220 */ /* 0x080fe20000400000 */
[----:B------:R-:W-:Y:S01]  /*b5f0*/  FMUL R9, R32, R47 ;  /* 0x0000002f20097220 */ /* 0x000fe20000400000 */
[--C-:B------:R-:W-:Y:S01]  /*b600*/  HADD2.F32 R50, -RZ, R58.reuse.H0_H0 ;  /* 0x2000003aff327230 */ /* 0x100fe20000004100 */
[----:B------:R-:W-:Y:S01]  /*b610*/  F2FP.F16.F32.PACK_AB R67, R8, R7 ;  /* 0x000000070843723e */ /* 0x000fe200000000ff */
[----:B------:R-:W-:Y:S01]  /*b620*/  FMUL R40, R10, R47 ;  /* 0x0000002f0a287220 */ /* 0x000fe20000400000 */
[C---:B------:R-:W-:Y:S01]  /*b630*/  FFMA R9, R48.reuse, R49, R9 ;  /* 0x0000003130097223 */ /* 0x040fe20000000009 */
[----:B------:R-:W-:Y:S02]  /*b640*/  HADD2.F32 R49, -RZ, R57.H0_H0 ;  /* 0x20000039ff317230 */ /* 0x000fe40000004100 */
[-C--:B------:R-:W-:Y:S01]  /*b650*/  FMUL R10, R33, R47.reuse ;  /* 0x0000002f210a7220 */ /* 0x080fe20000400000 */
[----:B------:R1:W-:Y:S01]  /*b660*/  STSM.16.MT88.4 [R86+0x1000], R64 ;  /* 0x0010004056007844 */ /* 0x0003e20000004200 */
[----:B------:R-:W-:Y:S01]  /*b670*/  FMUL R41, R11, R47 ;  /* 0x0000002f0b297220 */ /* 0x000fe20000400000 */
[----:B------:R-:W-:Y:S02]  /*b680*/  HADD2.F32 R53, -RZ, R73.H0_H0 ;  /* 0x20000049ff357230 */ /* 0x000fe40000004100 */
[----:B------:R-:W-:Y:S01]  /*b690*/  FFMA R10, R48, R51, R10 ;  /* 0x00000033300a7223 */ /* 0x000fe2000000000a */
[-C--:B------:R-:W-:Y:S01]  /*b6a0*/  FMUL R11, R34, R47.reuse ;  /* 0x0000002f220b7220 */ /* 0x080fe20000400000 */
[----:B------:R-:W-:Y:S02]  /*b6b0*/  HADD2.F32 R51, -RZ, R57.H1_H1 ;  /* 0x30000039ff337230 */ /* 0x000fe40000004100 */
[-C--:B------:R-:W-:Y:S01]  /*b6c0*/  FMUL R42, R12, R47.reuse ;  /* 0x0000002f0c2a7220 */ /* 0x080fe20000400000 */
[----:B------:R-:W-:Y:S01]  /*b6d0*/  FMUL R43, R13, R47 ;  /* 0x0000002f0d2b7220 */ /* 0x000fe20000400000 */
[----:B------:R-:W-:Y:S01]  /*b6e0*/  FFMA R11, R48, R49, R11 ;  /* 0x00000031300b7223 */ /* 0x000fe2000000000b */
[----:B------:R-:W-:Y:S01]  /*b6f0*/  HADD2.F32 R49, -RZ, R58.H1_H1 ;  /* 0x3000003aff317230 */ /* 0x000fe20000004100 */
[----:B------:R-:W-:Y:S01]  /*b700*/  F2FP.F16.F32.PACK_AB R104, R10, R9 ;  /* 0x000000090a68723e */ /* 0x000fe200000000ff */
[-C--:B------:R-:W-:Y:S01]  /*b710*/  FMUL R12, R35, R47.reuse ;  /* 0x0000002f230c7220 */ /* 0x080fe20000400000 */
[-C--:B------:R-:W-:Y:S01]  /*b720*/  FMUL R44, R14, R47.reuse ;  /* 0x0000002f0e2c7220 */ /* 0x080fe20000400000 */
[-C--:B------:R-:W-:Y:S01]  /*b730*/  FMUL R13, R36, R47.reuse ;  /* 0x0000002f240d7220 */ /* 0x080fe20000400000 */
[----:B------:R-:W-:Y:S01]  /*b740*/  FMUL R14, R37, R47 ;  /* 0x0000002f250e7220 */ /* 0x000fe20000400000 */
[C---:B------:R-:W-:Y:S01]  /*b750*/  FFMA R12, R48.reuse, R51, R12 ;  /* 0x00000033300c7223 */ /* 0x040fe2000000000c */
[--C-:B------:R-:W-:Y:S02]  /*b760*/  HADD2.F32 R51, -RZ, R68.reuse.H0_H0 ;  /* 0x20000044ff337230 */ /* 0x100fe40000004100 */
[C---:B------:R-:W-:Y:S01]  /*b770*/  FFMA R13, R48.reuse, R50, R13 ;  /* 0x00000032300d7223 */ /* 0x040fe2000000000d */
[--C-:B------:R-:W-:Y:S02]  /*b780*/  HADD2.F32 R50, -RZ, R59.reuse.H0_H0 ;  /* 0x2000003bff327230 */ /* 0x100fe40000004100 */
[----:B------:R-:W-:Y:S01]  /*b790*/  FFMA R14, R48, R49, R14 ;  /* 0x00000031300e7223 */ /* 0x000fe2000000000e */
[----:B------:R-:W-:Y:S02]  /*b7a0*/  HADD2.F32 R49, -RZ, R59.H1_H1 ;  /* 0x3000003bff317230 */ /* 0x000fe40000004100 */
[-C--:B------:R-:W-:Y:S01]  /*b7b0*/  FMUL R45, R15, R47.reuse ;  /* 0x0000002f0f2d7220 */ /* 0x080fe20000400000 */
[-C--:B------:R-:W-:Y:S01]  /*b7c0*/  FMUL R46, R16, R47.reuse ;  /* 0x0000002f102e7220 */ /* 0x080fe20000400000 */
[-C--:B------:R-:W-:Y:S01]  /*b7d0*/  FMUL R15, R38, R47.reuse ;  /* 0x0000002f260f7220 */ /* 0x080fe20000400000 */
[-C--:B------:R-:W-:Y:S01]  /*b7e0*/  FMUL R16, R39, R47.reuse ;  /* 0x0000002f27107220 */ /* 0x080fe20000400000 */
[-C--:B------:R-:W-:Y:S01]  /*b7f0*/  FMUL R17, R17, R47.reuse ;  /* 0x0000002f11117220 */ /* 0x080fe20000400000 */
[----:B------:R-:W-:Y:S01]  /*b800*/  FMUL R18, R18, R47 ;  /* 0x0000002f12127220 */ /* 0x000fe20000400000 */
[C---:B------:R-:W-:Y:S01]  /*b810*/  FFMA R15, R48.reuse, R50, R15 ;  /* 0x00000032300f7223 */ /* 0x040fe2000000000f */
[----:B------:R-:W-:Y:S02]  /*b820*/  HADD2.F32 R50, -RZ, R68.H1_H1 ;  /* 0x30000044ff327230 */ /* 0x000fe40000004100 */
[C---:B------:R-:W-:Y:S01]  /*b830*/  FFMA R16, R48.reuse, R49, R16 ;  /* 0x0000003130107223 */ /* 0x040fe20000000010 */
[----:B------:R-:W-:Y:S02]  /*b840*/  HADD2.F32 R49, -RZ, R69.H0_H0 ;  /* 0x20000045ff317230 */ /* 0x000fe40000004100 */
[C---:B------:R-:W-:Y:S01]  /*b850*/  FFMA R20, R48.reuse, R51, R20 ;  /* 0x0000003330147223 */ /* 0x040fe20000000014 */
[----:B------:R-:W-:Y:S02]  /*b860*/  HADD2.F32 R51, -RZ, R71.H0_H0 ;  /* 0x20000047ff337230 */ /* 0x000fe40000004100 */
[C---:B------:R-:W-:Y:S01]  /*b870*/  FFMA R21, R48.reuse, R50, R21 ;  /* 0x0000003230157223 */ /* 0x040fe20000000015 */
[--C-:B------:R-:W-:Y:S02]  /*b880*/  HADD2.F32 R50, -RZ, R70.reuse.H1_H1 ;  /* 0x30000046ff327230 */ /* 0x100fe40000004100 */
[C---:B------:R-:W-:Y:S01]  /*b890*/  FFMA R22, R48.reuse, R49, R22 ;  /* 0x0000003130167223 */ /* 0x040fe20000000016 */
[----:B------:R-:W-:Y:S02]  /*b8a0*/  HADD2.F32 R49, -RZ, R70.H0_H0 ;  /* 0x20000046ff317230 */ /* 0x000fe40000004100 */
[----:B------:R-:W-:Y:S01]  /*b8b0*/  FFMA R23, R48, R52, R23 ;  /* 0x0000003430177223 */ /* 0x000fe20000000017 */
[----:B------:R-:W-:Y:S02]  /*b8c0*/  HADD2.F32 R52, -RZ, R75.H1_H1 ;  /* 0x3000004bff347230 */ /* 0x000fe40000004100 */
[----:B------:R-:W-:Y:S01]  /*b8d0*/  FMUL R19, R19, R47 ;  /* 0x0000002f13137220 */ /* 0x000fe20000400000 */
[----:B------:R-:W-:Y:S01]  /*b8e0*/  F2FP.F16.F32.PACK_AB R105, R12, R11 ;  /* 0x0000000b0c69723e */ /* 0x000fe200000000ff */
[C---:B------:R-:W-:Y:S01]  /*b8f0*/  FFMA R24, R48.reuse, R49, R24 ;  /* 0x0000003130187223 */ /* 0x040fe20000000018 */
[C---:B------:R-:W-:Y:S01]  /*b900*/  FFMA R25, R48.reuse, R50, R25 ;  /* 0x0000003230197223 */ /* 0x040fe20000000019 */
[----:B------:R-:W-:Y:S01]  /*b910*/  FFMA R40, R48, R51, R40 ;  /* 0x0000003330287223 */ /* 0x000fe20000000028 */
[----:B------:R-:W-:Y:S01]  /*b920*/  HADD2.F32 R49, -RZ, R71.H1_H1 ;  /* 0x30000047ff317230 */ /* 0x000fe20000004100 */
[----:B------:R-:W-:Y:S01]  /*b930*/  F2FP.F16.F32.PACK_AB R106, R14, R13 ;  /* 0x0000000d0e6a723e */ /* 0x000fe200000000ff */
[--C-:B------:R-:W-:Y:S01]  /*b940*/  HADD2.F32 R51, -RZ, R72.reuse.H0_H0 ;  /* 0x20000048ff337230 */ /* 0x100fe20000004100 */
[----:B------:R-:W-:Y:S01]  /*b950*/  F2FP.F16.F32.PACK_AB R107, R16, R15 ;  /* 0x0000000f106b723e */ /* 0x000fe200000000ff */
[----:B------:R-:W-:Y:S02]  /*b960*/  HADD2.F32 R50, -RZ, R72.H1_H1 ;  /* 0x30000048ff327230 */ /* 0x000fe40000004100 */
[C---:B------:R-:W-:Y:S01]  /*b970*/  FFMA R41, R48.reuse, R49, R41 ;  /* 0x0000003130297223 */ /* 0x040fe20000000029 */
[----:B------:R-:W-:Y:S02]  /*b980*/  HADD2.F32 R49, -RZ, R73.H1_H1 ;  /* 0x30000049ff317230 */ /* 0x000fe40000004100 */
[C---:B------:R-:W-:Y:S01]  /*b990*/  FFMA R42, R48.reuse, R51, R42 ;  /* 0x00000033302a7223 */ /* 0x040fe2000000002a */
[----:B------:R1:W-:Y:S01]  /*b9a0*/  STSM.16.MT88.4 [R86+0x1800], R104 ;  /* 0x0018006856007844 */ /* 0x0003e20000004200 */
[C---:B------:R-:W-:Y:S01]  /*b9b0*/  FFMA R43, R48.reuse, R50, R43 ;  /* 0x00000032302b7223 */ /* 0x040fe2000000002b */
[--C-:B------:R-:W-:Y:S02]  /*b9c0*/  HADD2.F32 R51, -RZ, R74.reuse.H0_H0 ;  /* 0x2000004aff337230 */ /* 0x100fe40000004100 */
[C---:B------:R-:W-:Y:S01]  /*b9d0*/  FFMA R44, R48.reuse, R53, R44 ;  /* 0x00000035302c7223 */ /* 0x040fe2000000002c */
[----:B------:R-:W-:Y:S02]  /*b9e0*/  HADD2.F32 R50, -RZ, R74.H1_H1 ;  /* 0x3000004aff327230 */ /* 0x000fe40000004100 */
[C---:B------:R-:W-:Y:S01]  /*b9f0*/  FFMA R45, R48.reuse, R49, R45 ;  /* 0x00000031302d7223 */ /* 0x040fe2000000002d */
[----:B------:R-:W-:Y:S02]  /*ba00*/  HADD2.F32 R53, -RZ, R75.H0_H0 ;  /* 0x2000004bff357230 */ /* 0x000fe40000004100 */
[C---:B------:R-:W-:Y:S01]  /*ba10*/  FFMA R46, R48.reuse, R51, R46 ;  /* 0x00000033302e7223 */ /* 0x040fe2000000002e */
[----:B------:R-:W-:Y:S01]  /*ba20*/  F2FP.F16.F32.PACK_AB R108, R21, R20 ;  /* 0x00000014156c723e */ /* 0x000fe200000000ff */
[C---:B------:R-:W-:Y:S01]  /*ba30*/  FFMA R17, R48.reuse, R50, R17 ;  /* 0x0000003230117223 */ /* 0x040fe20000000011 */
[----:B------:R-:W-:Y:S01]  /*ba40*/  F2FP.F16.F32.PACK_AB R109, R23, R22 ;  /* 0x00000016176d723e */ /* 0x000fe200000000ff */
[C---:B------:R-:W-:Y:S01]  /*ba50*/  FFMA R18, R48.reuse, R53, R18 ;  /* 0x0000003530127223 */ /* 0x040fe20000000012 */
[----:B------:R-:W-:Y:S01]  /*ba60*/  FFMA R19, R48, R52, R19 ;  /* 0x0000003430137223 */ /* 0x000fe20000000013 */
[----:B------:R-:W-:Y:S01]  /*ba70*/  F2FP.F16.F32.PACK_AB R110, R25, R24 ;  /* 0x00000018196e723e */ /* 0x000fe200000000ff */
[----:B------:R-:W-:Y:S01]  /*ba80*/  BSSY.RECONVERGENT B0, `(.L_x_161) ;  /* 0x000001c000007945 */ /* 0x000fe20003800200 */
[----:B------:R-:W-:Y:S02]  /*ba90*/  F2FP.F16.F32.PACK_AB R111, R41, R40 ;  /* 0x00000028296f723e */ /* 0x000fe400000000ff */
[----:B------:R-:W-:Y:S02]  /*baa0*/  F2FP.F16.F32.PACK_AB R112, R43, R42 ;  /* 0x0000002a2b70723e */ /* 0x000fe400000000ff */
[----:B------:R-:W-:Y:S01]  /*bab0*/  F2FP.F16.F32.PACK_AB R113, R45, R44 ;  /* 0x0000002c2d71723e */ /* 0x000fe200000000ff */
[----:B------:R1:W-:Y:S01]  /*bac0*/  STSM.16.MT88.4 [R55+0x1000], R108 ;  /* 0x0010006c37007844 */ /* 0x0003e20000004200 */
[----:B------:R-:W-:Y:S02]  /*bad0*/  F2FP.F16.F32.PACK_AB R114, R17, R46 ;  /* 0x0000002e1172723e */ /* 0x000fe400000000ff */
[----:B------:R-:W-:Y:S02]  /*bae0*/  F2FP.F16.F32.PACK_AB R115, R19, R18 ;  /* 0x000000121373723e */ /* 0x000fe400000000ff */
[----:B------:R-:W-:Y:S03]  /*baf0*/  ISETP.NE.AND P0, PT, R101, RZ, PT ;  /* 0x000000ff6500720c */ /* 0x000fe60003f05270 */
[----:B------:R1:W-:Y:S01]  /*bb00*/  STSM.16.MT88.4 [R55+0x1800], R112 ;  /* 0x0018007037007844 */ /* 0x0003e20000004200 */
[----:B------:R-:W-:Y:S01]  /*bb10*/  @!PT LDS RZ, [RZ] ;  /* 0x00000000fffff984 */ /* 0x000fe20000000800 */
[----:B------:R-:W-:Y:S01]  /*bb20*/  @!PT LDS RZ, [RZ] ;  /* 0x00000000fffff984 */ /* 0x000fe20000000800 */
[----:B------:R-:W-:Y:S01]  /*bb30*/  @!PT LDS RZ, [RZ] ;  /* 0x00000000fffff984 */ /* 0x000fe20000000800 */
[----:B------:R-:W-:Y:S01]  /*bb40*/  @!PT LDS RZ, [RZ] ;  /* 0x00000000fffff984 */ /* 0x000fe20000000800 */
[----:B------:R2:W-:Y:S07]  /*bb50*/  MEMBAR.ALL.CTA ;  /* 0x0000000000007992 */ /* 0x0005ee0000008000 */
[----:B--2---:R-:W2:Y:S02]  /*bb60*/  FENCE.VIEW.ASYNC.S ;  /* 0x00000000000073c6 */ /* 0x004ea40000000000 */
[----:B--2---:R-:W-:Y:S06]  /*bb70*/  BAR.SYNC.DEFER_BLOCKING 0x1, 0x80 ;  /* 0x0042000000007b1d */ /* 0x004fec0000010000 */
[----:B------:R-:W-:Y:S05]  /*bb80*/  @!P0 BRA `(.L_x_162) ;  /* 0x00000000002c8947 */ /* 0x000fea0003800000 */
[----:B------:R-:W-:Y:S02]  /*bb90*/  UIADD3 UR7, UPT, UPT, UR43, 0x1000, URZ ;  /* 0x000010002b077890 */ /* 0x000fe4000fffe0ff */
[----:B------:R-:W-:Y:S02]  /*bba0*/  UIADD3 UR6, UPT, UPT, UR42, 0x80, URZ ;  /* 0x000000802a067890 */ /* 0x000fe4000fffe0ff */
[----:B------:R-:W-:Y:S02]  /*bbb0*/  UIADD3 UR4, UPT, UPT, UR43, 0x2000, URZ ;  /* 0x000020002b047890 */ /* 0x000fe4000fffe0ff */
[----:B------:R-:W-:Y:S01]  /*bbc0*/  MOV R81, UR7 ;  /* 0x0000000700517c02 */ /* 0x000fe20008000f00 */
[----:B------:R-:W-:Y:S03]  /*bbd0*/  UMOV UR5, UR41 ;  /* 0x0000002900057c82 */ /* 0x000fe60008000000 */
[----:B------:R-:W-:Y:S11]  /*bbe0*/  R2UR UR40, R81 ;  /* 0x00000000512872ca */ /* 0x000ff600000e0000 */
[----:B------:R-:W-:Y:S02]  /*bbf0*/  @!UPT UIADD3 URZ, UPT, UPT, URZ, URZ, URZ ;  /* 0x000000fffffff290 */ /* 0x000fe4000fffe0ff */
[----:B------:R2:W-:Y:S01]  /*bc00*/  UTMASTG.2D [UR40], [UR56] ;  /* 0x00000028380073b5 */ /* 0x0005e20008008000 */
[----:B------:R2:W-:Y:S01]  /*bc10*/  UTMASTG.2D [UR4], [UR56] ;  /* 0x00000004380073b5 */ /* 0x0005e20008008000 */
[----:B------:R0:W-:Y:S01]  /*bc20*/  UTMACMDFLUSH ;  /* 0x00000000000079b7 */ /* 0x0001e20000000000 */
[----:B--2---:R-:W-:Y:S04]  /*bc30*/  DEPBAR.LE SB0, 0x1 ;  /* 0x000080400000791a */ /* 0x004fe80000000000 */
.L_x_162:
[----:B------:R-:W-:Y:S05]  /*bc40*/  BSYNC.RECONVERGENT B0 ;  /* 0x0000000000007941 */ /* 0x000fea0003800200 */
.L_x_161:
[----:B------:R-:W-:Y:S01]  /*bc50*/  UISETP.NE.AND UP1, UPT, UR54, URZ, UPT ;  /* 0x000000ff3600728c */ /* 0x000fe2000bf25270 */
[----:B------:R-:W-:Y:S01]  /*bc60*/  BAR.SYNC.DEFER_BLOCKING 0x1, 0x80 ;  /* 0x0042000000007b1d */ /* 0x000fe20000010000 */
[----:B------:R-:W-:Y:S01]  /*bc70*/  SHF.L.U32 R0, R91, 0x1f, RZ ;  /* 0x0000001f5b007819 */ /* 0x000fe200000006ff */
[----:B------:R-:W-:Y:S03]  /*bc80*/  IMAD R102, R95, 0x2, R102 ;  /* 0x000000025f667824 */ /* 0x000fe600078e0266 */
[----:B------:R-:W-:Y:S05]  /*bc90*/  PLOP3.LUT P0, PT, PT, PT, UP1, 0x80, 0x8 ;  /* 0x000000000008781c */ /* 0x000fea0003f0f018 */
[----:B------:R-:W-:Y:S04]  /*bca0*/  @UP1 ULEA UR4, UR53, UR43, 0x3 ;  /* 0x0000002b35041291 */ /* 0x000fe8000f8e18ff */
[----:B------:R-:W-:Y:S04]  /*bcb0*/  @UP1 UIADD3 UR4, UPT, UPT, UR4, 0x90, URZ ;  /* 0x0000009004041890 */ /* 0x000fe8000fffe0ff */
[----:B------:R-:W-:Y:S09]  /*bcc0*/  @UP1 UPRMT UR4, UR52, 0x654, UR4 ;  /* 0x0000065434041896 */ /* 0x000ff20008000004 */
[----:B------:R-:W-:Y:S01]  /*bcd0*/  @P0 SYNCS.ARRIVE.TRANS64.RED.A1T0 RZ, [UR4], RZ ;  /* 0x000000ffffff09a7 */ /* 0x000fe20008100404 */
[----:B------:R-:W-:Y:S01]  /*bce0*/  @UP1 UIADD3 UR4, UPT, UPT, UR53, 0x1, URZ ;  /* 0x0000000135041890 */ /* 0x000fe2000fffe0ff */
[----:B------:R-:W-:Y:S01]  /*bcf0*/  BSSY B0, `(.L_x_163) ;  /* 0x0000008000007945 */ /* 0x000fe20003800000 */
[----:B------:R-:W-:Y:S02]  /*bd00*/  FSETP.NEU.AND P0, PT, R48, RZ, PT ;  /* 0x000000ff3000720b */ /* 0x000fe40003f0d000 */
[----:B------:R-:W-:Y:S01]  /*bd10*/  @UP1 UISETP.NE.AND UP0, UPT, UR4, 0x4, UPT ;  /* 0x000000040400188c */ /* 0x000fe2000bf05270 */
[----:B------:R-:W2:Y:S03]  /*bd20*/  SYNCS.PHASECHK.TRANS64.TRYWAIT P1, [UR43+0x78], R0 ;  /* 0x00007800ff0075a7 */ /* 0x000ea6000802112b */
[----:B------:R-:W-:Y:S01]  /*bd30*/  @UP1 USEL UR53, UR4, URZ, UP0 ;  /* 0x000000ff04351287 */ /* 0x000fe20008000000 */
[----:B--2---:R-:W-:Y:S11]  /*bd40*/  @P1 BRA `(.L_x_164) ;  /* 0x0000000000081947 */ /* 0x004ff60003800000 */
[----:B------:R-:W2:Y:S02]  /*bd50*/  SYNCS.PHASECHK.TRANS64.TRYWAIT P1, [UR43+0x78], R0 ;  /* 0x00007800ff0075a7 */ /* 0x000ea4000802112b */
[----:B--2---:R-:W-:Y:S05]  /*bd60*/  @!P1 BRA `(.L_x_165) ;  /* 0x0000006400c09947 */ /* 0x004fea0003800000 */
.L_x_164:
[----:B------:R-:W-:Y:S05]  /*bd70*/  BSYNC B0 ;  /* 0x0000000000007941 */ /* 0x000fea0003800000 */
.L_x_163:
[----:B------:R-:W-:Y:S05]  /*bd80*/  @P0 WARPSYNC.ALL ;  /* 0x0000000000000948 */ /* 0x000fea0003800000 */
[----:B------:R3:W1:Y:S01]  /*bd90*/  @P0 LDSM.16.MT88.4 R60, [R92+UR43+0x3000] ;  /* 0x0030002b5c3c083b */ /* 0x0006620008004200 */
[----:B------:R-:W-:Y:S02]  /*bda0*/  CS2R R38, SRZ ;  /* 0x0000000000267805 */ /* 0x000fe4000001ff00 */
[----:B------:R-:W-:Y:S02]  /*bdb0*/  CS2R R36, SRZ ;  /* 0x0000000000247805 */ /* 0x000fe4000001ff00 */
[----:B------:R-:W-:Y:S01]  /*bdc0*/  CS2R R34, SRZ ;  /* 0x0000000000227805 */ /* 0x000fe2000001ff00 */
[----:B------:R3:W1:Y:S01]  /*bdd0*/  @P0 LDSM.16.MT88.4 R56, [R92+UR43+0x3800] ;  /* 0x0038002b5c38083b */ /* 0x0006620008004200 */
[----:B------:R-:W-:Y:S02]  /*bde0*/  CS2R R32, SRZ ;  /* 0x0000000000207805 */ /* 0x000fe4000001ff00 */
[----:B------:R-:W-:Y:S02]  /*bdf0*/  CS2R R30, SRZ ;  /* 0x00000000001e7805 */ /* 0x000fe4000001ff00 */
[----:B------:R-:W-:Y:S01]  /*be00*/  CS2R R28, SRZ ;  /* 0x00000000001c7805 */ /* 0x000fe2000001ff00 */
[----:B------:R3:W1:Y:S01]  /*be10*/  @P0 LDSM.16.MT88.4 R68, [R102+0x2000] ;  /* 0x002000006644083b */ /* 0x0006620000004200 */
[----:B------:R-:W-:Y:S02]  /*be20*/  CS2R R26, SRZ ;  /* 0x00000000001a7805 */ /* 0x000fe4000001ff00 */
[----:B------:R-:W-:Y:S02]  /*be30*/  CS2R R24, SRZ ;  /* 0x0000000000187805 */ /* 0x000fe4000001ff00 */
[----:B------:R-:W-:Y:S01]  /*be40*/  CS2R R18, SRZ ;  /* 0x0000000000127805 */ /* 0x000fe2000001ff00 */
[----:B------:R3:W1:Y:S01]  /*be50*/  @P0 LDSM.16.MT88.4 R72, [R102+0x2800] ;  /* 0x002800006648083b */ /* 0x0006620000004200 */
[----:B------:R-:W-:Y:S02]  /*be60*/  ISETP.GE.AND P0, PT, R100, 0x1, PT ;  /* 0x000000016400780c */ /* 0x000fe40003f06270 */
[----:B------:R-:W-:Y:S02]  /*be70*/  CS2R R16, SRZ ;  /* 0x0000000000107805 */ /* 0x000fe4000001ff00 */
[----:B------:R-:W-:Y:S02]  /*be80*/  CS2R R14, SRZ ;  /* 0x00000000000e7805 */ /* 0x000fe4000001ff00 */
[----:B------:R-:W-:Y:S02]  /*be90*/  CS2R R12, SRZ ;  /* 0x00000000000c7805 */ /* 0x000fe4000001ff00 */
[----:B------:R-:W-:Y:S02]  /*bea0*/  CS2R R10, SRZ ;  /* 0x00000000000a7805 */ /* 0x000fe4000001ff00 */
[----:B------:R-:W-:Y:S02]  /*beb0*/  CS2R R8, SRZ ;  /* 0x0000000000087805 */ /* 0x000fe4000001ff00 */
[----:B------:R-:W-:Y:S02]  /*bec0*/  CS2R R6, SRZ ;  /* 0x0000000000067805 */ /* 0x000fe4000001ff00 */
[----:B------:R-:W-:Y:S01]  /*bed0*/  CS2R R4, SRZ ;  /* 0x0000000000047805 */ /* 0x000fe2000001ff00 */
[----:B------:R-:W-:Y:S06]  /*bee0*/  @!P0 BRA `(.L_x_166) ;  /* 0x0000000000c48947 */ /* 0x000fec0003800000 */
[----:B--2---:R-:W-:Y:S05]  /*bef0*/  VIADD R3, R54, 0x20 ;  /* 0x0000002036037836 */ /* 0x004fea0000000000 */
[----:B------:R-:W-:Y:S04]  /*bf00*/  SHF.R.U32.HI R3, RZ, 0x15, R3 ;  /* 0x00000015ff037819 */ /* 0x000fe80000011603 */
[----:B------:R-:W-:Y:S11]  /*bf10*/  LOP3.LUT P0, RZ, R3, 0x3, R80, 0x48, !PT ;  /* 0x0000000303ff7812 */ /* 0x000ff60007804850 */
[----:B------:R-:W-:Y:S02]  /*bf20*/  @!UPT UIADD3 URZ, UPT, UPT, URZ, URZ, URZ ;  /* 0x000000fffffff290 */ /* 0x000fe4000fffe0ff */
[----:B------:R-:W-:Y:S05]  /*bf30*/  @!P0 BRA `(.L_x_167) ;  /* 0x0000000000408947 */ /* 0x000fea0003800000 */
[----:B------:R-:W2:Y:S01]  /*bf40*/  LDCU.64 UR8, c[0x4][0x70] ;  /* 0x01000e00ff0877ac */ /* 0x000ea20008000a00 */
[----:B------:R-:W-:Y:S01]  /*bf50*/  MOV R3, 0x0 ;  /* 0x0000000000037802 */ /* 0x000fe20000000f00 */
[----:B------:R-:W-:Y:S02]  /*bf60*/  HFMA2 R12, -RZ, RZ, 0, 5.9604644775390625e-08 ;  /* 0x00000001ff0c7431 */ /* 0x000fe400000001ff */
[----:B------:R-:W-:Y:S02]  /*bf70*/  IMAD.MOV.U32 R8, RZ, RZ, 0x192 ;  /* 0x00000192ff087424 */ /* 0x000fe400078e00ff */
[----:B------:R-:W-:Y:S01]  /*bf80*/  IMAD.MOV.U32 R13, RZ, RZ, RZ ;  /* 0x000000ffff0d7224 */ /* 0x000fe200078e00ff */
[----:B------:R-:W5:Y:S01]  /*bf90*/  LDCU.64 UR6, c[0x4][0x78] ;  /* 0x01000f00ff0677ac */ /* 0x000f620008000a00 */
[----:B------:R-:W1:Y:S01]  /*bfa0*/  LDC.64 R2, c[0x4][R3] ;  /* 0x0100000003027b82 */ /* 0x000e620000000a00 */
[----:B------:R-:W3:Y:S01]  /*bfb0*/  LDCU.64 UR4, c[0x4][0x10] ;  /* 0x01000200ff0477ac */ /* 0x000ee20008000a00 */
[----:B--2---:R-:W-:Y:S01]  /*bfc0*/  MOV R5, UR9 ;  /* 0x0000000900057c02 */ /* 0x004fe20008000f00 */
[----:B------:R-:W-:Y:S01]  /*bfd0*/  IMAD.U32 R4, RZ, RZ, UR8 ;  /* 0x00000008ff047e24 */ /* 0x000fe2000f8e00ff */
[----:B-----5:R-:W-:Y:S01]  /*bfe0*/  MOV R7, UR7 ;  /* 0x0000000700077c02 */ /* 0x020fe20008000f00 */
[----:B------:R-:W-:Y:S01]  /*bff0*/  IMAD.U32 R6, RZ, RZ, UR6 ;  /* 0x00000006ff067e24 */ /* 0x000fe2000f8e00ff */
[----:B---3--:R-:W-:Y:S01]  /*c000*/  MOV R11, UR5 ;  /* 0x00000005000b7c02 */ /* 0x008fe20008000f00 */
[----:B------:R-:W-:Y:S02]  /*c010*/  IMAD.U32 R10, RZ, RZ, UR4 ;  /* 0x00000004ff0a7e24 */ /* 0x000fe4000f8e00ff */
[----:B------:R-:W-:Y:S07]  /*c020*/  LEPC R20, `(.L_x_167) ;  /* 0x000000001014794e */ /* 0x000fee0000000000 */
[----:B-1--4-:R-:W-:Y:S05]  /*c030*/  CALL.ABS.NOINC R2 ;  /* 0x0000000002007343 */ /* 0x012fea0003c00000 */
.L_x_167:
[----:B------:R-:W-:Y:S05]  /*c040*/  WARPSYNC.ALL ;  /* 0x0000000000007948 */ /* 0x000fea0003800000 */
[C---:B------:R-:W-:Y:S01]  /*c050*/  R2UR UR4, R54.reuse ;  /* 0x00000000360472ca */ /* 0x040fe200000e0000 */
[----:B------:R-:W-:Y:S05]  /*c060*/  VIADD R3, R54, 0x100020 ;  /* 0x0010002036037836 */ /* 0x000fea0000000000 */
[----:B------:R-:W-:Y:S04]  /*c070*/  SHF.R.U32.HI R3, RZ, 0x15, R3 ;  /* 0x00000015ff037819 */ /* 0x000fe80000011603 */
[----:B------:R-:W-:Y:S03]  /*c080*/  LOP3.LUT P0, RZ, R3, 0x3, R80, 0x48, !PT ;  /* 0x0000000303ff7812 */ /* 0x000fe60007804850 */
[----:B------:R-:W2:Y:S10]  /*c090*/  LDTM.16dp256bit.x4 R24, tmem[UR4+0x20] ;  /* 0x00002004001879ee */ /* 0x000eb40008120000 */
[----:B--2---:R-:W-:Y:S05]  /*c0a0*/  @!P0 BRA `(.L_x_168) ;  /* 0x0000000000408947 */ /* 0x004fea0003800000 */
        /* <DEDUP_REMOVED lines=16> */
.L_x_168:
[----:B------:R-:W-:Y:S05]  /*c1b0*/  WARPSYNC.ALL ;  /* 0x0000000000007948 */ /* 0x000fea0003800000 */
[----:B------:R-:W-:Y:S11]  /*c1c0*/  R2UR UR4, R54 ;  /* 0x00000000360472ca */ /* 0x000ff600000e0000 */
[----:B------:R-:W-:Y:S02]  /*c1d0*/  @!UPT UIADD3 URZ, UPT, UPT, URZ, URZ, URZ ;  /* 0x000000fffffff290 */ /* 0x000fe4000fffe0ff */
[----:B------:R-:W2:Y:S02]  /*c1e0*/  LDTM.16dp256bit.x4 R4, tmem[UR4+0x100020] ;  /* 0x10002004000479ee */ /* 0x000ea40008120000 */
[----:B--2---:R-:W-:Y:S01]  /*c1f0*/  NOP ;  /* 0x0000000000007918 */ /* 0x004fe20000000000 */
.L_x_166:
[--C-:B-1----:R-:W-:Y:S01]  /*c200*/  HADD2.F32 R49, -RZ, R60.reuse.H0_H0 ;  /* 0x2000003cff317230 */ /* 0x102fe20000004100 */
[----:B------:R-:W-:Y:S05]  /*c210*/  WARPSYNC.ALL ;  /* 0x0000000000007948 */ /* 0x000fea0003800000 */
[-C--:B--2---:R-:W-:Y:S01]  /*c220*/  FMUL R0, R24, R47.reuse ;  /* 0x0000002f18007220 */ /* 0x084fe20000400000 */
        /* <DEDUP_REMOVED lines=25> */
[--C-:B------:R-:W-:Y:S02]  /*c3c0*/  HADD2.F32 R49, -RZ, R56.reuse.H0_H0 ;  /* 0x20000038ff317230 */ /* 0x100fe40000004100 */
[-C--:B------:R-:W-:Y:S01]  /*c3d0*/  FMUL R7, R30, R47.reuse ;  /* 0x0000002f1e077220 */ /* 0x080fe20000400000 */
[----:B------:R-:W-:Y:S01]  /*c3e0*/  FMUL R8, R31, R47 ;  /* 0x0000002f1f087220 */ /* 0x000fe20000400000 */
[----:B------:R-:W-:Y:S01]  /*c3f0*/  HADD2.F32 R52, -RZ, R69.H1_H1 ;  /* 0x30000045ff347230 */ /* 0x000fe20000004100 */
        /* <DEDUP_REMOVED lines=96> */
[----:B------:R-:W-:Y:S01]  /*ca00*/  UIADD3 UR8, UPT, UPT, UR43, 0x3000, URZ ;  /* 0x000030002b087890 */ /* 0x000fe2000fffe0ff */
[----:B------:R-:W-:Y:S01]  /*ca10*/  UMOV UR9, UR41 ;  /* 0x0000002900097c82 */ /* 0x000fe20008000000 */
[----:B------:R-:W-:Y:S02]  /*ca20*/  UIADD3 UR6, UPT, UPT, UR42, 0xa0, URZ ;  /* 0x000000a02a067890 */ /* 0x000fe4000fffe0ff */
[----:B------:R-:W-:Y:S01]  /*ca30*/  UIADD3 UR4, UPT, UPT, UR43, 0x4000, URZ ;  /* 0x000040002b047890 */ /* 0x000fe2000fffe0ff */
[----:B------:R-:W-:Y:S04]  /*ca40*/  UMOV UR5, UR41 ;  /* 0x0000002900057c82 */ /* 0x000fe80008000000 */
[----:B------:R2:W-:Y:S04]  /*ca50*/  UTMASTG.2D [UR8], [UR56] ;  /* 0x00000008380073b5 */ /* 0x0005e80008008000 */
[----:B------:R2:W-:Y:S01]  /*ca60*/  UTMASTG.2D [UR4], [UR56] ;  /* 0x00000004380073b5 */ /* 0x0005e20008008000 */
[----:B------:R0:W-:Y:S01]  /*ca70*/  UTMACMDFLUSH ;  /* 0x00000000000079b7 */ /* 0x0001e20000000000 */
[----:B--2---:R-:W-:Y:S04]  /*ca80*/  DEPBAR.LE SB0, 0x1 ;  /* 0x000080400000791a */ /* 0x004fe80000000000 */
.L_x_170:
[----:B------:R-:W-:Y:S05]  /*ca90*/  BSYNC.RECONVERGENT B0 ;  /* 0x0000000000007941 */ /* 0x000fea0003800200 */
.L_x_169:
[----:B------:R-:W-:Y:S01]  /*caa0*/  BAR.SYNC.DEFER_BLOCKING 0x1, 0x80 ;  /* 0x0042000000007b1d */ /* 0x000fe20000010000 */
[----:B------:R-:W-:Y:S01]  /*cab0*/  ULEA UR4, UR53, UR43, 0x3 ;  /* 0x0000002b35047291 */ /* 0x000fe2000f8e18ff */
[----:B------:R-:W-:Y:S01]  /*cac0*/  SHF.L.U32 R3, R91, 0x1f, RZ ;  /* 0x0000001f5b037819 */ /* 0x000fe200000006ff */
[----:B------:R-:W-:Y:S01]  /*cad0*/  UIADD3 UR40, UPT, UPT, UR53, 0x1, URZ ;  /* 0x0000000135287890 */ /* 0x000fe2000fffe0ff */
[----:B------:R-:W-:Y:S01]  /*cae0*/  FSETP.NEU.AND P0, PT, R48, RZ, PT ;  /* 0x000000ff3000720b */ /* 0x000fe20003f0d000 */
[----:B------:R-:W-:Y:S04]  /*caf0*/  UIADD3 UR4, UPT, UPT, UR4, 0x90, URZ ;  /* 0x0000009004047890 */ /* 0x000fe8000fffe0ff */
[----:B------:R-:W-:Y:S09]  /*cb00*/  UPRMT UR4, UR52, 0x654, UR4 ;  /* 0x0000065434047896 */ /* 0x000ff20008000004 */
[----:B------:R-:W-:Y:S01]  /*cb10*/  SYNCS.ARRIVE.TRANS64.RED.A1T0 RZ, [UR4], RZ ;  /* 0x000000ffffff79a7 */ /* 0x000fe20008100404 */
[----:B------:R-:W-:Y:S01]  /*cb20*/  BSSY B0, `(.L_x_171) ;  /* 0x0000005000007945 */ /* 0x000fe20003800000 */
[----:B------:R-:W2:Y:S03]  /*cb30*/  SYNCS.PHASECHK.TRANS64.TRYWAIT P1, [UR43+0x80], R3 ;  /* 0x00008003ff0075a7 */ /* 0x000ea6000802112b */
[----:B--2---:R-:W-:Y:S05]  /*cb40*/  @P1 BRA `(.L_x_172) ;  /* 0x0000000000081947 */ /* 0x004fea0003800000 */
[----:B------:R-:W2:Y:S02]  /*cb50*/  SYNCS.PHASECHK.TRANS64.TRYWAIT P1, [UR43+0x80], R3 ;  /* 0x00008003ff0075a7 */ /* 0x000ea4000802112b */
[----:B--2---:R-:W-:Y:S05]  /*cb60*/  @!P1 BRA `(.L_x_173) ;  /* 0x0000005800589947 */ /* 0x004fea0003800000 */
.L_x_172:
[----:B------:R-:W-:Y:S05]  /*cb70*/  BSYNC B0 ;  /* 0x0000000000007941 */ /* 0x000fea0003800000 */
.L_x_171:
        /* <DEDUP_REMOVED lines=44> */
.L_x_175:
        /* <DEDUP_REMOVED lines=23> */
.L_x_176:
[----:B------:R-:W-:Y:S05]  /*cfb0*/  WARPSYNC.ALL ;  /* 0x0000000000007948 */ /* 0x000fea0003800000 */
[----:B------:R-:W-:Y:S11]  /*cfc0*/  R2UR UR4, R54 ;  /* 0x00000000360472ca */ /* 0x000ff600000e0000 */
[----:B------:R-:W-:Y:S02]  /*cfd0*/  @!UPT UIADD3 URZ, UPT, UPT, URZ, URZ, URZ ;  /* 0x000000fffffff290 */ /* 0x000fe4000fffe0ff */
[----:B------:R-:W2:Y:S02]  /*cfe0*/  LDTM.16dp256bit.x4 R4, tmem[UR4+0x100040] ;  /* 0x10004004000479ee */ /* 0x000ea40008120000 */
[----:B--2---:R-:W-:Y:S01]  /*cff0*/  NOP ;  /* 0x0000000000007918 */ /* 0x004fe20000000000 */
.L_x_174:
        /* <DEDUP_REMOVED lines=137> */
.L_x_178:
[----:B------:R-:W-:Y:S05]  /*d890*/  BSYNC.RECONVERGENT B0 ;  /* 0x0000000000007941 */ /* 0x000fea0003800200 */
.L_x_177:
[----:B------:R-:W-:Y:S01]  /*d8a0*/  UISETP.NE.AND UP0, UPT, UR40, 0x4, UPT ;  /* 0x000000042800788c */ /* 0x000fe2000bf05270 */
[----:B------:R-:W-:Y:S01]  /*d8b0*/  BAR.SYNC.DEFER_BLOCKING 0x1, 0x80 ;  /* 0x0042000000007b1d */ /* 0x000fe20000010000 */
[----:B------:R-:W-:Y:S02]  /*d8c0*/  SHF.L.U32 R3, R91, 0x1f, RZ ;  /* 0x0000001f5b037819 */ /* 0x000fe400000006ff */
[----:B------:R-:W-:Y:S01]  /*d8d0*/  USEL UR5, UR40, URZ, UP0 ;  /* 0x000000ff28057287 */ /* 0x000fe20008000000 */
[----:B------:R-:W-:Y:S03]  /*d8e0*/  FSETP.NEU.AND P0, PT, R48, RZ, PT ;  /* 0x000000ff3000720b */ /* 0x000fe60003f0d000 */
[----:B------:R-:W-:Y:S02]  /*d8f0*/  ULEA UR4, UR5, UR43, 0x3 ;  /* 0x0000002b05047291 */ /* 0x000fe4000f8e18ff */
[----:B------:R-:W-:Y:S02]  /*d900*/  UIADD3 UR5, UPT, UPT, UR5, 0x1, URZ ;  /* 0x0000000105057890 */ /* 0x000fe4000fffe0ff */
[----:B------:R-:W-:Y:S02]  /*d910*/  UIADD3 UR4, UPT, UPT, UR4, 0x90, URZ ;  /* 0x0000009004047890 */ /* 0x000fe4000fffe0ff */
[----:B------:R-:W-:Y:S02]  /*d920*/  UISETP.NE.AND UP0, UPT, UR5, 0x4, UPT ;  /* 0x000000040500788c */ /* 0x000fe4000bf05270 */
[----:B------:R-:W-:Y:S02]  /*d930*/  UPRMT UR4, UR52, 0x654, UR4 ;  /* 0x0000065434047896 */ /* 0x000fe40008000004 */
[----:B------:R-:W-:Y:S07]  /*d940*/  USEL UR53, UR5, URZ, UP0 ;  /* 0x000000ff05357287 */ /* 0x000fee0008000000 */
[----:B------:R-:W-:Y:S01]  /*d950*/  SYNCS.ARRIVE.TRANS64.RED.A1T0 RZ, [UR4], RZ ;  /* 0x000000ffffff79a7 */ /* 0x000fe20008100404 */
[----:B------:R-:W-:Y:S01]  /*d960*/  BSSY B0, `(.L_x_179) ;  /* 0x0000005000007945 */ /* 0x000fe20003800000 */
[----:B------:R-:W2:Y:S03]  /*d970*/  SYNCS.PHASECHK.TRANS64.TRYWAIT P1, [UR43+0x88], R3 ;  /* 0x00008803ff0075a7 */ /* 0x000ea6000802112b */
[----:B--2---:R-:W-:Y:S05]  /*d980*/  @P1 BRA `(.L_x_180) ;  /* 0x0000000000081947 */ /* 0x004fea0003800000 */
[----:B------:R-:W2:Y:S02]  /*d990*/  SYNCS.PHASECHK.TRANS64.TRYWAIT P1, [UR43+0x88], R3 ;  /* 0x00008803ff0075a7 */ /* 0x000ea4000802112b */
[----:B--2---:R-:W-:Y:S05]  /*d9a0*/  @!P1 BRA `(.L_x_181) ;  /* 0x0000004800e09947 */ /* 0x004fea0003800000 */
.L_x_180:
[----:B------:R-:W-:Y:S05]  /*d9b0*/  BSYNC B0 ;  /* 0x0000000000007941 */ /* 0x000fea0003800000 */
.L_x_179:
        /* <DEDUP_REMOVED lines=44> */
.L_x_183:
        /* <DEDUP_REMOVED lines=23> */
.L_x_184:
[----:B------:R-:W-:Y:S05]  /*ddf0*/  WARPSYNC.ALL ;  /* 0x0000000000007948 */ /* 0x000fea0003800000 */
[----:B------:R-:W-:Y:S11]  /*de00*/  R2UR UR4, R54 ;  /* 0x00000000360472ca */ /* 0x000ff600000e0000 */
[----:B------:R-:W-:Y:S02]  /*de10*/  @!UPT UIADD3 URZ, UPT, UPT, URZ, URZ, URZ ;  /* 0x000000fffffff290 */ /* 0x000fe4000fffe0ff */
[----:B------:R-:W2:Y:S02]  /*de20*/  LDTM.16dp256bit.x4 R4, tmem[UR4+0x100060] ;  /* 0x10006004000479ee */ /* 0x000ea40008120000 */
[----:B--2---:R-:W-:Y:S01]  /*de30*/  NOP ;  /* 0x0000000000007918 */ /* 0x004fe20000000000 */
.L_x_182:
[--C-:B-1----:R-:W-:Y:S01]  /*de40*/  HADD2.F32 R41, -RZ, R60.reuse.H0_H0 ;  /* 0x2000003cff297230 */ /* 0x102fe20000004100 */
[----:B------:R-:W-:Y:S01]  /*de50*/  ISETP.GE.AND P0, PT, R100, 0x1, PT ;  /* 0x000000016400780c */ /* 0x000fe20003f06270 */
[-C--:B--2---:R-:W-:Y:S01]  /*de60*/  FMUL R0, R24, R47.reuse ;  /* 0x0000002f18007220 */ /* 0x084fe20000400000 */
[----:B------:R-:W-:Y:S02]  /*de70*/  HADD2.F32 R43, -RZ, R60.H1_H1 ;  /* 0x3000003cff2b7230 */ /* 0x000fe40000004100 */
[----:B------:R-:W-:Y:S01]  /*de80*/  FMUL R2, R25, R47 ;  /* 0x0000002f19027220 */ /* 0x000fe20000400000 */
[--C-:B------:R-:W-:Y:S02]  /*de90*/  HADD2.F32 R40, -RZ, R61.reuse.H0_H0 ;  /* 0x2000003dff287230 */ /* 0x100fe40000004100 */
[----:B------:R-:W-:Y:S01]  /*dea0*/  FFMA R0, R48, R41, R0 ;  /* 0x0000002930007223 */ /* 0x000fe20000000000 */
[----:B------:R-:W-:Y:S01]  /*deb0*/  FMUL R3, R26, R47 ;  /* 0x0000002f1a037220 */ /* 0x000fe20000400000 */
[----:B------:R-:W-:Y:S02]  /*dec0*/  HADD2.F32 R45, -RZ, R61.H1_H1 ;  /* 0x3000003dff2d7230 */ /* 0x000fe40000004100 */
[C---:B------:R-:W-:Y:S01]  /*ded0*/  FFMA R2, R48.reuse, R43, R2 ;  /* 0x0000002b30027223 */ /* 0x040fe20000000002 */
[-C--:B------:R-:W-:Y:S01]  /*dee0*/  FMUL R20, R27, R47.reuse ;  /* 0x0000002f1b147220 */ /* 0x080fe20000400000 */
[--C-:B------:R-:W-:Y:S02]  /*def0*/  HADD2.F32 R42, -RZ, R62.reuse.H0_H0 ;  /* 0x2000003eff2a7230 */ /* 0x100fe40000004100 */
[----:B------:R-:W-:Y:S01]  /*df00*/  FFMA R3, R48, R40, R3 ;  /* 0x0000002830037223 */ /* 0x000fe20000000003 */
[----:B------:R-:W-:Y:S01]  /*df10*/  FMUL R21, R28, R47 ;  /* 0x0000002f1c157220 */ /* 0x000fe20000400000 */
[----:B------:R-:W-:Y:S01]  /*df20*/  HADD2.F32 R49, -RZ, R62.H1_H1 ;  /* 0x3000003eff317230 */ /* 0x000fe20000004100 */
[----:B------:R-:W-:Y:S01]  /*df30*/  F2FP.F16.F32.PACK_AB R104, R2, R0 ;  /* 0x000000000268723e */ /* 0x000fe200000000ff */
[----:B------:R-:W-:Y:S05]  /*df40*/  @P0 WARPSYNC.ALL ;  /* 0x0000000000000948 */ /* 0x000fea0003800000 */
[----:B------:R-:W-:Y:S01]  /*df50*/  @P0 NOP ;  /* 0x0000000000000918 */ /* 0x000fe20000000000 */
[C---:B------:R-:W-:Y:S01]  /*df60*/  FFMA R20, R48.reuse, R45, R20 ;  /* 0x0000002d30147223 */ /* 0x040fe20000000014 */
[----:B------:R-:W-:Y:S01]  /*df70*/  FFMA R21, R48, R42, R21 ;  /* 0x0000002a30157223 */ /* 0x000fe20000000015 */
[----:B------:R-:W-:Y:S01]  /*df80*/  @P0 IADD3 R97, PT, PT, R97, 0x160, RZ ;  /* 0x0000016061610810 */ /* 0x000fe20007ffe0ff */
[----:B------:R-:W-:Y:S01]  /*df90*/  FMUL R22, R29, R47 ;  /* 0x0000002f1d167220 */ /* 0x000fe20000400000 */
[--C-:B------:R-:W-:Y:S01]  /*dfa0*/  HADD2.F32 R44, -RZ, R63.reuse.H0_H0 ;  /* 0x2000003fff2c7230 */ /* 0x100fe20000004100 */
[----:B------:R-:W-:Y:S01]  /*dfb0*/  F2FP.F16.F32.PACK_AB R105, R20, R3 ;  /* 0x000000031469723e */ /* 0x000fe200000000ff */
[----:B------:R-:W-:Y:S01]  /*dfc0*/  FMUL R23, R30, R47 ;  /* 0x0000002f1e177220 */ /* 0x000fe20000400000 */
[----:B------:R-:W-:Y:S01]  /*dfd0*/  HADD2.F32 R51, -RZ, R63.H1_H1 ;  /* 0x3000003fff337230 */ /* 0x000fe20000004100 */
[----:B------:R-:W-:Y:S01]  /*dfe0*/  @P0 LOP3.LUT R97, R97, 0xfefffff8, RZ, 0xc0, !PT ;  /* 0xfefffff861610812 */ /* 0x000fe200078ec0ff */
[C---:B------:R-:W-:Y:S01]  /*dff0*/  FFMA R22, R48.reuse, R49, R22 ;  /* 0x0000003130167223 */ /* 0x040fe20000000016 */
[----:B------:R-:W-:Y:S01]  /*e000*/  FFMA R23, R48, R44, R23 ;  /* 0x0000002c30177223 */ /* 0x000fe20000000017 */
[----:B------:R-:W-:Y:S01]  /*e010*/  FMUL R24, R31, R47 ;  /* 0x0000002f1f187220 */ /* 0x000fe20000400000 */
[----:B------:R-:W-:Y:S01]  /*e020*/  HADD2.F32 R46, -RZ, R56.H0_H0 ;  /* 0x20000038ff2e7230 */ /* 0x000fe20000004100 */
[----:B------:R1:W-:Y:S01]  /*e030*/  @P0 SYNCS.ARRIVE.TRANS64.RED.A1T0 RZ, [R97+URZ], RZ ;  /* 0x000000ff61ff09a7 */ /* 0x0003e200081004ff */
[----:B------:R-:W-:Y:S07]  /*e040*/  F2FP.F16.F32.PACK_AB R106, R22, R21 ;  /* 0x00000015166a723e */ /* 0x000fee00000000ff */
[----:B------:R-:W-:Y:S05]  /*e050*/  WARPSYNC.ALL ;  /* 0x0000000000007948 */ /* 0x000fea0003800000 */
[----:B------:R-:W-:Y:S01]  /*e060*/  FFMA R24, R48, R51, R24 ;  /* 0x0000003330187223 */ /* 0x000fe20000000018 */
[-C--:B------:R-:W-:Y:S01]  /*e070*/  FMUL R25, R32, R47.reuse ;  /* 0x0000002f20197220 */ /* 0x080fe20000400000 */
[----:B------:R-:W-:Y:S02]  /*e080*/  HADD2.F32 R53, -RZ, R56.H1_H1 ;  /* 0x30000038ff357230 */ /* 0x000fe40000004100 */
[----:B------:R-:W-:Y:S01]  /*e090*/  FMUL R26, R33, R47 ;  /* 0x0000002f211a7220 */ /* 0x000fe20000400000 */
[--C-:B------:R-:W-:Y:S01]  /*e0a0*/  HADD2.F32 R50, -RZ, R57.reuse.H0_H0 ;  /* 0x20000039ff327230 */ /* 0x100fe20000004100 */
[----:B------:R-:W-:Y:S01]  /*e0b0*/  F2FP.F16.F32.PACK_AB R107, R24, R23 ;  /* 0x00000017186b723e */ /* 0x000fe200000000ff */
[C---:B------:R-:W-:Y:S01]  /*e0c0*/  FFMA R25, R48.reuse, R46, R25 ;  /* 0x0000002e30197223 */ /* 0x040fe20000000019 */
[----:B------:R-:W-:Y:S01]  /*e0d0*/  FFMA R26, R48, R53, R26 ;  /* 0x00000035301a7223 */ /* 0x000fe2000000001a */
[-C--:B------:R-:W-:Y:S01]  /*e0e0*/  FMUL R27, R34, R47.reuse ;  /* 0x0000002f221b7220 */ /* 0x080fe20000400000 */
[----:B------:R-:W-:Y:S01]  /*e0f0*/  HADD2.F32 R55, -RZ, R57.H1_H1 ;  /* 0x30000039ff377230 */ /* 0x000fe20000004100 */
[----:B------:R2:W-:Y:S01]  /*e100*/  STSM.16.MT88.4 [R86+0x7000], R104 ;  /* 0x0070006856007844 */ /* 0x0005e20000004200 */
[----:B------:R-:W-:Y:S01]  /*e110*/  FMUL R28, R35, R47 ;  /* 0x0000002f231c7220 */ /* 0x000fe20000400000 */
[--C-:B------:R-:W-:Y:S01]  /*e120*/  HADD2.F32 R52, -RZ, R58.reuse.H0_H0 ;  /* 0x2000003aff347230 */ /* 0x100fe20000004100 */
[----:B------:R-:W-:Y:S01]  /*e130*/  F2FP.F16.F32.PACK_AB R108, R26, R25 ;  /* 0x000000191a6c723e */ /* 0x000fe200000000ff */
[C---:B------:R-:W-:Y:S01]  /*e140*/  FFMA R27, R48.reuse, R50, R27 ;  /* 0x00000032301b7223 */ /* 0x040fe2000000001b */
[----:B------:R-:W-:Y:S01]  /*e150*/  FFMA R28, R48, R55, R28 ;  /* 0x00000037301c7223 */ /* 0x000fe2000000001c */
[----:B------:R-:W-:Y:S01]  /*e160*/  FMUL R29, R36, R47 ;  /* 0x0000002f241d7220 */ /* 0x000fe20000400000 */
[----:B------:R-:W-:-:S02]  /*e170*/  HADD2.F32 R57, -RZ, R58.H1_H1 ;  /* 0x3000003aff397230 */ /* 0x000fc40000004100 */
[----:B------:R-:W-:Y:S01]  /*e180*/  FMUL R30, R37, R47 ;  /* 0x0000002f251e7220 */ /* 0x000fe20000400000 */
[--C-:B------:R-:W-:Y:S01]  /*e190*/  HADD2.F32 R54, -RZ, R59.reuse.H0_H0 ;  /* 0x2000003bff367230 */ /* 0x100fe20000004100 */
[----:B------:R-:W-:Y:S01]  /*e1a0*/  F2FP.F16.F32.PACK_AB R109, R28, R27 ;  /* 0x0000001b1c6d723e */ /* 0x000fe200000000ff */
[C---:B------:R-:W-:Y:S01]  /*e1b0*/  FFMA R29, R48.reuse, R52, R29 ;  /* 0x00000034301d7223 */ /* 0x040fe2000000001d */
        /* <DEDUP_REMOVED lines=32> */
[-C--:B------:R-:W-:Y:S01]  /*e3c0*/  FMUL R11, R11, R47.reuse ;  /* 0x0000002f0b0b7220 */ /* 0x080fe20000400000 */
[--C-:B------:R-:W-:Y:S02]  /*e3d0*/  HADD2.F32 R41, -RZ, R72.reuse.H0_H0 ;  /* 0x20000048ff297230 */ /* 0x100fe40000004100 */
[----:B------:R-:W-:Y:S01]  /*e3e0*/  FMUL R12, R12, R47 ;  /* 0x0000002f0c0c7220 */ /* 0x000fe20000400000 */
[----:B------:R-:W-:-:S02]  /*e3f0*/  HADD2.F32 R64, -RZ, R72.H1_H1 ;  /* 0x30000048ff407230 */ /* 0x000fc40000004100 */
[----:B------:R-:W-:Y:S01]  /*e400*/  FMUL R13, R13, R47 ;  /* 0x0000002f0d0d7220 */ /* 0x000fe20000400000 */
[--C-:B------:R-:W-:Y:S02]  /*e410*/  HADD2.F32 R43, -RZ, R73.reuse.H0_H0 ;  /* 0x20000049ff2b7230 */ /* 0x100fe40000004100 */
[----:B------:R-:W-:Y:S01]  /*e420*/  FFMA R10, R48, R67, R10 ;  /* 0x00000043300a7223 */ /* 0x000fe2000000000a */
[-C--:B------:R-:W-:Y:S01]  /*e430*/  FMUL R14, R14, R47.reuse ;  /* 0x0000002f0e0e7220 */ /* 0x080fe20000400000 */
[----:B------:R-:W-:Y:S02]  /*e440*/  HADD2.F32 R66, -RZ, R73.H1_H1 ;  /* 0x30000049ff427230 */ /* 0x000fe40000004100 */
[C---:B------:R-:W-:Y:S01]  /*e450*/  FFMA R11, R48.reuse, R62, R11 ;  /* 0x0000003e300b7223 */ /* 0x040fe2000000000b */
[----:B------:R-:W-:Y:S01]  /*e460*/  FMUL R15, R15, R47 ;  /* 0x0000002f0f0f7220 */ /* 0x000fe20000400000 */
[--C-:B------:R-:W-:Y:S02]  /*e470*/  HADD2.F32 R69, -RZ, R74.reuse.H0_H0 ;  /* 0x2000004aff457230 */ /* 0x100fe40000004100 */
[----:B------:R-:W-:Y:S01]  /*e480*/  FFMA R12, R48, R41, R12 ;  /* 0x00000029300c7223 */ /* 0x000fe2000000000c */
[----:B------:R-:W-:Y:S01]  /*e490*/  FMUL R16, R16, R47 ;  /* 0x0000002f10107220 */ /* 0x000fe20000400000 */
[----:B------:R-:W-:-:S02]  /*e4a0*/  HADD2.F32 R68, -RZ, R74.H1_H1 ;  /* 0x3000004aff447230 */ /* 0x000fc40000004100 */
[C---:B------:R-:W-:Y:S01]  /*e4b0*/  FFMA R13, R48.reuse, R64, R13 ;  /* 0x00000040300d7223 */ /* 0x040fe2000000000d */
[----:B------:R-:W-:Y:S01]  /*e4c0*/  FMUL R17, R17, R47 ;  /* 0x0000002f11117220 */ /* 0x000fe20000400000 */
[--C-:B------:R-:W-:Y:S02]  /*e4d0*/  HADD2.F32 R71, -RZ, R75.reuse.H0_H0 ;  /* 0x2000004bff477230 */ /* 0x100fe40000004100 */
[----:B------:R-:W-:Y:S01]  /*e4e0*/  FFMA R14, R48, R43, R14 ;  /* 0x0000002b300e7223 */ /* 0x000fe2000000000e */
[-C--:B------:R-:W-:Y:S01]  /*e4f0*/  FMUL R18, R18, R47.reuse ;  /* 0x0000002f12127220 */ /* 0x080fe20000400000 */
[----:B------:R-:W-:Y:S02]  /*e500*/  HADD2.F32 R70, -RZ, R75.H1_H1 ;  /* 0x3000004bff467230 */ /* 0x000fe40000004100 */
[C---:B------:R-:W-:Y:S01]  /*e510*/  FFMA R15, R48.reuse, R66, R15 ;  /* 0x00000042300f7223 */ /* 0x040fe2000000000f */
[----:B------:R-:W-:Y:S01]  /*e520*/  FMUL R19, R19, R47 ;  /* 0x0000002f13137220 */ /* 0x000fe20000400000 */
[C---:B------:R-:W-:Y:S01]  /*e530*/  FFMA R16, R48.reuse, R69, R16 ;  /* 0x0000004530107223 */ /* 0x040fe20000000010 */
[C---:B------:R-:W-:Y:S01]  /*e540*/  FFMA R17, R48.reuse, R68, R17 ;  /* 0x0000004430117223 */ /* 0x040fe20000000011 */
[C---:B------:R-:W-:Y:S01]  /*e550*/  FFMA R18, R48.reuse, R71, R18 ;  /* 0x0000004730127223 */ /* 0x040fe20000000012 */
[----:B------:R-:W-:Y:S01]  /*e560*/  FFMA R19, R48, R70, R19 ;  /* 0x0000004630137223 */ /* 0x000fe20000000013 */
[----:B------:R-:W-:Y:S01]  /*e570*/  F2FP.F16.F32.PACK_AB R114, R9, R8 ;  /* 0x000000080972723e */ /* 0x000fe200000000ff */
[----:B------:R-:W-:Y:S01]  /*e580*/  BSSY.RECONVERGENT B0, `(.L_x_185) ;  /* 0x000001d000007945 */ /* 0x000fe20003800200 */
[----:B------:R-:W-:-:S02]  /*e590*/  F2FP.F16.F32.PACK_AB R115, R11, R10 ;  /* 0x0000000a0b73723e */ /* 0x000fc400000000ff */
[----:B------:R-:W-:Y:S02]  /*e5a0*/  F2FP.F16.F32.PACK_AB R116, R13, R12 ;  /* 0x0000000c0d74723e */ /* 0x000fe400000000ff */
[----:B------:R-:W-:Y:S01]  /*e5b0*/  F2FP.F16.F32.PACK_AB R117, R15, R14 ;  /* 0x0000000e0f75723e */ /* 0x000fe200000000ff */
[----:B------:R2:W-:Y:S01]  /*e5c0*/  STSM.16.MT88.4 [R102+0x6000], R112 ;  /* 0x0060007066007844 */ /* 0x0005e20000004200 */
[----:B------:R-:W-:Y:S02]  /*e5d0*/  F2FP.F16.F32.PACK_AB R118, R17, R16 ;  /* 0x000000101176723e */ /* 0x000fe400000000ff */
[----:B------:R-:W-:Y:S02]  /*e5e0*/  F2FP.F16.F32.PACK_AB R119, R19, R18 ;  /* 0x000000121377723e */ /* 0x000fe400000000ff */
[----:B------:R-:W-:Y:S02]  /*e5f0*/  ISETP.NE.AND P2, PT, R101, RZ, PT ;  /* 0x000000ff6500720c */ /* 0x000fe40003f45270 */
[----:B-1----:R-:W-:Y:S01]  /*e600*/  @P0 IADD3 R97, PT, PT, R90, 0x1, RZ ;  /* 0x000000015a610810 */ /* 0x002fe20007ffe0ff */
[----:B------:R2:W-:Y:S03]  /*e610*/  STSM.16.MT88.4 [R102+0x6800], R116 ;  /* 0x0068007466007844 */ /* 0x0005e60000004200 */
[----:B------:R-:W-:Y:S01]  /*e620*/  @P0 ISETP.NE.AND P1, PT, R97, 0x4, PT ;  /* 0x000000046100080c */ /* 0x000fe20003f25270 */
[----:B------:R-:W-:Y:S01]  /*e630*/  @!PT LDS RZ, [RZ] ;  /* 0x00000000fffff984 */ /* 0x000fe20000000800 */
[----:B------:R-:W-:Y:S01]  /*e640*/  @!PT LDS RZ, [RZ] ;  /* 0x00000000fffff984 */ /* 0x000fe20000000800 */
[----:B------:R-:W-:Y:S01]  /*e650*/  @!PT LDS RZ, [RZ] ;  /* 0x00000000fffff984 */ /* 0x000fe20000000800 */
[----:B------:R-:W-:Y:S01]  /*e660*/  @!PT LDS RZ, [RZ] ;  /* 0x00000000fffff984 */ /* 0x000fe20000000800 */
[----:B------:R1:W-:Y:S06]  /*e670*/  MEMBAR.ALL.CTA ;  /* 0x0000000000007992 */ /* 0x0003ec0000008000 */
[----:B-1----:R-:W1:Y:S01]  /*e680*/  FENCE.VIEW.ASYNC.S ;  /* 0x00000000000073c6 */ /* 0x002e620000000000 */
[----:B------:R-:W-:Y:S01]  /*e690*/  @P0 SEL R101, RZ, 0x1, P1 ;  /* 0x00000001ff650807 */ /* 0x000fe20000800000 */
[----:B-1----:R-:W-:Y:S06]  /*e6a0*/  BAR.SYNC.DEFER_BLOCKING 0x1, 0x80 ;  /* 0x0042000000007b1d */ /* 0x002fec0000010000 */
        /* <DEDUP_REMOVED lines=8> */
[----:B------:R1:W-:Y:S02]  /*e730*/  UTMASTG.2D [UR4], [UR56] ;  /* 0x00000004380073b5 */ /* 0x0003e40008008000 */
[----:B-1----:R0:W-:Y:S02]  /*e740*/  UTMACMDFLUSH ;  /* 0x00000000000079b7 */ /* 0x0021e40000000000 */
.L_x_186:
[----:B------:R-:W-:Y:S05]  /*e750*/  BSYNC.RECONVERGENT B0 ;  /* 0x0000000000007941 */ /* 0x000fea0003800200 */
.L_x_185:
[----:B------:R-:W-:Y:S01]  /*e760*/  @P0 SEL R90, R97, RZ, P1 ;  /* 0x000000ff615a0207 */ /* 0x000fe20000800000 */
[----:B------:R-:W-:Y:S01]  /*e770*/  BSSY.RECONVERGENT B0, `(.L_x_187) ;  /* 0x0000004000007945 */ /* 0x000fe20003800200 */
[----:B------:R-:W-:Y:S03]  /*e780*/  @P0 LOP3.LUT R88, R88, R101, RZ, 0x3c, !PT ;  /* 0x0000006558580212 */ /* 0x000fe600078e3cff */
[----:B------:R-:W-:Y:S05]  /*e790*/  @!P2 BRA `(.L_x_188) ;  /* 0x000000000004a947 */ /* 0x000fea0003800000 */
[----:B------:R-:W-:Y:S04]  /*e7a0*/  DEPBAR.LE SB0, 0x1 ;  /* 0x000080400000791a */ /* 0x000fe80000000000 */
.L_x_188:
[----:B------:R-:W-:Y:S05]  /*e7b0*/  BSYNC.RECONVERGENT B0 ;  /* 0x0000000000007941 */ /* 0x000fea0003800200 */
.L_x_187:
[----:B------:R-:W-:Y:S01]  /*e7c0*/  UISETP.NE.AND UP1, UPT, UR54, -0x4, UPT ;  /* 0xfffffffc3600788c */ /* 0x000fe2000bf25270 */
[----:B------:R-:W-:Y:S01]  /*e7d0*/  BAR.SYNC.DEFER_BLOCKING 0x1, 0x80 ;  /* 0x0042000000007b1d */ /* 0x000fe20000010000 */
[----:B------:R-:W-:Y:S01]  /*e7e0*/  UISETP.NE.AND UP0, UPT, UR55, 0x8, UPT ;  /* 0x000000083700788c */ /* 0x000fe2000bf05270 */
[----:B------:R-:W-:Y:S01]  /*e7f0*/  R2UR UR18, R85 ;  /* 0x00000000551272ca */ /* 0x000fe200000e0000 */
[----:B------:R-:W-:Y:S01]  /*e800*/  UIADD3 UR54, UPT, UPT, UR54, 0x4, URZ ;  /* 0x0000000436367890 */ /* 0x000fe2000fffe0ff */
[----:B------:R-:W-:Y:S01]  /*e810*/  R2UR UR19, R84 ;  /* 0x00000000541372ca */ /* 0x000fe200000e0000 */
[----:B------:R-:W-:Y:S01]  /*e820*/  USEL UR6, URZ, 0x1, UP0 ;  /* 0x00000001ff067887 */ /* 0x000fe20008000000 */
[----:B------:R-:W-:Y:S01]  /*e830*/  PLOP3.LUT P0, PT, PT, PT, UP1, 0x80, 0x8 ;  /* 0x000000000008781c */ /* 0x000fe20003f0f018 */
[----:B------:R-:W-:Y:S01]  /*e840*/  USEL UR5, UR55, URZ, UP0 ;  /* 0x000000ff37057287 */ /* 0x000fe20008000000 */
[----:B------:R-:W-:Y:S01]  /*e850*/  PLOP3.LUT P2, PT, PT, PT, PT, 0x8, 0x80 ;  /* 0x000000000080781c */ /* 0x000fe20003f4e170 */
[----:B------:R-:W-:Y:S01]  /*e860*/  IMAD.MOV.U32 R17, RZ, RZ, R83 ;  /* 0x000000ffff117224 */ /* 0x000fe200078e0053 */
[----:B------:R-:W-:Y:S01]  /*e870*/  @UP1 ULEA UR4, UR53, UR43, 0x3 ;  /* 0x0000002b35041291 */ /* 0x000fe2000f8e18ff */
[----:B------:R-:W-:Y:S03]  /*e880*/  LOP3.LUT R87, R87, UR6, RZ, 0x3c, !PT ;  /* 0x0000000657577c12 */ /* 0x000fe6000f8e3cff */
[----:B------:R-:W-:Y:S04]  /*e890*/  @UP1 UIADD3 UR4, UPT, UPT, UR4, 0x90, URZ ;  /* 0x0000009004041890 */ /* 0x000fe8000fffe0ff */
[----:B------:R-:W-:Y:S09]  /*e8a0*/  @UP1 UPRMT UR4, UR52, 0x654, UR4 ;  /* 0x0000065434041896 */ /* 0x000ff20008000004 */
[----:B------:R-:W-:Y:S01]  /*e8b0*/  @P0 SYNCS.ARRIVE.TRANS64.RED.A1T0 RZ, [UR4], RZ ;  /* 0x000000ffffff09a7 */ /* 0x000fe20008100404 */
[----:B------:R-:W-:Y:S01]  /*e8c0*/  @UP1 UIADD3 UR4, UPT, UPT, UR53, 0x1, URZ ;  /* 0x0000000135041890 */ /* 0x000fe2000fffe0ff */
[----:B------:R-:W-:Y:S03]  /*e8d0*/  ISETP.NE.AND P0, PT, R82, RZ, PT ;  /* 0x000000ff5200720c */ /* 0x000fe60003f05270 */
[----:B------:R-:W-:Y:S04]  /*e8e0*/  @UP1 UISETP.NE.AND UP0, UPT, UR4, 0x4, UPT ;  /* 0x000000040400188c */ /* 0x000fe8000bf05270 */
[----:B------:R-:W-:Y:S06]  /*e8f0*/  @UP1 USEL UR53, UR4, URZ, UP0 ;  /* 0x000000ff04351287 */ /* 0x000fec0008000000 */
[----:B------:R-:W-:Y:S06]  /*e900*/  @P0 BRA `(.L_x_189) ;  /* 0xffffffb800000947 */ /* 0x000fec000383ffff */
[----:B------:R-:W-:Y:S01]  /*e910*/  ULEA UR4, UR53, UR43, 0x3 ;  /* 0x0000002b35047291 */ /* 0x000fe2000f8e18ff */
[----:B------:R-:W-:-:S04]  /*e920*/  DEPBAR.LE SB0, 0x0 ;  /* 0x000080000000791a */ /* 0x000fc80000000000 */
[----:B------:R-:W-:-:S04]  /*e930*/  UIADD3 UR4, UPT, UPT, UR4, 0x90, URZ ;  /* 0x0000009004047890 */ /* 0x000fc8000fffe0ff */
[----:B------:R-:W-:-:S09]  /*e940*/  UPRMT UR4, UR52, 0x654, UR4 ;  /* 0x0000065434047896 */ /* 0x000fd20008000004 */
[----:B------:R-:W-:Y:S01]  /*e950*/  SYNCS.ARRIVE.TRANS64.RED.A1T0 RZ, [UR4], RZ ;  /* 0x000000ffffff79a7 */ /* 0x000fe20008100404 */
[----:B------:R-:W-:Y:S05]  /*e960*/  EXIT ;  /* 0x000000000000794d */ /* 0x000fea0003800000 */
.L_x_133:
[----:B------:R-:W-:-:S08]  /*e970*/  NOP ;  /* 0x0000000000007918 */ /* 0x000fd00000000000 */
[----:B-1--45:R-:W-:-:S00]  /*e980*/  USETMAXREG.DEALLOC.CTAPOOL 0x88 ;  /* 0x00000088000079c8 */ /* 0x032fc000080e0500 */
[----:B------:R-:W-:Y:S05]  /*e990*/  EXIT ;  /* 0x000000000000794d */ /* 0x000fea0003800000 */
.L_x_312:
[----:B------:R-:W-:-:S08]  /*e9a0*/  NOP ;  /* 0x0000000000007918 */ /* 0x000fd00000000000 */
[----:B-1--45:R-:W1:-:S00]  /*e9b0*/  USETMAXREG.DEALLOC.CTAPOOL 0x88 ;  /* 0x00000088000079c8 */ /* 0x032e4000080e0500 */
[----:B-1----:R-:W1:Y:S01]  /*e9c0*/  SHFL.IDX PT, R80, R80, RZ, 0x1f ;  /* 0x00001fff50507589 */ /* 0x002e6200000e0000 */
[----:B------:R-:W2:Y:S05]  /*e9d0*/  LDCU UR18, c[0x0][0xc1c] ;  /* 0x00018380ff1277ac */ /* 0x000eaa0008000800 */
[----:B------:R-:W3:Y:S01]  /*e9e0*/  LDC.64 R8, c[0x0][0x900] ;  /* 0x00024000ff087b82 */ /* 0x000ee20000000a00 */
[----:B------:R-:W-:Y:S01]  /*e9f0*/  BSSY.RECONVERGENT B0, `(.L_x_190) ;  /* 0x000003f000007945 */ /* 0x000fe20003800200 */
[----:B------:R-:W-:Y:S01]  /*ea00*/  ELECT P0, URZ, PT ;  /* 0x0000000000ff782f */ /* 0x000fe20003800000 */
[----:B------:R-:W-:Y:S02]  /*ea10*/  UMOV UR4, 0x400 ;  /* 0x0000040000047882 */ /* 0x000fe40000000000 */
[----:B------:R-:W-:-:S03]  /*ea20*/  ULEA UR4, UR5, UR4, 0x18 ;  /* 0x0000000405047291 */ /* 0x000fc6000f8ec0ff */
[----:B------:R-:W4:Y:S08]  /*ea30*/  LDC.64 R10, c[0x0][0x908] ;  /* 0x00024200ff0a7b82 */ /* 0x000f300000000a00 */
[----:B------:R-:W3:Y:S01]  /*ea40*/  LDC.64 R4, c[0x0][0x910] ;  /* 0x00024400ff047b82 */ /* 0x000ee20000000a00 */
[----:B--2---:R-:W-:Y:S01]  /*ea50*/  UIADD3 UR18, UPT, UPT, UR28, UR18, URZ ;  /* 0x000000121c127290 */ /* 0x004fe2000fffe0ff */
[----:B-1----:R-:W-:-:S06]  /*ea60*/  R2UR UR7, R80 ;  /* 0x00000000500772ca */ /* 0x002fcc00000e0000 */
[----:B------:R-:W1:Y:S08]  /*ea70*/  LDC.64 R6, c[0x0][0x918] ;  /* 0x00024600ff067b82 */ /* 0x000e700000000a00 */
[----:B------:R-:W2:Y:S01]  /*ea80*/  LDC.64 R64, c[0x0][0x920] ;  /* 0x00024800ff407b82 */ /* 0x000ea20000000a00 */
[----:B------:R-:W-:Y:S02]  /*ea90*/  USHF.R.U32.HI UR6, URZ, 0x3, UR7 ;  /* 0x00000003ff067899 */ /* 0x000fe40008011607 */
[----:B------:R-:W-:-:S02]  /*eaa0*/  ULEA UR20, UR7, UR4, 0x9 ;  /* 0x0000000407147291 */ /* 0x000fc4000f8e48ff */
[----:B------:R-:W-:-:S06]  /*eab0*/  ULOP3.LUT UR6, UR6, 0x1, URZ, 0xc0, !UPT ;  /* 0x0000000106067892 */ /* 0x000fcc000f8ec0ff */
[----:B------:R-:W-:Y:S01]  /*eac0*/  IMAD.U32 R0, RZ, RZ, UR6 ;  /* 0x00000006ff007e24 */ /* 0x000fe2000f8e00ff */
[----:B------:R-:W-:Y:S06]  /*ead0*/  @!P0 BRA `(.L_x_191) ;  /* 0x0000000000c08947 */ /* 0x000fec0003800000 */
[----:B------:R-:W5:Y:S08]  /*eae0*/  LDC.64 R20, c[0x0][0x400] ;  /* 0x00010000ff147b82 */ /* 0x000f700000000a00 */
[----:B------:R-:W5:Y:S08]  /*eaf0*/  LDC.64 R22, c[0x0][0x408] ;  /* 0x00010200ff167b82 */ /* 0x000f700000000a00 */
[----:B------:R-:W4:Y:S08]  /*eb00*/  LDC.64 R16, c[0x0][0x410] ;  /* 0x00010400ff107b82 */ /* 0x000f300000000a00 */
[----:B------:R-:W4:Y:S08]  /*eb10*/  LDC.64 R18, c[0x0][0x418] ;  /* 0x00010600ff127b82 */ /* 0x000f300000000a00 */
[----:B------:R-:W3:Y:S01]  /*eb20*/  LDC.64 R12, c[0x0][0x420] ;  /* 0x00010800ff0c7b82 */ /* 0x000ee20000000a00 */
[----:B-----5:R5:W-:Y:S07]  /*eb30*/  STS.128 [UR20+-0x980], R20 ;  /* 0xfff68014ff007988 */ /* 0x020bee0008000c14 */
[----:B------:R-:W3:Y:S01]  /*eb40*/  LDC.64 R14, c[0x0][0x428] ;  /* 0x00010a00ff0e7b82 */ /* 0x000ee20000000a00 */
[----:B----4-:R4:W-:Y:S07]  /*eb50*/  STS.128 [UR20+-0x970], R16 ;  /* 0xfff69010ff007988 */ /* 0x0109ee0008000c14 */
[----:B------:R-:W1:Y:S08]  /*eb60*/  LDC.64 R60, c[0x0][0x430] ;  /* 0x00010c00ff3c7b82 */ /* 0x000e700000000a00 */
[----:B------:R-:W1:Y:S01]  /*eb70*/  LDC.64 R62, c[0x0][0x438] ;  /* 0x00010e00ff3e7b82 */ /* 0x000e620000000a00 */
[----:B---3--:R3:W-:Y:S07]  /*eb80*/  STS.128 [UR20+-0x960], R12 ;  /* 0xfff6a00cff007988 */ /* 0x0087ee0008000c14 */
[----:B------:R-:W2:Y:S08]  /*eb90*/  LDC.64 R56, c[0x0][0x440] ;  /* 0x00011000ff387b82 */ /* 0x000eb00000000a00 */
[----:B------:R-:W2:Y:S08]  /*eba0*/  LDC.64 R58, c[0x0][0x448] ;  /* 0x00011200ff3a7b82 */ /* 0x000eb00000000a00 */
[----:B------:R-:W5:Y:S01]  /*ebb0*/  LDC.64 R52, c[0x0][0x450] ;  /* 0x00011400ff347b82 */ /* 0x000f620000000a00 */
[----:B-1----:R1:W-:Y:S07]  /*ebc0*/  STS.128 [UR20+-0x950], R60 ;  /* 0xfff6b03cff007988 */ /* 0x0023ee0008000c14 */
[----:B------:R-:W5:Y:S08]  /*ebd0*/  LDC.64 R54, c[0x0][0x458] ;  /* 0x00011600ff367b82 */ /* 0x000f700000000a00 */
[----:B------:R-:W4:Y:S01]  /*ebe0*/  LDC.64 R48, c[0x0][0x460] ;  /* 0x00011800ff307b82 */ /* 0x000f220000000a00 */
[----:B--2---:R1:W-:Y:S07]  /*ebf0*/  STS.128 [UR20+-0x940], R56 ;  /* 0xfff6c038ff007988 */ /* 0x0043ee0008000c14 */
[----:B------:R-:W4:Y:S08]  /*ec00*/  LDC.64 R50, c[0x0][0x468] ;  /* 0x00011a00ff327b82 */ /* 0x000f300000000a00 */
[----:B------:R-:W2:Y:S01]  /*ec10*/  LDC.64 R44, c[0x0][0x470] ;  /* 0x00011c00ff2c7b82 */ /* 0x000ea20000000a00 */
[----:B-----5:R1:W-:Y:S07]  /*ec20*/  STS.128 [UR20+-0x930], R52 ;  /* 0xfff6d034ff007988 */ /* 0x0203ee0008000c14 */
[----:B------:R-:W2:Y:S08]  /*ec30*/  LDC.64 R46, c[0x0][0x478] ;  /* 0x00011e00ff2e7b82 */ /* 0x000eb00000000a00 */
[----:B------:R-:W5:Y:S01]  /*ec40*/  LDC.64 R40, c[0x0][0x500] ;  /* 0x00014000ff287b82 */ /* 0x000f620000000a00 */
[----:B----4-:R1:W-:Y:S07]  /*ec50*/  STS.128 [UR20+-0x920], R48 ;  /* 0xfff6e030ff007988 */ /* 0x0103ee0008000c14 */
        /* <DEDUP_REMOVED lines=19> */
[----:B---3--:R-:W3:Y:S01]  /*ed90*/  LDC.64 R12, c[0x0][0x570] ;  /* 0x00015c00ff0c7b82 */ /* 0x008ee20000000a00 */
[----:B--2---:R1:W-:Y:S07]  /*eda0*/  STS.128 [UR20+-0x8b0], R20 ;  /* 0xfff75014ff007988 */ /* 0x0043ee0008000c14 */
[----:B------:R-:W3:Y:S01]  /*edb0*/  LDC.64 R14, c[0x0][0x578] ;  /* 0x00015e00ff0e7b82 */ /* 0x000ee20000000a00 */
[----:B-----5:R1:W-:Y:S04]  /*edc0*/  STS.128 [UR20+-0x8a0], R16 ;  /* 0xfff76010ff007988 */ /* 0x0203e80008000c14 */
[----:B---3--:R1:W-:Y:S02]  /*edd0*/  STS.128 [UR20+-0x890], R12 ;  /* 0xfff7700cff007988 */ /* 0x0083e40008000c14 */
.L_x_191:
[----:B------:R-:W-:Y:S05]  /*ede0*/  BSYNC.RECONVERGENT B0 ;  /* 0x0000000000007941 */ /* 0x000fea0003800200 */
.L_x_190:
[----:B-1----:R-:W1:Y:S01]  /*edf0*/  LDC.64 R16, c[0x0][0x960] ;  /* 0x00025800ff107b82 */ /* 0x002e620000000a00 */
[----:B------:R-:W-:Y:S01]  /*ee00*/  ELECT P1, URZ, PT ;  /* 0x0000000000ff782f */ /* 0x000fe20003820000 */
[----:B------:R-:W-:-:S06]  /*ee10*/  NOP ;  /* 0x0000000000007918 */ /* 0x000fcc0000000000 */
[----:B------:R-:W1:Y:S01]  /*ee20*/  LDC.64 R18, c[0x0][0x968] ;  /* 0x00025a00ff127b82 */ /* 0x000e620000000a00 */
[----:B------:R-:W-:Y:S01]  /*ee30*/  ELECT P0, URZ, PT ;  /* 0x0000000000ff782f */ /* 0x000fe20003800000 */
[----:B------:R-:W-:Y:S02]  /*ee40*/  ULOP3.LUT UR7, UR7, 0x7, URZ, 0xc0, !UPT ;  /* 0x0000000707077892 */ /* 0x000fe4000f8ec0ff */
[----:B------:R-:W-:Y:S02]  /*ee50*/  UIMAD UR9, UR28, 0xe, URZ ;  /* 0x0000000e1c0978a4 */ /* 0x000fe4000f8e02ff */
[----:B---34-:R-:W-:Y:S01]  /*ee60*/  @P1 STS.128 [UR20+-0xa80], R8 ;  /* 0xfff58008ff001988 */ /* 0x018fe20008000c14 */
[----:B------:R-:W-:Y:S01]  /*ee70*/  UIMAD UR19, UR18, 0xe, URZ ;  /* 0x0000000e121378a4 */ /* 0x000fe2000f8e02ff */
[----:B------:R-:W3:Y:S01]  /*ee80*/  LDC.64 R12, c[0x0][0x970] ;  /* 0x00025c00ff0c7b82 */ /* 0x000ee20000000a00 */
[----:B------:R-:W-:Y:S01]  /*ee90*/  UIADD3 UR23, UPT, UPT, UR20, -0x980, URZ ;  /* 0xfffff68014177890 */ /* 0x000fe2000fffe0ff */
[----:B------:R-:W-:Y:S01]  /*eea0*/  @P1 STS.128 [UR20+-0xa70], R4 ;  /* 0xfff59004ff001988 */ /* 0x000fe20008000c14 */
[----:B------:R-:W-:-:S02]  /*eeb0*/  UIADD3 UR22, UPT, UPT, UR20, -0x900, URZ ;  /* 0xfffff70014167890 */ /* 0x000fc4000fffe0ff */
[----:B------:R-:W-:Y:S02]  /*eec0*/  UIADD3 UR21, UPT, UPT, UR20, -0xa80, URZ ;  /* 0xfffff58014157890 */ /* 0x000fe4000fffe0ff */
[----:B------:R-:W-:Y:S01]  /*eed0*/  UIMAD UR28, UR28, 0x11, URZ ;  /* 0x000000111c1c78a4 */ /* 0x000fe2000f8e02ff */
[----:B------:R-:W3:Y:S01]  /*eee0*/  LDC.64 R14, c[0x0][0x978] ;  /* 0x00025e00ff0e7b82 */ /* 0x000ee20000000a00 */
[----:B------:R-:W4:Y:S01]  /*eef0*/  LDCU.64 UR10, c[0x0][0xb18] ;  /* 0x00016300ff0a77ac */ /* 0x000f220008000a00 */
[----:B------:R-:W1:Y:S06]  /*ef00*/  LDCU.64 UR12, c[0x0][0xb20] ;  /* 0x00016400ff0c77ac */ /* 0x000e6c0008000a00 */
[----:B------:R-:W2:Y:S01]  /*ef10*/  LDC.64 R66, c[0x0][0x928] ;  /* 0x00024a00ff427b82 */ /* 0x000ea20000000a00 */
[----:B-1----:R1:W-:Y:S01]  /*ef20*/  @P1 STS.128 [UR20+-0xa20], R16 ;  /* 0xfff5e010ff001988 */ /* 0x0023e20008000c14 */
[----:B------:R-:W1:Y:S01]  /*ef30*/  LDCU.64 UR16, c[0x0][0x820] ;  /* 0x00010400ff1077ac */ /* 0x000e620008000a00 */
[----:B------:R-:W1:Y:S05]  /*ef40*/  LDCU.64 UR14, c[0x0][0xb00] ;  /* 0x00016000ff0e77ac */ /* 0x000e6a0008000a00 */
[----:B------:R-:W5:Y:S01]  /*ef50*/  LDC.64 R28, c[0x0][0x930] ;  /* 0x00024c00ff1c7b82 */ /* 0x000f620000000a00 */
[----:B------:R-:W-:Y:S01]  /*ef60*/  UIMAD UR18, UR18, 0x11, URZ ;  /* 0x00000011121278a4 */ /* 0x000fe2000f8e02ff */
[----:B------:R-:W-:-:S06]  /*ef70*/  UMOV UR8, UR7 ;  /* 0x0000000700087c82 */ /* 0x000fcc0008000000 */
[----:B------:R-:W5:Y:S01]  /*ef80*/  LDC.64 R30, c[0x0][0x938] ;  /* 0x00024e00ff1e7b82 */ /* 0x000f620000000a00 */
[----:B---3--:R3:W-:Y:S07]  /*ef90*/  @P1 STS.128 [UR20+-0xa10], R12 ;  /* 0xfff5f00cff001988 */ /* 0x0087ee0008000c14 */
[----:B------:R-:W4:Y:S01]  /*efa0*/  LDC.64 R24, c[0x0][0x940] ;  /* 0x00025000ff187b82 */ /* 0x000f220000000a00 */
[----:B--2---:R2:W-:Y:S01]  /*efb0*/  @P1 STS.128 [UR20+-0xa60], R64 ;  /* 0xfff5a040ff001988 */ /* 0x0045e20008000c14 */
[----:B-1----:R-:W-:-:S06]  /*efc0*/  LOP3.LUT R17, R0, 0x1, RZ, 0x3c, !PT ;  /* 0x0000000100117812 */ /* 0x002fcc00078e3cff */
[----:B------:R-:W4:Y:S08]  /*efd0*/  LDC.64 R26, c[0x0][0x948] ;  /* 0x00025200ff1a7b82 */ /* 0x000f300000000a00 */
[----:B------:R-:W1:Y:S01]  /*efe0*/  LDC.64 R20, c[0x0][0x950] ;  /* 0x00025400ff147b82 */ /* 0x000e620000000a00 */
[----:B-----5:R2:W-:Y:S07]  /*eff0*/  @P1 STS.128 [UR20+-0xa50], R28 ;  /* 0xfff5b01cff001988 */ /* 0x0205ee0008000c14 */
[----:B------:R-:W1:Y:S08]  /*f000*/  LDC.64 R22, c[0x0][0x958] ;  /* 0x00025600ff167b82 */ /* 0x000e700000000a00 */
[----:B------:R-:W5:Y:S01]  /*f010*/  LDC.64 R52, c[0x0][0xa00] ;  /* 0x00028000ff347b82 */ /* 0x000f620000000a00 */
[----:B----4-:R2:W-:Y:S07]  /*f020*/  @P1 STS.128 [UR20+-0xa40], R24 ;  /* 0xfff5c018ff001988 */ /* 0x0105ee0008000c14 */
[----:B------:R-:W5:Y:S08]  /*f030*/  LDC.64 R54, c[0x0][0xa08] ;  /* 0x00028200ff367b82 */ /* 0x000f700000000a00 */
[----:B------:R-:W4:Y:S01]  /*f040*/  LDC.64 R48, c[0x0][0xa10] ;  /* 0x00028400ff307b82 */ /* 0x000f220000000a00 */
[----:B-1----:R2:W-:Y:S01]  /*f050*/  @P1 STS.128 [UR20+-0xa30], R20 ;  /* 0xfff5d014ff001988 */ /* 0x0025e20008000c14 */
[----:B------:R-:W-:-:S06]  /*f060*/  NOP ;  /* 0x0000000000007918 */ /* 0x000fcc0000000000 */
        /* <DEDUP_REMOVED lines=8> */
[----:B-1----:R2:W-:Y:S07]  /*f0f0*/  @P0 STS.128 [UR20+-0x9e0], R44 ;  /* 0xfff6202cff000988 */ /* 0x0025ee0008000c14 */
        /* <DEDUP_REMOVED lines=12> */
[----:B---3--:R-:W3:Y:S08]  /*f1c0*/  LDC.64 R12, c[0x0][0xb08] ;  /* 0x0002c200ff0c7b82 */ /* 0x008ef00000000a00 */
[----:B------:R-:W1:Y:S01]  /*f1d0*/  LDC.64 R2, c[0x0][0xb10] ;  /* 0x0002c400ff027b82 */ /* 0x000e620000000a00 */
[----:B----4-:R2:W-:Y:S01]  /*f1e0*/  @P0 STS.128 [UR20+-0x990], R4 ;  /* 0xfff67004ff000988 */ /* 0x0105e20008000c14 */
[----:B------:R-:W-:Y:S01]  /*f1f0*/  UIADD3 UR20, UPT, UPT, UR20, -0xa00, URZ ;  /* 0xfffff60014147890 */ /* 0x000fe2000fffe0ff */
[----:B------:R-:W-:-:S06]  /*f200*/  NOP ;  /* 0x0000000000007918 */ /* 0x000fcc0000000000 */
.L_x_205:
[----:B------:R-:W-:Y:S09]  /*f210*/  UISETP.NE.AND UP0, UPT, UR37, 0x1, UPT ;  /* 0x000000012500788c */ /* 0x000ff2000bf05270 */
[----:B----4-:R-:W-:Y:S05]  /*f220*/  BRA.U UP0, `(.L_x_192) ;  /* 0x0000000100047547 */ /* 0x010fea000b800000 */
[----:B------:R-:W-:Y:S05]  /*f230*/  BPT.TRAP 0x1 ;  /* 0x000000040000795c */ /* 0x000fea0000300000 */
.L_x_192:
[----:B------:R-:W-:Y:S01]  /*f240*/  ULEA UR24, UR7, UR4, 0x3 ;  /* 0x0000000407187291 */ /* 0x000fe2000f8e18ff */
[----:B--2---:R-:W-:Y:S08]  /*f250*/  SHF.L.U32 R5, R17, 0x1f, RZ ;  /* 0x0000001f11057819 */ /* 0x004ff000000006ff */
[----:B------:R-:W2:Y:S02]  /*f260*/  SYNCS.PHASECHK.TRANS64.TRYWAIT P0, [UR24+0xc0], R5 ;  /* 0x0000c005ff0075a7 */ /* 0x000ea40008001118 */
[----:B--2---:R-:W-:Y:S05]  /*f270*/  @!P0 BRA `(.L_x_193) ;  /* 0x0000003000c48947 */ /* 0x004fea0003800000 */
.L_x_283:
[----:B------:R-:W-:Y:S09]  /*f280*/  UIMAD UR6, UR7, 0x14, UR36 ;  /* 0x00000014070678a4 */ /* 0x000ff2000f8e0224 */
[----:B------:R-:W4:Y:S04]  /*f290*/  LDS R10, [UR6+0x10] ;  /* 0x00001006ff0a7984 */ /* 0x000f280008000800 */
        /* <DEDUP_REMOVED lines=10> */
[----:B----4-:R-:W-:Y:S01]  /*f340*/  PRMT R21, R10, 0x7632, R21 ;  /* 0x000076320a157816 */ /* 0x010fe20000000015 */
[----:B------:R-:W-:Y:S06]  /*f350*/  BRA.U UP0, `(.L_x_194) ;  /* 0x0000000100047547 */ /* 0x000fec000b800000 */
[----:B------:R-:W-:Y:S05]  /*f360*/  BPT.TRAP 0x1 ;  /* 0x000000040000795c */ /* 0x000fea0000300000 */
.L_x_194:
[----:B------:R-:W-:Y:S02]  /*f370*/  UIADD3 UR6, UPT, UPT, UR24, 0x100, URZ ;  /* 0x0000010018067890 */ /* 0x000fe4000fffe0ff */
[----:B------:R-:W-:Y:S02]  /*f380*/  UISETP.NE.AND UP0, UPT, UR37, 0x8, UPT ;  /* 0x000000082500788c */ /* 0x000fe4000bf05270 */
[----:B------:R-:W-:Y:S09]  /*f390*/  UPRMT UR6, UR5, 0x654, UR6 ;  /* 0x0000065405067896 */ /* 0x000ff20008000006 */
[----:B-1----:R-:W-:Y:S01]  /*f3a0*/  SYNCS.ARRIVE.TRANS64.RED.A1T0 RZ, [UR6], RZ ;  /* 0x000000ffffff79a7 */ /* 0x002fe20008100406 */
[----:B------:R-:W-:Y:S05]  /*f3b0*/  BRA.U !UP0, `(.L_x_195) ;  /* 0x0000000108047547 */ /* 0x000fea000b800000 */
[----:B------:R-:W-:Y:S05]  /*f3c0*/  BPT.TRAP 0x1 ;  /* 0x000000040000795c */ /* 0x000fea0000300000 */
.L_x_195:
[----:B------:R-:W-:Y:S01]  /*f3d0*/  ULEA UR24, UR8, UR4, 0x3 ;  /* 0x0000000408187291 */ /* 0x000fe2000f8e18ff */
[----:B--2---:R-:W-:Y:S02]  /*f3e0*/  SHF.L.U32 R5, R0, 0x1f, RZ ;  /* 0x0000001f00057819 */ /* 0x004fe400000006ff */
[----:B------:R-:W-:Y:S04]  /*f3f0*/  PRMT R4, R10, 0x9910, RZ ;  /* 0x000099100a047816 */ /* 0x000fe800000000ff */
[----:B------:R-:W-:Y:S02]  /*f400*/  ISETP.NE.AND P0, PT, R4, RZ, PT ;  /* 0x000000ff0400720c */ /* 0x000fe40003f05270 */
[----:B------:R-:W1:Y:S02]  /*f410*/  SYNCS.PHASECHK.TRANS64.TRYWAIT P1, [UR24+0x1e0], R5 ;  /* 0x0001e005ff0075a7 */ /* 0x000e640008021118 */
[----:B------:R-:W-:Y:S01]  /*f420*/  ISETP.EQ.OR P0, PT, R11, RZ, !P0 ;  /* 0x000000ff0b00720c */ /* 0x000fe20004702670 */
[----:B------:R-:W-:Y:S01]  /*f430*/  @!UPT UIADD3 URZ, UPT, UPT, URZ, URZ, URZ ;  /* 0x000000fffffff290 */ /* 0x000fe2000fffe0ff */
[----:B-1----:R-:W-:Y:S11]  /*f440*/  @!P1 BRA `(.L_x_196) ;  /* 0x0000003000689947 */ /* 0x002ff60003800000 */
.L_x_285:
[----:B------:R-:W-:Y:S05]  /*f450*/  @P0 BRA `(.L_x_197) ;  /* 0x0000000c00e00947 */ /* 0x000fea0003800000 */
[----:B------:R-:W-:Y:S01]  /*f460*/  ELECT P0, URZ, PT ;  /* 0x0000000000ff782f */ /* 0x000fe20003800000 */
[----:B------:R-:W2:Y:S01]  /*f470*/  LDC.64 R8, c[0x0][0x838] ;  /* 0x00020e00ff087b82 */ /* 0x000ea20000000a00 */
[----:B------:R-:W-:Y:S07]  /*f480*/  BSSY.RECONVERGENT B0, `(.L_x_198) ;  /* 0x00000a1000007945 */ /* 0x000fee0003800200 */
[----:B-1----:R-:W1:Y:S08]  /*f490*/  LDC.64 R4, c[0x0][0x830] ;  /* 0x00020c00ff047b82 */ /* 0x002e700000000a00 */
[----:B------:R-:W4:Y:S08]  /*f4a0*/  @P0 LDC.64 R32, c[0x0][0x828] ;  /* 0x00020a00ff200b82 */ /* 0x000f300000000a00 */
[----:B------:R-:W5:Y:S08]  /*f4b0*/  @P0 LDC.64 R28, c[0x0][0x390] ;  /* 0x0000e400ff1c0b82 */ /* 0x000f700000000a00 */
[----:B------:R-:W3:Y:S02]  /*f4c0*/  @P0 LDC.64 R6, c[0x0][0x840] ;  /* 0x00021000ff060b82 */ /* 0x000ee40000000a00 */
[C---:B---3--:R-:W-:Y:S04]  /*f4d0*/  @P0 IMAD.WIDE R6, R14.reuse, 0x8, R6 ;  /* 0x000000080e060825 */ /* 0x048fe800078e0206 */
[C---:B----4-:R-:W-:Y:S01]  /*f4e0*/  @P0 IMAD.WIDE R32, R14.reuse, 0x8, R32 ;  /* 0x000000080e200825 */ /* 0x050fe200078e0220 */
[----:B------:R3:W4:Y:S03]  /*f4f0*/  @P0 LDG.E.64 R26, desc[UR50][R6.64] ;  /* 0x00000032061a0981 */ /* 0x000726000c1e1b00 */
[C---:B--2---:R-:W-:Y:S02]  /*f500*/  @P0 IMAD.WIDE R8, R14.reuse, 0x8, R8 ;  /* 0x000000080e080825 */ /* 0x044fe400078e0208 */
[----:B------:R-:W2:Y:S02]  /*f510*/  @P0 LDG.E.64 R32, desc[UR50][R32.64] ;  /* 0x0000003220200981 */ /* 0x000ea4000c1e1b00 */
[C---:B-1----:R-:W-:Y:S02]  /*f520*/  @P0 IMAD.WIDE R4, R14.reuse, 0x8, R4 ;  /* 0x000000080e040825 */ /* 0x042fe400078e0204 */
[----:B------:R-:W3:Y:S02]  /*f530*/  @P0 LDG.E.64 R8, desc[UR50][R8.64] ;  /* 0x0000003208080981 */ /* 0x000ee4000c1e1b00 */
[----:B-----5:R-:W-:Y:S02]  /*f540*/  @P0 IMAD.WIDE R28, R14, 0xc, R28 ;  /* 0x0000000c0e1c0825 */ /* 0x020fe400078e021c */
[----:B------:R-:W5:Y:S04]  /*f550*/  @P0 LDG.E.64 R24, desc[UR50][R4.64] ;  /* 0x0000003204180981 */ /* 0x000f68000c1e1b00 */
[----:B------:R1:W4:Y:S04]  /*f560*/  @P0 LDG.E R20, desc[UR50][R28.64+0x4] ;  /* 0x000004321c140981 */ /* 0x000328000c1e1900 */
[----:B------:R-:W4:Y:S04]  /*f570*/  @P0 LDG.E R5, desc[UR50][R28.64] ;  /* 0x000000321c050981 */ /* 0x000f28000c1e1900 */
[----:B------:R-:W4:Y:S04]  /*f580*/  @P0 LDG.E R4, desc[UR50][R28.64+0x8] ;  /* 0x000008321c040981 */ /* 0x000f28000c1e1900 */
[----:B--2---:R-:W-:Y:S04]  /*f590*/  @P0 STS.64 [UR23], R32 ;  /* 0x00000020ff000988 */ /* 0x004fe80008000a17 */
[----:B---3--:R-:W-:Y:S04]  /*f5a0*/  @P0 STS.64 [UR22], R8 ;  /* 0x00000008ff000988 */ /* 0x008fe80008000a16 */
[----:B------:R-:W2:Y:S01]  /*f5b0*/  @P0 LDS R7, [UR23+0x1c] ;  /* 0x00001c17ff070984 */ /* 0x000ea20008000800 */
[C---:B-----5:R-:W-:Y:S01]  /*f5c0*/  @P0 SHF.L.U64.HI R23, R24.reuse, 0x1, R25 ;  /* 0x0000000118170819 */ /* 0x060fe20000010219 */
[----:B------:R-:W-:Y:S02]  /*f5d0*/  @P0 IMAD.SHL.U32 R24, R24, 0x2, RZ ;  /* 0x0000000218180824 */ /* 0x000fe400078e00ff */
[----:B------:R-:W-:Y:S01]  /*f5e0*/  @P0 STS [UR23+0x30], RZ ;  /* 0x000030ffff000988 */ /* 0x000fe20008000817 */
[----:B------:R-:W-:Y:S02]  /*f5f0*/  @P0 LOP3.LUT R23, R23, 0x1fffffff, RZ, 0xc0, !PT ;  /* 0x1fffffff17170812 */ /* 0x000fe400078ec0ff */
[----:B------:R-:W-:Y:S02]  /*f600*/  @P0 LOP3.LUT R24, R24, 0xfffffffe, RZ, 0xc0, !PT ;  /* 0xfffffffe18180812 */ /* 0x000fe400078ec0ff */
[--C-:B------:R-:W-:Y:S02]  /*f610*/  @P0 SHF.R.U32.HI R6, RZ, 0x4, R23.reuse ;  /* 0x00000004ff060819 */ /* 0x100fe40000011617 */
[----:B------:R-:W-:Y:S05]  /*f620*/  @P0 SHF.R.U64 R23, R24, 0x4, R23 ;  /* 0x0000000418170819 */ /* 0x000fea0000001217 */
[----:B------:R3:W-:Y:S01]  /*f630*/  @P0 STS [UR23+0xc], R23 ;  /* 0x00000c17ff000988 */ /* 0x0007e20008000817 */
[----:B----4-:R-:W-:Y:S02]  /*f640*/  @P0 VIADD R5, R5, 0xffffffff ;  /* 0xffffffff05050836 */ /* 0x010fe40000000000 */
[----:B------:R-:W-:Y:S01]  /*f650*/  @P0 VIADD R4, R4, 0xffffffff ;  /* 0xffffffff04040836 */ /* 0x000fe20000000000 */
[----:B---3--:R-:W-:Y:S02]  /*f660*/  PRMT R23, R10, 0x7732, RZ ;  /* 0x000077320a177816 */ /* 0x008fe400000000ff */
[----:B--2---:R-:W-:Y:S01]  /*f670*/  @P0 LOP3.LUT R25, R7, 0xf, R6, 0xb8, !PT ;  /* 0x0000000f07190812 */ /* 0x004fe200078eb806 */
[----:B------:R-:W-:Y:S04]  /*f680*/  IMAD.U32 R7, RZ, RZ, UR23 ;  /* 0x00000017ff077e24 */ /* 0x000fe8000f8e00ff */
[----:B------:R-:W-:Y:S01]  /*f690*/  @P0 STS [UR23+0x1c], R25 ;  /* 0x00001c19ff000988 */ /* 0x000fe20008000817 */
[----:B------:R-:W-:Y:S03]  /*f6a0*/  @P0 SHF.R.U64 R8, R7, 0x4, RZ ;  /* 0x0000000407080819 */ /* 0x000fe600000012ff */
[----:B------:R-:W2:Y:S04]  /*f6b0*/  @P0 LDS R6, [UR23+0x1c] ;  /* 0x00001c17ff060984 */ /* 0x000ea80008000800 */
[----:B------:R-:W-:Y:S04]  /*f6c0*/  @P0 STS [UR23+0x10], R8 ;  /* 0x00001008ff000988 */ /* 0x000fe80008000817 */
[----:B------:R-:W-:Y:S01]  /*f6d0*/  @P0 STS [UR23+0x14], R8 ;  /* 0x00001408ff000988 */ /* 0x000fe20008000817 */
[----:B--2---:R-:W-:Y:S05]  /*f6e0*/  @P0 LOP3.LUT R30, R6, 0xf0, RZ, 0xb8, !PT ;  /* 0x000000f0061e0812 */ /* 0x004fea00078eb8ff */
[----:B------:R-:W-:Y:S04]  /*f6f0*/  @P0 STS [UR23+0x1c], R30 ;  /* 0x00001c1eff000988 */ /* 0x000fe80008000817 */
[----:B------:R-:W2:Y:S02]  /*f700*/  @P0 LDS R6, [UR23+0x1c] ;  /* 0x00001c17ff060984 */ /* 0x000ea40008000800 */
[----:B--2---:R-:W-:Y:S02]  /*f710*/  @P0 LOP3.LUT R9, R6, 0xf00, RZ, 0xb8, !PT ;  /* 0x00000f0006090812 */ /* 0x004fe400078eb8ff */
[----:B------:R-:W-:Y:S03]  /*f720*/  CS2R R6, SRZ ;  /* 0x0000000000067805 */ /* 0x000fe6000001ff00 */
[----:B------:R-:W-:Y:S04]  /*f730*/  @P0 STS.64 [UR23+0x18], R8 ;  /* 0x00001808ff000988 */ /* 0x000fe80008000a17 */
[----:B------:R-:W2:Y:S04]  /*f740*/  @P0 LDS R22, [UR23+0x1c] ;  /* 0x00001c17ff160984 */ /* 0x000ea80008000800 */
[----:B------:R3:W-:Y:S02]  /*f750*/  @P0 STS.128 [UR23+0x20], R4 ;  /* 0x00002004ff000988 */ /* 0x0007e40008000c17 */
[----:B---3--:R-:W-:Y:S05]  /*f760*/  IMAD.U32 R6, RZ, RZ, UR22 ;  /* 0x00000016ff067e24 */ /* 0x008fea000f8e00ff */
[----:B------:R-:W-:Y:S01]  /*f770*/  @P0 SHF.R.U64 R8, R6, 0x4, RZ ;  /* 0x0000000406080819 */ /* 0x000fe200000012ff */
[----:B------:R-:W-:Y:S01]  /*f780*/  IMAD.MOV.U32 R6, RZ, RZ, RZ ;  /* 0x000000ffff067224 */ /* 0x000fe200078e00ff */
[----:B--2---:R-:W-:Y:S02]  /*f790*/  @P0 LOP3.LUT R24, R22, 0xf000, RZ, 0xb8, !PT ;  /* 0x0000f00016180812 */ /* 0x004fe400078eb8ff */
[C---:B------:R-:W-:Y:S01]  /*f7a0*/  @P0 SHF.L.U64.HI R22, R26.reuse, 0x1, R27 ;  /* 0x000000011a160819 */ /* 0x040fe2000001021b */
[----:B------:R-:W-:Y:S02]  /*f7b0*/  @P0 IMAD.SHL.U32 R26, R26, 0x2, RZ ;  /* 0x000000021a1a0824 */ /* 0x000fe400078e00ff */
[----:B------:R2:W-:Y:S01]  /*f7c0*/  @P0 STS [UR23+0x1c], R24 ;  /* 0x00001c18ff000988 */ /* 0x0005e20008000817 */
[----:B------:R-:W-:Y:S03]  /*f7d0*/  @P0 LOP3.LUT R22, R22, 0x1fffffff, RZ, 0xc0, !PT ;  /* 0x1fffffff16160812 */ /* 0x000fe600078ec0ff */
[----:B-1----:R-:W1:Y:S01]  /*f7e0*/  @P0 LDS R28, [UR22+0x1c] ;  /* 0x00001c16ff1c0984 */ /* 0x002e620008000800 */
[--C-:B------:R-:W-:Y:S03]  /*f7f0*/  @P0 SHF.R.U32.HI R25, RZ, 0x4, R22.reuse ;  /* 0x00000004ff190819 */ /* 0x100fe60000011616 */
[----:B------:R-:W-:Y:S04]  /*f800*/  @P0 STS [UR22+0x10], R8 ;  /* 0x00001008ff000988 */ /* 0x000fe80008000816 */
[----:B------:R-:W-:Y:S04]  /*f810*/  @P0 STS [UR22+0x14], R8 ;  /* 0x00001408ff000988 */ /* 0x000fe80008000816 */
[----:B------:R-:W-:Y:S01]  /*f820*/  @P0 STS [UR22+0x30], RZ ;  /* 0x000030ffff000988 */ /* 0x000fe20008000816 */
[----:B--2---:R-:W2:Y:S01]  /*f830*/  S2R R24, SR_LANEID ;  /* 0x0000000000187919 */ /* 0x004ea20000000000 */
[----:B-1----:R-:W-:Y:S05]  /*f840*/  @P0 LOP3.LUT R29, R28, 0xf, R25, 0xb8, !PT ;  /* 0x0000000f1c1d0812 */ /* 0x002fea00078eb819 */
[----:B------:R-:W-:Y:S04]  /*f850*/  @P0 STS [UR22+0x1c], R29 ;  /* 0x00001c1dff000988 */ /* 0x000fe80008000816 */
[----:B------:R-:W1:Y:S02]  /*f860*/  @P0 LDS R25, [UR22+0x1c] ;  /* 0x00001c16ff190984 */ /* 0x000e640008000800 */
[----:B-1----:R-:W-:Y:S05]  /*f870*/  @P0 LOP3.LUT R27, R25, 0xf0, RZ, 0xb8, !PT ;  /* 0x000000f0191b0812 */ /* 0x002fea00078eb8ff */
[----:B------:R-:W-:Y:S04]  /*f880*/  @P0 STS [UR22+0x1c], R27 ;  /* 0x00001c1bff000988 */ /* 0x000fe80008000816 */
[----:B------:R-:W1:Y:S02]  /*f890*/  @P0 LDS R5, [UR22+0x1c] ;  /* 0x00001c16ff050984 */ /* 0x000e640008000800 */
[----:B-1----:R-:W-:Y:S01]  /*f8a0*/  @P0 LOP3.LUT R9, R5, 0xf00, RZ, 0xb8, !PT ;  /* 0x00000f0005090812 */ /* 0x002fe200078eb8ff */
[----:B------:R-:W-:Y:S01]  /*f8b0*/  IMAD R5, R23, 0xf0f1, RZ ;  /* 0x0000f0f117057824 */ /* 0x000fe200078e02ff */
[----:B------:R-:W-:Y:S03]  /*f8c0*/  SHF.R.U32.HI R23, RZ, 0x1, R23 ;  /* 0x00000001ff177819 */ /* 0x000fe60000011617 */
[----:B------:R1:W-:Y:S01]  /*f8d0*/  @P0 STS.64 [UR22+0x18], R8 ;  /* 0x00001808ff000988 */ /* 0x0003e20008000a16 */
[----:B------:R-:W-:Y:S01]  /*f8e0*/  SHF.R.U32.HI R27, RZ, 0x14, R5 ;  /* 0x00000014ff1b7819 */ /* 0x000fe20000011605 */
[----:B------:R-:W-:Y:S02]  /*f8f0*/  @P0 VIADD R5, R20, 0xffffffff ;  /* 0xffffffff14050836 */ /* 0x000fe40000000000 */
[----:B------:R-:W3:Y:S01]  /*f900*/  @P0 LDS R25, [UR22+0x1c] ;  /* 0x00001c16ff190984 */ /* 0x000ee20008000800 */
[----:B------:R-:W-:Y:S01]  /*f910*/  PRMT R27, R27, 0x9910, RZ ;  /* 0x000099101b1b7816 */ /* 0x000fe200000000ff */
[----:B--2---:R-:W-:Y:S02]  /*f920*/  IMAD.SHL.U32 R20, R24, 0x4, RZ ;  /* 0x0000000418147824 */ /* 0x004fe400078e00ff */
[----:B------:R2:W-:Y:S02]  /*f930*/  @P0 STS.128 [UR22+0x20], R4 ;  /* 0x00002004ff000988 */ /* 0x0005e40008000c16 */
[----:B------:R-:W-:Y:S04]  /*f940*/  IMAD R27, R27, 0x11, RZ ;  /* 0x000000111b1b7824 */ /* 0x000fe800078e02ff */
[----:B------:R-:W-:Y:S01]  /*f950*/  IMAD.MOV R27, RZ, RZ, -R27 ;  /* 0x000000ffff1b7224 */ /* 0x000fe200078e0a1b */
[----:B-1----:R-:W-:Y:S04]  /*f960*/  @P0 LOP3.LUT R9, R26, 0xfffffffe, RZ, 0xc0, !PT ;  /* 0xfffffffe1a090812 */ /* 0x002fe800078ec0ff */
[----:B------:R-:W-:Y:S02]  /*f970*/  PRMT R26, R27, 0x7710, RZ ;  /* 0x000077101b1a7816 */ /* 0x000fe400000000ff */
[----:B------:R-:W-:Y:S03]  /*f980*/  @P0 SHF.R.U64 R22, R9, 0x4, R22 ;  /* 0x0000000409160819 */ /* 0x000fe60000001216 */
[----:B------:R-:W-:Y:S02]  /*f990*/  IMAD.IADD R26, R21, 0x1, R26 ;  /* 0x00000001151a7824 */ /* 0x000fe400078e021a */
[----:B------:R1:W-:Y:S03]  /*f9a0*/  @P0 STS [UR22+0xc], R22 ;  /* 0x00000c16ff000988 */ /* 0x0003e60008000816 */
[----:B------:R-:W-:Y:S02]  /*f9b0*/  R2UR UR6, R26 ;  /* 0x000000001a0672ca */ /* 0x000fe400000e0000 */
[----:B--2---:R-:W-:Y:S02]  /*f9c0*/  LOP3.LUT R4, R23, 0xffff, RZ, 0xc0, !PT ;  /* 0x0000ffff17047812 */ /* 0x004fe400078ec0ff */
[----:B---3--:R-:W-:Y:S03]  /*f9d0*/  @P0 LOP3.LUT R25, R25, 0xf000, RZ, 0xb8, !PT ;  /* 0x0000f00019190812 */ /* 0x008fe600078eb8ff */
[----:B------:R-:W-:Y:S02]  /*f9e0*/  IMAD R4, R4, 0x4925, RZ ;  /* 0x0000492504047824 */ /* 0x000fe400078e02ff */
[----:B------:R-:W-:Y:S04]  /*f9f0*/  @P0 STS [UR22+0x1c], R25 ;  /* 0x00001c19ff000988 */ /* 0x000fe80008000816 */
[----:B------:R-:W-:Y:S01]  /*fa00*/  ULOP3.LUT UR6, UR6, 0xffff, URZ, 0xc0, !UPT ;  /* 0x0000ffff06067892 */ /* 0x000fe2000f8ec0ff */
[----:B------:R-:W-:Y:S03]  /*fa10*/  NOP ;  /* 0x0000000000007918 */ /* 0x000fe60000000000 */
[----:B------:R-:W-:Y:S01]  /*fa20*/  UIADD3 UR25, UP1, UPT, UR28, UR6, URZ ;  /* 0x000000061c197290 */ /* 0x000fe2000ff3e0ff */
[----:B------:R-:W2:Y:S01]  /*fa30*/  LDS R6, [R20+UR23] ;  /* 0x0000001714067984 */ /* 0x000ea20008000800 */
[----:B------:R-:W-:Y:S01]  /*fa40*/  UIADD3 UR6, UP0, UPT, UR18, UR6, URZ ;  /* 0x0000000612067290 */ /* 0x000fe2000ff1e0ff */
[----:B------:R-:W-:Y:S01]  /*fa50*/  SHF.R.U32.HI R4, RZ, 0x11, R4 ;  /* 0x00000011ff047819 */ /* 0x000fe20000011604 */
[----:B------:R-:W-:Y:S01]  /*fa60*/  UIADD3.X UR31, UPT, UPT, URZ, URZ, URZ, UP1, !UPT ;  /* 0x000000ffff1f7290 */ /* 0x000fe20008ffe4ff */
[----:B------:R-:W3:Y:S01]  /*fa70*/  LDS R5, [R20+UR23+0x80] ;  /* 0x0000801714057984 */ /* 0x000ee20008000800 */
[----:B------:R-:W-:Y:S01]  /*fa80*/  ULEA UR32, UP1, UR25, UR16, 0x7 ;  /* 0x0000001019207291 */ /* 0x000fe2000f8238ff */
[----:B------:R-:W-:Y:S01]  /*fa90*/  PRMT R4, R4, 0x9910, RZ ;  /* 0x0000991004047816 */ /* 0x000fe200000000ff */
[----:B------:R-:W-:Y:S02]  /*faa0*/  UIADD3.X UR29, UPT, UPT, URZ, URZ, URZ, UP0, !UPT ;  /* 0x000000ffff1d7290 */ /* 0x000fe400087fe4ff */
[----:B------:R-:W-:Y:S02]  /*fab0*/  ULEA UR30, UP0, UR6, UR16, 0x7 ;  /* 0x00000010061e7291 */ /* 0x000fe4000f8038ff */
[----:B------:R-:W-:Y:S01]  /*fac0*/  IMAD R4, R4, 0xe, RZ ;  /* 0x0000000e04047824 */ /* 0x000fe200078e02ff */
[----:B------:R-:W-:Y:S01]  /*fad0*/  ULEA.HI.X UR31, UR25, UR17, UR31, 0x7, UP1 ;  /* 0x00000011191f7291 */ /* 0x000fe200088f3c1f */
[C---:B-1----:R-:W-:Y:S01]  /*fae0*/  IADD3 R22, P1, PT, R20.reuse, UR32, RZ ;  /* 0x0000002014167c10 */ /* 0x042fe2000ff3e0ff */
[----:B------:R-:W-:Y:S01]  /*faf0*/  ULEA.HI.X UR29, UR6, UR17, UR29, 0x7, UP0 ;  /* 0x00000011061d7291 */ /* 0x000fe200080f3c1d */
[----:B------:R-:W-:Y:S01]  /*fb00*/  IADD3 R8, P0, PT, R20, UR30, RZ ;  /* 0x0000001e14087c10 */ /* 0x000fe2000ff1e0ff */
[----:B------:R-:W-:Y:S02]  /*fb10*/  IMAD.MOV R4, RZ, RZ, -R4 ;  /* 0x000000ffff047224 */ /* 0x000fe400078e0a04 */
[----:B------:R-:W-:Y:S02]  /*fb20*/  IMAD.X R23, RZ, RZ, UR31, P1 ;  /* 0x0000001fff177e24 */ /* 0x000fe400088e06ff */
[----:B------:R-:W-:Y:S01]  /*fb30*/  IMAD.X R9, RZ, RZ, UR29, P0 ;  /* 0x0000001dff097e24 */ /* 0x000fe200080e06ff */
[----:B------:R-:W-:Y:S05]  /*fb40*/  PRMT R4, R4, 0x7710, RZ ;  /* 0x0000771004047816 */ /* 0x000fea00000000ff */
[----:B------:R-:W-:Y:S05]  /*fb50*/  IMAD.IADD R4, R21, 0x1, R4 ;  /* 0x0000000115047824 */ /* 0x000fea00078e0204 */
[----:B------:R-:W-:Y:S01]  /*fb60*/  R2UR UR25, R4 ;  /* 0x00000000041972ca */ /* 0x000fe200000e0000 */
[----:B--2---:R1:W2:Y:S04]  /*fb70*/  ATOMG.E.EXCH.STRONG.GPU PT, RZ, [R22], R6 ;  /* 0x0000000616ff73a8 */ /* 0x0042a800041ee100 */
[----:B---3--:R1:W2:Y:S02]  /*fb80*/  ATOMG.E.EXCH.STRONG.GPU PT, RZ, [R8], R5 ;  /* 0x0000000508ff73a8 */ /* 0x0082a400041ee100 */
[----:B--2---:R-:W-:Y:S11]  /*fb90*/  ELECT P0, URZ, PT ;  /* 0x0000000000ff782f */ /* 0x004ff60003800000 */
[----:B------:R-:W-:Y:S02]  /*fba0*/  @!UPT UIADD3 URZ, UPT, UPT, URZ, URZ, URZ ;  /* 0x000000fffffff290 */ /* 0x000fe4000fffe0ff */
[----:B------:R-:W-:Y:S05]  /*fbb0*/  @!P0 BRA `(.L_x_199) ;  /* 0x0000000000b48947 */ /* 0x000fea0003800000 */
[----:B------:R-:W-:Y:S01]  /*fbc0*/  STS [UR21+0x30], RZ ;  /* 0x000030ffff007988 */ /* 0x000fe20008000815 */
[----:B------:R-:W-:Y:S01]  /*fbd0*/  ISETP.NE.U32.AND P0, PT, R2, RZ, PT ;  /* 0x000000ff0200720c */ /* 0x000fe20003f05070 */
[----:B-1----:R-:W-:Y:S01]  /*fbe0*/  IMAD.WIDE R8, R14, 0xc, R18 ;  /* 0x0000000c0e087825 */ /* 0x002fe200078e0212 */
[----:B------:R-:W-:Y:S02]  /*fbf0*/  ISETP.NE.U32.AND P1, PT, R12, RZ, PT ;  /* 0x000000ff0c00720c */ /* 0x000fe40003f25070 */
[----:B------:R-:W-:Y:S02]  /*fc00*/  ISETP.NE.AND.EX P0, PT, R3, RZ, PT, P0 ;  /* 0x000000ff0300720c */ /* 0x000fe40003f05300 */
[----:B------:R-:W2:Y:S01]  /*fc10*/  LDG.E R28, desc[UR50][R8.64] ;  /* 0x00000032081c7981 */ /* 0x000ea2000c1e1900 */
[----:B------:R-:W-:Y:S10]  /*fc20*/  ISETP.NE.AND.EX P1, PT, R13, RZ, PT, P1 ;  /* 0x000000ff0d00720c */ /* 0x000ff40003f25310 */
[----:B------:R-:W1:Y:S08]  /*fc30*/  @P0 LDC.64 R4, c[0x0][0xb10] ;  /* 0x0002c400ff040b82 */ /* 0x000e700000000a00 */
[----:B------:R-:W3:Y:S01]  /*fc40*/  @P1 LDC.64 R6, c[0x0][0xb08] ;  /* 0x0002c200ff061b82 */ /* 0x000ee20000000a00 */
[----:B--2---:R-:W-:Y:S01]  /*fc50*/  SHF.R.S32.HI R29, RZ, 0x1f, R28 ;  /* 0x0000001fff1d7819 */ /* 0x004fe2000001141c */
[C---:B-1----:R-:W-:Y:S04]  /*fc60*/  @P0 IMAD.WIDE R4, R14.reuse, 0x8, R4 ;  /* 0x000000080e040825 */ /* 0x042fe800078e0204 */
[----:B---3--:R-:W-:Y:S01]  /*fc70*/  @P1 IMAD.WIDE R6, R14, 0x8, R6 ;  /* 0x000000080e061825 */ /* 0x008fe200078e0206 */
[----:B------:R-:W2:Y:S04]  /*fc80*/  @P0 LDG.E.64 R24, desc[UR50][R4.64] ;  /* 0x0000003204180981 */ /* 0x000ea8000c1e1b00 */
[----:B------:R1:W3:Y:S04]  /*fc90*/  @P1 LDG.E.64 R26, desc[UR50][R6.64] ;  /* 0x00000032061a1981 */ /* 0x0002e8000c1e1b00 */
[----:B------:R4:W5:Y:S04]  /*fca0*/  LDG.E R5, desc[UR50][R8.64+0x4] ;  /* 0x0000043208057981 */ /* 0x000968000c1e1900 */
[----:B-1----:R-:W1:Y:S01]  /*fcb0*/  LDS R7, [UR21+0x1c] ;  /* 0x00001c15ff077984 */ /* 0x002e620008000800 */
[----:B------:R-:W-:Y:S05]  /*fcc0*/  IMAD.U32 R6, RZ, RZ, UR21 ;  /* 0x00000015ff067e24 */ /* 0x000fea000f8e00ff */
[----:B----4-:R-:W-:Y:S05]  /*fcd0*/  SHF.R.U64 R8, R6, 0x4, RZ ;  /* 0x0000000406087819 */ /* 0x010fea00000012ff */
[----:B------:R-:W-:Y:S04]  /*fce0*/  STS [UR21+0x10], R8 ;  /* 0x00001008ff007988 */ /* 0x000fe80008000815 */
[----:B------:R-:W-:Y:S01]  /*fcf0*/  STS [UR21+0x14], R8 ;  /* 0x00001408ff007988 */ /* 0x000fe20008000815 */
[----:B------:R-:W-:Y:S02]  /*fd00*/  @!P0 IMAD.MOV.U32 R24, RZ, RZ, R28 ;  /* 0x000000ffff188224 */ /* 0x000fe400078e001c */
[----:B------:R-:W-:Y:S01]  /*fd10*/  @!P0 IMAD.MOV.U32 R25, RZ, RZ, R29 ;  /* 0x000000ffff198224 */ /* 0x000fe200078e001d */
[----:B---3--:R-:W-:Y:S04]  /*fd20*/  @P1 STS.64 [UR21], R26 ;  /* 0x0000001aff001988 */ /* 0x008fe80008000a15 */
[C---:B--2---:R-:W-:Y:S01]  /*fd30*/  SHF.L.U64.HI R21, R24.reuse, 0x1, R25 ;  /* 0x0000000118157819 */ /* 0x044fe20000010219 */
[----:B------:R-:W-:Y:S03]  /*fd40*/  IMAD.SHL.U32 R24, R24, 0x2, RZ ;  /* 0x0000000218187824 */ /* 0x000fe600078e00ff */
[----:B------:R-:W-:Y:S02]  /*fd50*/  LOP3.LUT R21, R21, 0x1fffffff, RZ, 0xc0, !PT ;  /* 0x1fffffff15157812 */ /* 0x000fe400078ec0ff */
[----:B------:R-:W-:Y:S02]  /*fd60*/  LOP3.LUT R24, R24, 0xfffffffe, RZ, 0xc0, !PT ;  /* 0xfffffffe18187812 */ /* 0x000fe400078ec0ff */
[--C-:B------:R-:W-:Y:S02]  /*fd70*/  SHF.R.U32.HI R4, RZ, 0x4, R21.reuse ;  /* 0x00000004ff047819 */ /* 0x100fe40000011615 */
[----:B------:R-:W-:Y:S02]  /*fd80*/  SHF.R.U64 R21, R24, 0x4, R21 ;  /* 0x0000000418157819 */ /* 0x000fe40000001215 */
[----:B-1----:R-:W-:Y:S02]  /*fd90*/  LOP3.LUT R30, R7, 0xf, R4, 0xb8, !PT ;  /* 0x0000000f071e7812 */ /* 0x002fe400078eb804 */
[----:B------:R-:W-:Y:S01]  /*fda0*/  CS2R R6, SRZ ;  /* 0x0000000000067805 */ /* 0x000fe2000001ff00 */
[----:B------:R-:W-:Y:S01]  /*fdb0*/  STS [UR21+0xc], R21 ;  /* 0x00000c15ff007988 */ /* 0x000fe20008000815 */
[----:B-----5:R-:W-:Y:S03]  /*fdc0*/  VIADD R5, R5, 0xffffffff ;  /* 0xffffffff05057836 */ /* 0x020fe60000000000 */
[----:B------:R-:W-:Y:S04]  /*fdd0*/  STS [UR21+0x1c], R30 ;  /* 0x00001c1eff007988 */ /* 0x000fe80008000815 */
[----:B------:R-:W1:Y:S02]  /*fde0*/  LDS R4, [UR21+0x1c] ;  /* 0x00001c15ff047984 */ /* 0x000e640008000800 */
[----:B-1----:R-:W-:Y:S05]  /*fdf0*/  LOP3.LUT R23, R4, 0xf0, RZ, 0xb8, !PT ;  /* 0x000000f004177812 */ /* 0x002fea00078eb8ff */
        /* <DEDUP_REMOVED lines=9> */
.L_x_199:
[----:B------:R-:W-:Y:S05]  /*fe90*/  BSYNC.RECONVERGENT B0 ;  /* 0x0000000000007941 */ /* 0x000fea0003800200 */
.L_x_198:
[----:B------:R-:W-:Y:S01]  /*fea0*/  ULOP3.LUT UR25, UR25, 0xffff, URZ, 0xc0, !UPT ;  /* 0x0000ffff19197892 */ /* 0x000fe2000f8ec0ff */
[----:B------:R-:W-:Y:S03]  /*feb0*/  NOP ;  /* 0x0000000000007918 */ /* 0x000fe60000000000 */
[----:B------:R-:W-:Y:S01]  /*fec0*/  UIADD3 UR6, UP0, UPT, UR9, UR25, URZ ;  /* 0x0000001909067290 */ /* 0x000fe2000ff1e0ff */
[----:B--2---:R-:W2:Y:S01]  /*fed0*/  LDS R4, [R20+UR21] ;  /* 0x0000001514047984 */ /* 0x004ea20008000800 */
[----:B------:R-:W-:Y:S02]  /*fee0*/  BSSY.RECONVERGENT B0, `(.L_x_200) ;  /* 0x0000039000007945 */ /* 0x000fe40003800200 */
[----:B------:R-:W-:Y:S02]  /*fef0*/  UIADD3.X UR27, UPT, UPT, URZ, URZ, URZ, UP0, !UPT ;  /* 0x000000ffff1b7290 */ /* 0x000fe400087fe4ff */
[----:B------:R-:W-:Y:S04]  /*ff00*/  ULEA UR26, UP0, UR6, UR14, 0x7 ;  /* 0x0000000e061a7291 */ /* 0x000fe8000f8038ff */
[----:B------:R-:W-:Y:S02]  /*ff10*/  ULEA.HI.X UR27, UR6, UR15, UR27, 0x7, UP0 ;  /* 0x0000000f061b7291 */ /* 0x000fe400080f3c1b */
[----:B------:R-:W-:Y:S01]  /*ff20*/  UIADD3 UR25, UP0, UPT, UR19, UR25, URZ ;  /* 0x0000001913197290 */ /* 0x000fe2000ff1e0ff */
[----:B-1----:R-:W-:Y:S03]  /*ff30*/  IADD3 R6, P0, PT, R20, UR26, RZ ;  /* 0x0000001a14067c10 */ /* 0x002fe6000ff1e0ff */
[----:B------:R-:W-:Y:S02]  /*ff40*/  UIADD3.X UR6, UPT, UPT, URZ, URZ, URZ, UP0, !UPT ;  /* 0x000000ffff067290 */ /* 0x000fe400087fe4ff */
[----:B------:R-:W-:Y:S05]  /*ff50*/  IMAD.X R7, RZ, RZ, UR27, P0 ;  /* 0x0000001bff077e24 */ /* 0x000fea00080e06ff */
[----:B--2---:R1:W2:Y:S02]  /*ff60*/  ATOMG.E.EXCH.STRONG.GPU PT, RZ, [R6], R4 ;  /* 0x0000000406ff73a8 */ /* 0x0042a400041ee100 */
[----:B--2---:R-:W-:Y:S11]  /*ff70*/  ELECT P0, URZ, PT ;  /* 0x0000000000ff782f */ /* 0x004ff60003800000 */
[----:B------:R-:W-:Y:S02]  /*ff80*/  @!UPT UIADD3 URZ, UPT, UPT, URZ, URZ, URZ ;  /* 0x000000fffffff290 */ /* 0x000fe4000fffe0ff */
[----:B------:R-:W-:Y:S05]  /*ff90*/  @!P0 BRA `(.L_x_201) ;  /* 0x0000000000b48947 */ /* 0x000fea0003800000 */
[----:B------:R-:W-:Y:S01]  /*ffa0*/  STS [UR20+0x30], RZ ;  /* 0x000030ffff007988 */ /* 0x000fe20008000814 */
[----:B------:R-:W-:Y:S01]  /*ffb0*/  ISETP.NE.U32.AND P0, PT, RZ, UR12, PT ;  /* 0x0000000cff007c0c */ /* 0x000fe2000bf05070 */
[C---:B------:R-:W-:Y:S03]  /*ffc0*/  IMAD.WIDE R8, R14.reuse, 0xc, R18 ;  /* 0x0000000c0e087825 */ /* 0x040fe600078e0212 */
[----:B------:R-:W-:Y:S02]  /*ffd0*/  ISETP.NE.AND.EX P1, PT, RZ, UR13, PT, P0 ;  /* 0x0000000dff007c0c */ /* 0x000fe4000bf25300 */
[----:B------:R-:W2:Y:S01]  /*ffe0*/  LDG.E R28, desc[UR50][R8.64] ;  /* 0x00000032081c7981 */ /* 0x000ea2000c1e1900 */
[C---:B-1----:R-:W-:Y:S03]  /*fff0*/  LEA R6, P0, R14.reuse, RZ, 0x3 ;  /* 0x000000ff0e067211 */ /* 0x042fe600078018ff */
[----:B------:R1:W3:Y:S01]  /*10000*/  LDG.E R5, desc[UR50][R8.64+0x4] ;  /* 0x0000043208057981 */ /* 0x0002e2000c1e1900 */
[----:B------:R-:W-:Y:S06]  /*10010*/  LEA.HI.X.SX32 R7, R14, RZ, 0x3, P0 ;  /* 0x000000ff0e077211 */ /* 0x000fec00000f1eff */
[C---:B------:R-:W-:Y:S04]  /*10020*/  @P1 IADD3 R22, P0, PT, R6.reuse, UR12, RZ ;  /* 0x0000000c06161c10 */ /* 0x040fe8000ff1e0ff */
[C---:B------:R-:W-:Y:S02]  /*10030*/  @P1 IADD3.X R23, PT, PT, R7.reuse, UR13, RZ, P0, !PT ;  /* 0x0000000d07171c10 */ /* 0x040fe400087fe4ff */
[----:B------:R-:W-:Y:S01]  /*10040*/  IADD3 R26, P0, PT, R6, UR10, RZ ;  /* 0x0000000a061a7c10 */ /* 0x000fe2000ff1e0ff */
[----:B------:R-:W-:Y:S02]  /*10050*/  IMAD.U32 R6, RZ, RZ, UR20 ;  /* 0x00000014ff067e24 */ /* 0x000fe4000f8e00ff */
[----:B------:R-:W4:Y:S01]  /*10060*/  @P1 LDG.E.64 R24, desc[UR50][R22.64] ;  /* 0x0000003216181981 */ /* 0x000f22000c1e1b00 */
[----:B------:R-:W-:Y:S03]  /*10070*/  IADD3.X R27, PT, PT, R7, UR11, RZ, P0, !PT ;  /* 0x0000000b071b7c10 */ /* 0x000fe600087fe4ff */
[----:B------:R-:W5:Y:S04]  /*10080*/  LDS R7, [UR20+0x1c] ;  /* 0x00001c14ff077984 */ /* 0x000f680008000800 */
[----:B------:R-:W5:Y:S01]  /*10090*/  LDG.E.64 R26, desc[UR50][R26.64] ;  /* 0x000000321a1a7981 */ /* 0x000f62000c1e1b00 */
[----:B-1----:R-:W-:Y:S05]  /*100a0*/  SHF.R.U64 R8, R6, 0x4, RZ ;  /* 0x0000000406087819 */ /* 0x002fea00000012ff */
[----:B------:R-:W-:Y:S04]  /*100b0*/  STS [UR20+0x10], R8 ;  /* 0x00001008ff007988 */ /* 0x000fe80008000814 */
[----:B------:R-:W-:Y:S04]  /*100c0*/  STS [UR20+0x14], R8 ;  /* 0x00001408ff007988 */ /* 0x000fe80008000814 */
[----:B-----5:R-:W-:Y:S01]  /*100d0*/  STS.64 [UR20], R26 ;  /* 0x0000001aff007988 */ /* 0x020fe20008000a14 */
[--C-:B--2---:R-:W-:Y:S01]  /*100e0*/  SHF.R.S32.HI R29, RZ, 0x1f, R28.reuse ;  /* 0x0000001fff1d7819 */ /* 0x104fe2000001141c */
[----:B------:R-:W-:Y:S02]  /*100f0*/  @!P1 IMAD.MOV.U32 R24, RZ, RZ, R28 ;  /* 0x000000ffff189224 */ /* 0x000fe400078e001c */
[----:B---3--:R-:W-:Y:S02]  /*10100*/  VIADD R5, R5, 0xffffffff ;  /* 0xffffffff05057836 */ /* 0x008fe40000000000 */
[----:B------:R-:W-:Y:S05]  /*10110*/  @!P1 IMAD.MOV.U32 R25, RZ, RZ, R29 ;  /* 0x000000ffff199224 */ /* 0x000fea00078e001d */
[C---:B----4-:R-:W-:Y:S01]  /*10120*/  SHF.L.U64.HI R21, R24.reuse, 0x1, R25 ;  /* 0x0000000118157819 */ /* 0x050fe20000010219 */
[----:B------:R-:W-:Y:S03]  /*10130*/  IMAD.SHL.U32 R24, R24, 0x2, RZ ;  /* 0x0000000218187824 */ /* 0x000fe600078e00ff */
[----:B------:R-:W-:Y:S02]  /*10140*/  LOP3.LUT R21, R21, 0x1fffffff, RZ, 0xc0, !PT ;  /* 0x1fffffff15157812 */ /* 0x000fe400078ec0ff */
[----:B------:R-:W-:Y:S02]  /*10150*/  LOP3.LUT R24, R24, 0xfffffffe, RZ, 0xc0, !PT ;  /* 0xfffffffe18187812 */ /* 0x000fe400078ec0ff */
[--C-:B------:R-:W-:Y:S02]  /*10160*/  SHF.R.U32.HI R4, RZ, 0x4, R21.reuse ;  /* 0x00000004ff047819 */ /* 0x100fe40000011615 */
[----:B------:R-:W-:Y:S02]  /*10170*/  SHF.R.U64 R21, R24, 0x4, R21 ;  /* 0x0000000418157819 */ /* 0x000fe40000001215 */
[----:B------:R-:W-:Y:S02]  /*10180*/  LOP3.LUT R30, R7, 0xf, R4, 0xb8, !PT ;  /* 0x0000000f071e7812 */ /* 0x000fe400078eb804 */
[----:B------:R-:W-:Y:S01]  /*10190*/  CS2R R6, SRZ ;  /* 0x0000000000067805 */ /* 0x000fe2000001ff00 */
[----:B------:R-:W-:Y:S04]  /*101a0*/  STS [UR20+0xc], R21 ;  /* 0x00000c15ff007988 */ /* 0x000fe80008000814 */
        /* <DEDUP_REMOVED lines=12> */
.L_x_201:
[----:B------:R-:W-:Y:S05]  /*10270*/  BSYNC.RECONVERGENT B0 ;  /* 0x0000000000007941 */ /* 0x000fea0003800200 */
.L_x_200:
[----:B------:R-:W-:Y:S01]  /*10280*/  NOP ;  /* 0x0000000000007918 */ /* 0x000fe20000000000 */
[----:B-12---:R-:W1:Y:S01]  /*10290*/  LDS R4, [R20+UR20] ;  /* 0x0000001414047984 */ /* 0x006e620008000800 */
[----:B------:R-:W-:Y:S01]  /*102a0*/  ULEA UR34, UP0, UR25, UR14, 0x7 ;  /* 0x0000000e19227291 */ /* 0x000fe2000f8038ff */
[----:B------:R-:W-:Y:S01]  /*102b0*/  UMOV UR33, UR31 ;  /* 0x0000001f00217c82 */ /* 0x000fe20008000000 */
[----:B------:R-:W-:Y:S02]  /*102c0*/  UMOV UR31, UR29 ;  /* 0x0000001d001f7c82 */ /* 0x000fe40008000000 */
[----:B------:R-:W-:Y:S02]  /*102d0*/  ULEA.HI.X UR35, UR25, UR15, UR6, 0x7, UP0 ;  /* 0x0000000f19237291 */ /* 0x000fe400080f3c06 */
[----:B------:R-:W-:Y:S04]  /*102e0*/  IADD3 R6, P0, PT, R20, UR34, RZ ;  /* 0x0000002214067c10 */ /* 0x000fe8000ff1e0ff */
[----:B------:R-:W-:Y:S05]  /*102f0*/  IADD3.X R7, PT, PT, RZ, UR35, RZ, P0, !PT ;  /* 0x00000023ff077c10 */ /* 0x000fea00087fe4ff */
[----:B-1----:R2:W5:Y:S01]  /*10300*/  ATOMG.E.EXCH.STRONG.GPU PT, RZ, [R6], R4 ;  /* 0x0000000406ff73a8 */ /* 0x00256200041ee100 */
[----:B------:R-:W-:Y:S04]  /*10310*/  DEPBAR {5,4,3,2,1,0} ;  /* 0x0000003f0000791a */ /* 0x000fe80000000000 */
[----:B------:R-:W1:Y:S02]  /*10320*/  CCTL.E.C.LDCU.IV.DEEP [UR32] ;  /* 0x0000000020007540 */ /* 0x000e640009c08000 */
[----:B-1----:R2:W-:Y:S01]  /*10330*/  UTMACCTL.IV [UR32] ;  /* 0x00000000200079b9 */ /* 0x0025e20008000000 */
        /* <DEDUP_REMOVED lines=9> */
[----:B------:R-:W-:Y:S01]  /*103d0*/  NOP ;  /* 0x0000000000007918 */ /* 0x000fe20000000000 */
.L_x_197:
[----:B-----5:R-:W-:Y:S01]  /*103e0*/  ELECT P0, URZ, PT ;  /* 0x0000000000ff782f */ /* 0x020fe20003800000 */
[----:B------:R-:W-:Y:S11]  /*103f0*/  BSSY.RECONVERGENT B0, `(.L_x_202) ;  /* 0x0000011000007945 */ /* 0x000ff60003800200 */
[----:B------:R-:W-:Y:S01]  /*10400*/  @!UPT UIADD3 URZ, UPT, UPT, URZ, URZ, URZ ;  /* 0x000000fffffff290 */ /* 0x000fe2000fffe0ff */
[----:B------:R-:W-:Y:S05]  /*10410*/  @!P0 BRA `(.L_x_203) ;  /* 0x0000000000388947 */ /* 0x000fea0003800000 */
[----:B------:R0:W-:Y:S01]  /*10420*/  UTMACMDFLUSH ;  /* 0x00000000000079b7 */ /* 0x0001e20000000000 */
[----:B------:R-:W-:Y:S09]  /*10430*/  UIMAD UR6, UR8, 0x14, UR4 ;  /* 0x00000014080678a4 */ /* 0x000ff2000f8e0204 */
[----:B------:R4:W-:Y:S04]  /*10440*/  STS [UR6+0x2c0], R16 ;  /* 0x0002c010ff007988 */ /* 0x0009e80008000806 */
        /* <DEDUP_REMOVED lines=9> */
[----:B-----5:R-:W1:Y:S01]  /*104e0*/  FENCE.VIEW.ASYNC.S ;  /* 0x00000000000073c6 */ /* 0x020e620000000000 */
[----:B------:R-:W-:Y:S04]  /*104f0*/  DEPBAR.LE SB0, 0x0 ;  /* 0x000080000000791a */ /* 0x000fe80000000000 */
.L_x_203:
[----:B--2---:R-:W-:Y:S05]  /*10500*/  BSYNC.RECONVERGENT B0 ;  /* 0x0000000000007941 */ /* 0x004fea0003800200 */
.L_x_202:
[----:B------:R-:W-:Y:S09]  /*10510*/  UISETP.NE.AND UP0, UPT, UR37, 0x8, UPT ;  /* 0x000000082500788c */ /* 0x000ff2000bf05270 */
[----:B------:R-:W-:Y:S05]  /*10520*/  BRA.U !UP0, `(.L_x_204) ;  /* 0x0000000108047547 */ /* 0x000fea000b800000 */
[----:B------:R-:W-:Y:S05]  /*10530*/  BPT.TRAP 0x1 ;  /* 0x000000040000795c */ /* 0x000fea0000300000 */
.L_x_204:
[----:B------:R-:W-:Y:S01]  /*10540*/  UIADD3 UR6, UPT, UPT, UR8, -0x4, URZ ;  /* 0xfffffffc08067890 */ /* 0x000fe2000fffe0ff */
[----:B-1----:R-:W-:Y:S01]  /*10550*/  SYNCS.ARRIVE.TRANS64.A1T0 RZ, [UR24+0x1a0], RZ ;  /* 0x0001a0ffffff79a7 */ /* 0x002fe20008100018 */
[----:B------:R-:W-:Y:S01]  /*10560*/  UIADD3 UR24, UPT, UPT, UR7, -0x4, URZ ;  /* 0xfffffffc07187890 */ /* 0x000fe2000fffe0ff */
[----:B------:R-:W-:Y:S01]  /*10570*/  ISETP.NE.AND P0, PT, R11, RZ, PT ;  /* 0x000000ff0b00720c */ /* 0x000fe20003f05270 */
[----:B------:R-:W-:Y:S02]  /*10580*/  UISETP.GE.U32.AND UP1, UPT, UR6, -0x8, UPT ;  /* 0xfffffff80600788c */ /* 0x000fe4000bf26070 */
[----:B------:R-:W-:Y:S02]  /*10590*/  UISETP.GE.U32.AND UP0, UPT, UR24, -0x8, UPT ;  /* 0xfffffff81800788c */ /* 0x000fe4000bf06070 */
[----:B------:R-:W-:Y:S02]  /*105a0*/  USEL UR24, URZ, 0x1, UP1 ;  /* 0x00000001ff187887 */ /* 0x000fe40008800000 */
[----:B------:R-:W-:Y:S02]  /*105b0*/  USEL UR6, URZ, 0x1, UP0 ;  /* 0x00000001ff067887 */ /* 0x000fe40008000000 */
[----:B------:R-:W-:Y:S02]  /*105c0*/  ULOP3.LUT UR26, UR8, 0x7, URZ, 0xc0, !UPT ;  /* 0x00000007081a7892 */ /* 0x000fe4000f8ec0ff */
[----:B------:R-:W-:Y:S01]  /*105d0*/  ULOP3.LUT UR25, UR7, 0x7, URZ, 0xc0, !UPT ;  /* 0x0000000707197892 */ /* 0x000fe2000f8ec0ff */
[----:B------:R-:W-:Y:S01]  /*105e0*/  LOP3.LUT R0, R0, UR24, RZ, 0x3c, !PT ;  /* 0x0000001800007c12 */ /* 0x000fe2000f8e3cff */
[----:B------:R-:W-:Y:S01]  /*105f0*/  ULOP3.LUT UR8, UR26, 0x4, URZ, 0x3c, !UPT ;  /* 0x000000041a087892 */ /* 0x000fe2000f8e3cff */
[----:B------:R-:W-:Y:S01]  /*10600*/  LOP3.LUT R17, R17, UR6, RZ, 0x3c, !PT ;  /* 0x0000000611117c12 */ /* 0x000fe2000f8e3cff */
[----:B------:R-:W-:Y:S01]  /*10610*/  ULOP3.LUT UR7, UR25, 0x4, URZ, 0x3c, !UPT ;  /* 0x0000000419077892 */ /* 0x000fe2000f8e3cff */
[----:B------:R-:W-:Y:S11]  /*10620*/  @!P0 EXIT ;  /* 0x000000000000894d */ /* 0x000ff60003800000 */
[----:B------:R-:W-:Y:S05]  /*10630*/  BRA `(.L_x_205) ;  /* 0xffffffe800f47947 */ /* 0x000fea000383ffff */
.L_x_304:
[----:B------:R-:W-:Y:S01]  /*10640*/  UMOV UR6, 0x40 ;  /* 0x0000004000067882 */ /* 0x000fe20000000000 */
[----:B------:R-:W-:Y:S01]  /*10650*/  NOP ;  /* 0x0000000000007918 */ /* 0x000fe20000000000 */
[----:B------:R-:W-:Y:S01]  /*10660*/  ULEA UR6, UR5, UR6, 0x18 ;  /* 0x0000000605067291 */ /* 0x000fe2000f8ec0ff */
[----:B------:R-:W-:Y:S02]  /*10670*/  UMOV UR4, 0x400 ;  /* 0x0000040000047882 */ /* 0x000fe40000000000 */
[----:B------:R-:W-:-:S06]  /*10680*/  ULEA UR4, UR5, UR4, 0x18 ;  /* 0x0000000405047291 */ /* 0x000fcc000f8ec0ff */
[----:B------:R-:W2:Y:S02]  /*10690*/  LDS.U8 R0, [UR6+0x1c] ;  /* 0x00001c06ff007984 */ /* 0x000ea40008000000 */
[----:B--2---:R-:W-:-:S13]  /*106a0*/  ISETP.NE.AND P0, PT, R0, RZ, PT ;  /* 0x000000ff0000720c */ /* 0x004fda0003f05270 */
[----:B------:R-:W-:Y:S05]  /*106b0*/  @P0 BRA `(.L_x_206) ;  /* 0x0000000400100947 */ /* 0x000fea0003800000 */
[----:B------:R-:W-:Y:S02]  /*106c0*/  ULOP3.LUT UR44, UR5, 0x1, URZ, 0xc0, !UPT ;  /* 0x00000001052c7892 */ /* 0x000fe4000f8ec0ff */
[----:B------:R-:W-:Y:S02]  /*106d0*/  ULOP3.LUT UR43, UR5, 0x1, URZ, 0x3c, !UPT ;  /* 0x00000001052b7892 */ /* 0x000fe4000f8e3cff */
[----:B------:R-:W-:Y:S02]  /*106e0*/  UISETP.NE.U32.AND UP0, UPT, UR44, 0x1, UPT ;  /* 0x000000012c00788c */ /* 0x000fe4000bf05070 */
[----:B------:R-:W-:-:S07]  /*106f0*/  UIADD3 UR7, UPT, UPT, UR6, 0x8, URZ ;  /* 0x0000000806077890 */ /* 0x000fce000fffe0ff */
[----:B------:R-:W-:Y:S05]  /*10700*/  BRA.U !UP0, `(.L_x_207) ;  /* 0x00000001089c7547 */ /* 0x000fea000b800000 */
[----:B------:R-:W-:Y:S01]  /*10710*/  ELECT P0, URZ, PT ;  /* 0x0000000000ff782f */ /* 0x000fe20003800000 */
[----:B------:R-:W-:-:S12]  /*10720*/  BSSY B0, `(.L_x_207) ;  /* 0x0000025000007945 */ /* 0x000fd80003800000 */
[----:B------:R-:W-:Y:S05]  /*10730*/  @!P0 BRA `(.L_x_208) ;  /* 0x00000000008c8947 */ /* 0x000fea0003800000 */
[----:B------:R-:W-:-:S05]  /*10740*/  UMOV UR5, 0x10 ;  /* 0x0000001000057882 */ /* 0x000fca0000000000 */
[----:B------:R-:W-:Y:S04]  /*10750*/  DEPBAR.LE SB2, 0x36 ;  /* 0x0000ad800000791a */ /* 0x000fe80000000000 */
[----:B------:R-:W2:Y:S02]  /*10760*/  UTCATOMSWS.2CTA.FIND_AND_SET.ALIGN UP1, UR5, UR5 ;  /* 0x00000005000575e3 */ /* 0x000ea40008220800 */
[----:B--2---:R-:W-:Y:S01]  /*10770*/  MOV R11, UR5 ;  /* 0x00000005000b7c02 */ /* 0x004fe20008000f00 */
[----:B------:R-:W-:Y:S06]  /*10780*/  BRA.U UP1, `(.L_x_209) ;  /* 0x0000000101187547 */ /* 0x000fec000b800000 */
.L_x_210:
[----:B------:R-:W-:Y:S05]  /*10790*/  NANOSLEEP 0x64 ;  /* 0x000000640000795d */ /* 0x000fea0003800000 */
[----:B------:R-:W-:-:S05]  /*107a0*/  UMOV UR5, 0x10 ;  /* 0x0000001000057882 */ /* 0x000fca0000000000 */
[----:B------:R-:W-:Y:S04]  /*107b0*/  DEPBAR.LE SB2, 0x36 ;  /* 0x0000ad800000791a */ /* 0x000fe80000000000 */
[----:B------:R-:W2:Y:S02]  /*107c0*/  UTCATOMSWS.2CTA.FIND_AND_SET.ALIGN UP1, UR5, UR5 ;  /* 0x00000005000575e3 */ /* 0x000ea40008220800 */
[----:B--2---:R-:W-:Y:S01]  /*107d0*/  MOV R11, UR5 ;  /* 0x00000005000b7c02 */ /* 0x004fe20008000f00 */
[----:B------:R-:W-:Y:S05]  /*107e0*/  BRA.U !UP1, `(.L_x_210) ;  /* 0xfffffffd09e87547 */ /* 0x000fea000b83ffff */
.L_x_209:
[----:B------:R-:W2:Y:S01]  /*107f0*/  LDS R5, [UR6+0x10] ;  /* 0x00001006ff057984 */ /* 0x000ea20008000800 */
[----:B------:R-:W-:Y:S01]  /*10800*/  IMAD.U32 R3, RZ, RZ, UR4 ;  /* 0x00000004ff037e24 */ /* 0x000fe2000f8e00ff */
[----:B------:R-:W-:-:S03]  /*10810*/  MOV R2, UR43 ;  /* 0x0000002b00027c02 */ /* 0x000fc60008000f00 */
[----:B------:R-:W-:Y:S01]  /*10820*/  VIADD R3, R3, 0x360 ;  /* 0x0000036003037836 */ /* 0x000fe20000000000 */
[----:B--2---:R-:W-:-:S04]  /*10830*/  SHF.L.U32 R5, R5, 0x1f, RZ ;  /* 0x0000001f05057819 */ /* 0x004fc800000006ff */
[----:B------:R-:W2:Y:S02]  /*10840*/  SYNCS.PHASECHK.TRANS64.TRYWAIT P0, [UR6+0x8], R5 ;  /* 0x00000805ff0075a7 */ /* 0x000ea40008001106 */
[----:B--2---:R-:W-:Y:S05]  /*10850*/  @P0 BRA `(.L_x_211) ;  /* 0x0000000000080947 */ /* 0x004fea0003800000 */
[----:B------:R-:W2:Y:S02]  /*10860*/  SYNCS.PHASECHK.TRANS64.TRYWAIT P0, [UR6+0x8], R5 ;  /* 0x00000805ff0075a7 */ /* 0x000ea40008001106 */
[----:B--2---:R-:W-:Y:S05]  /*10870*/  @!P0 BRA `(.L_x_212) ;  /* 0x0000001c00748947 */ /* 0x004fea0003800000 */
.L_x_211:
[----:B------:R-:W-:Y:S01]  /*10880*/  HFMA2 R4, -RZ, RZ, 0, 5.9604644775390625e-08 ;  /* 0x00000001ff047431 */ /* 0x000fe200000001ff */
[----:B------:R-:W-:Y:S01]  /*10890*/  UPRMT UR5, UR43, 0x654, UR7 ;  /* 0x000006542b057896 */ /* 0x000fe20008000007 */
[----:B-----5:R-:W-:Y:S01]  /*108a0*/  IMAD.MOV.U32 R6, RZ, RZ, 0xffff ;  /* 0x0000ffffff067424 */ /* 0x020fe200078e00ff */
[----:B------:R-:W-:Y:S01]  /*108b0*/  PRMT R2, R2, 0x654, R3 ;  /* 0x0000065402027816 */ /* 0x000fe20000000003 */
[----:B--2---:R-:W-:Y:S02]  /*108c0*/  IMAD.MOV.U32 R0, RZ, RZ, 0x4 ;  /* 0x00000004ff007424 */ /* 0x004fe400078e00ff */
[----:B------:R-:W-:Y:S01]  /*108d0*/  IMAD.SHL.U32 R7, R11, 0x20, RZ ;  /* 0x000000200b077824 */ /* 0x000fe200078e00ff */
[----:B------:R-:W-:Y:S02]  /*108e0*/  MOV R3, UR5 ;  /* 0x0000000500037c02 */ /* 0x000fe40008000f00 */
[-C--:B------:R-:W-:Y:S01]  /*108f0*/  SHF.L.U32 R6, R6, R11.reuse, RZ ;  /* 0x0000000b06067219 */ /* 0x080fe200000006ff */
[----:B------:R2:W-:Y:S01]  /*10900*/  SYNCS.ARRIVE.TRANS64.RED RZ, [UR5], R0 ;  /* 0x00000000ffff79a7 */ /* 0x0005e20008000405 */
[----:B------:R-:W-:Y:S01]  /*10910*/  SHF.L.U32 R5, R4, R11, RZ ;  /* 0x0000000b04057219 */ /* 0x000fe200000006ff */
[----:B------:R2:W-:Y:S04]  /*10920*/  STS [UR4+0x360], R7 ;  /* 0x00036007ff007988 */ /* 0x0005e80008000804 */
[----:B------:R2:W-:Y:S04]  /*10930*/  STAS [R2.64], R11 ;  /* 0x0000000b02007dbd */ /* 0x0005e8000c0008ff */
[----:B------:R2:W-:Y:S04]  /*10940*/  ATOMS.OR RZ, [UR6+0x14], R6 ;  /* 0x00001406ffff798c */ /* 0x0005e8000b000006 */
[----:B------:R2:W-:Y:S04]  /*10950*/  ATOMS.OR RZ, [UR6+0x18], R5 ;  /* 0x00001805ffff798c */ /* 0x0005e8000b000006 */
[----:B------:R2:W-:Y:S02]  /*10960*/  ATOMS.XOR RZ, [UR6+0x10], R4 ;  /* 0x00001004ffff798c */ /* 0x0005e4000b800006 */
.L_x_208:
[----:B------:R-:W-:Y:S05]  /*10970*/  BSYNC B0 ;  /* 0x0000000000007941 */ /* 0x000fea0003800000 */
.L_x_207:
[----:B------:R-:W-:Y:S05]  /*10980*/  BRA.U UP0, `(.L_x_213) ;  /* 0x00000001006c7547 */ /* 0x000fea000b800000 */
[----:B------:R-:W-:-:S03]  /*10990*/  UMOV UR5, 0xffffffff ;  /* 0xffffffff00057882 */ /* 0x000fc60000000000 */
[----:B------:R-:W-:Y:S05]  /*109a0*/  BRA.DIV UR5, `(.L_x_214) ;  /* 0x0000001e05407947 */ /* 0x000fea000b800000 */
[----:B------:R-:W-:-:S13]  /*109b0*/  ELECT P6, URZ, PT ;  /* 0x0000000000ff782f */ /* 0x000fda00038c0000 */
.L_x_288:
[----:B------:R-:W-:Y:S05]  /*109c0*/  @!P6 BRA `(.L_x_213) ;  /* 0x00000000005ce947 */ /* 0x000fea0003800000 */
[----:B--2---:R-:W2:Y:S02]  /*109d0*/  LDS R3, [UR6+0x10] ;  /* 0x00001006ff037984 */ /* 0x004ea40008000800 */
[----:B--2---:R-:W-:-:S04]  /*109e0*/  SHF.L.U32 R3, R3, 0x1f, RZ ;  /* 0x0000001f03037819 */ /* 0x004fc800000006ff */
[----:B------:R-:W2:Y:S02]  /*109f0*/  SYNCS.PHASECHK.TRANS64.TRYWAIT P0, [UR6+0x8], R3 ;  /* 0x00000803ff0075a7 */ /* 0x000ea40008001106 */
[----:B--2---:R-:W-:Y:S05]  /*10a00*/  @P0 BRA `(.L_x_215) ;  /* 0x0000000000080947 */ /* 0x004fea0003800000 */
[----:B------:R-:W2:Y:S02]  /*10a10*/  SYNCS.PHASECHK.TRANS64.TRYWAIT P0, [UR6+0x8], R3 ;  /* 0x00000803ff0075a7 */ /* 0x000ea40008001106 */
[----:B--2---:R-:W-:Y:S05]  /*10a20*/  @!P0 BRA `(.L_x_216) ;  /* 0x0000001c00408947 */ /* 0x004fea0003800000 */
.L_x_215:
[----:B------:R-:W3:Y:S01]  /*10a30*/  LDS R5, [UR4+0x360] ;  /* 0x00036004ff057984 */ /* 0x000ee20008000800 */
[----:B--2---:R-:W-:Y:S02]  /*10a40*/  HFMA2 R0, -RZ, RZ, 0, 5.9604644775390625e-08 ;  /* 0x00000001ff007431 */ /* 0x004fe400000001ff */
[----:B------:R-:W-:Y:S01]  /*10a50*/  IMAD.MOV.U32 R2, RZ, RZ, 0xffff ;  /* 0x0000ffffff027424 */ /* 0x000fe200078e00ff */
[----:B------:R-:W-:Y:S01]  /*10a60*/  UPRMT UR5, UR43, 0x654, UR7 ;  /* 0x000006542b057896 */ /* 0x000fe20008000007 */
[----:B---3--:R-:W-:-:S03]  /*10a70*/  IMAD.SHL.U32 R3, R5, 0x20, RZ ;  /* 0x0000002005037824 */ /* 0x008fc600078e00ff */
[-C--:B------:R-:W-:Y:S02]  /*10a80*/  SHF.L.U32 R2, R2, R5.reuse, RZ ;  /* 0x0000000502027219 */ /* 0x080fe400000006ff */
[----:B------:R-:W-:Y:S01]  /*10a90*/  SHF.L.U32 R5, R0, R5, RZ ;  /* 0x0000000500057219 */ /* 0x000fe200000006ff */
[----:B------:R3:W-:Y:S04]  /*10aa0*/  STS [UR4+0x360], R3 ;  /* 0x00036003ff007988 */ /* 0x0007e80008000804 */
[----:B------:R3:W-:Y:S04]  /*10ab0*/  ATOMS.OR RZ, [UR6+0x14], R2 ;  /* 0x00001402ffff798c */ /* 0x0007e8000b000006 */
[----:B------:R3:W-:Y:S01]  /*10ac0*/  ATOMS.OR RZ, [UR6+0x18], R5 ;  /* 0x00001805ffff798c */ /* 0x0007e2000b000006 */
[----:B------:R-:W-:Y:S03]  /*10ad0*/  SYNCS.ARRIVE.TRANS64.RED.A1T0 RZ, [UR5], RZ ;  /* 0x000000ffffff79a7 */ /* 0x000fe60008100405 */
[----:B------:R3:W-:Y:S01]  /*10ae0*/  ATOMS.XOR RZ, [UR6+0x10], R0 ;  /* 0x00001000ffff798c */ /* 0x0007e2000b800006 */
[----:B------:R-:W-:Y:S05]  /*10af0*/  BRA `(.L_x_213) ;  /* 0x0000000000107947 */ /* 0x000fea0003800000 */
.L_x_206:
[----:B------:R-:W-:Y:S02]  /*10b00*/  MOV R0, 0xffffffff ;  /* 0xffffffff00007802 */ /* 0x000fe40000000f00 */
[----:B------:R-:W-:-:S03]  /*10b10*/  MOV R2, 0x10b40 ;  /* 0x00010b4000027802 */ /* 0x000fc60000000f00 */
[----:B------:R2:W-:Y:S04]  /*10b20*/  STS [UR4+0x360], R0 ;  /* 0x00036000ff007988 */ /* 0x0005e80008000804 */
[----:B-12-45:R-:W-:Y:S05]  /*10b30*/  CALL.REL.NOINC `($__internal_1_$__cuda_sm10x_tcgen05_guardrail_trap_phase_invalid_during_alloc) ;  /* 0x0000001c00c87944 */ /* 0x036fea0003c00000 */
.L_x_213:
[----:B------:R-:W-:Y:S05]  /*10b40*/  WARPSYNC.ALL ;  /* 0x0000000000007948 */ /* 0x000fea0003800000 */
[----:B------:R-:W1:Y:S01]  /*10b50*/  S2UR UR5, SR_CgaCtaId ;  /* 0x00000000000579c3 */ /* 0x000e620000008800 */
[----:B------:R-:W-:Y:S01]  /*10b60*/  UMOV UR4, 0x400 ;  /* 0x0000040000047882 */ /* 0x000fe20000000000 */
[----:B------:R-:W-:-:S06]  /*10b70*/  NOP ;  /* 0x0000000000007918 */ /* 0x000fcc0000000000 */
[----:B------:R-:W-:Y:S06]  /*10b80*/  BAR.ARV 0x6, 0xa0 ;  /* 0x0182800000007b1d */ /* 0x000fec0000002000 */
[----:B-1----:R-:W-:-:S04]  /*10b90*/  ULEA UR4, UR5, UR4, 0x18 ;  /* 0x0000000405047291 */ /* 0x002fc8000f8ec0ff */
[----:B------:R-:W-:Y:S02]  /*10ba0*/  UIADD3 UR12, UPT, UPT, UR4, 0x9400, URZ ;  /* 0x00009400040c7890 */ /* 0x000fe4000fffe0ff */
[----:B------:R-:W-:Y:S02]  /*10bb0*/  UIADD3 UR13, UPT, UPT, UR4, 0x17400, URZ ;  /* 0x00017400040d7890 */ /* 0x000fe4000fffe0ff */
[----:B------:R-:W-:Y:S01]  /*10bc0*/  USHF.R.U32.HI UR12, URZ, 0x4, UR12 ;  /* 0x00000004ff0c7899 */ /* 0x000fe2000801160c */
[----:B--23--:R-:W1:Y:S01]  /*10bd0*/  LDS R0, [UR4+0x360] ;  /* 0x00036004ff007984 */ /* 0x00ce620008000800 */
[----:B------:R-:W-:Y:S02]  /*10be0*/  USHF.R.U32.HI UR13, URZ, 0x4, UR13 ;  /* 0x00000004ff0d7899 */ /* 0x000fe4000801160d */
[----:B------:R-:W-:Y:S02]  /*10bf0*/  ULOP3.LUT UR12, UR12, 0x3fff, URZ, 0xc0, !UPT ;  /* 0x00003fff0c0c7892 */ /* 0x000fe4000f8ec0ff */
[----:B------:R-:W-:-:S02]  /*10c00*/  ULOP3.LUT UR13, UR13, 0x3fff, URZ, 0xc0, !UPT ;  /* 0x00003fff0d0d7892 */ /* 0x000fc4000f8ec0ff */
[----:B------:R-:W-:Y:S02]  /*10c10*/  ULOP3.LUT UR12, UR12, 0x10000, URZ, 0xfc, !UPT ;  /* 0x000100000c0c7892 */ /* 0x000fe4000f8efcff */
[----:B------:R-:W-:Y:S01]  /*10c20*/  ULOP3.LUT UR13, UR13, 0x10000, URZ, 0xfc, !UPT ;  /* 0x000100000d0d7892 */ /* 0x000fe2000f8efcff */
[----:B-1----:R-:W-:Y:S01]  /*10c30*/  R2UR UR20, R0 ;  /* 0x00000000001472ca */ /* 0x002fe200000e0000 */
[----:B----45:R-:W1:-:S00]  /*10c40*/  USETMAXREG.DEALLOC.CTAPOOL 0x88 ;  /* 0x00000088000079c8 */ /* 0x030e4000080e0500 */
[----:B-1----:R-:W-:Y:S01]  /*10c50*/  HFMA2 R2, -RZ, RZ, 0, 0 ;  /* 0x00000000ff027431 */ /* 0x002fe200000001ff */
[----:B------:R-:W-:Y:S01]  /*10c60*/  MOV R0, RZ ;  /* 0x000000ff00007202 */ /* 0x000fe20000000f00 */
[----:B------:R-:W-:Y:S01]  /*10c70*/  UMOV UR19, 0x1 ;  /* 0x0000000100137882 */ /* 0x000fe20000000000 */
[----:B------:R-:W-:Y:S01]  /*10c80*/  UMOV UR18, URZ ;  /* 0x000000ff00127c82 */ /* 0x000fe20008000000 */
[----:B------:R-:W-:Y:S01]  /*10c90*/  UMOV UR17, URZ ;  /* 0x000000ff00117c82 */ /* 0x000fe20008000000 */
[----:B------:R-:W-:Y:S01]  /*10ca0*/  UMOV UR16, URZ ;  /* 0x000000ff00107c82 */ /* 0x000fe20008000000 */
[----:B------:R-:W-:-:S06]  /*10cb0*/  UMOV UR15, URZ ;  /* 0x000000ff000f7c82 */ /* 0x000fcc0008000000 */
.L_x_227:
[----:B------:R-:W1:Y:S02]  /*10cc0*/  LDC.64 R4, c[0x0][0x390] ;  /* 0x0000e400ff047b82 */ /* 0x000e640000000a00 */
[----:B-12---:R-:W-:-:S05]  /*10cd0*/  IMAD.WIDE R4, R17, 0xc, R4 ;  /* 0x0000000c11047825 */ /* 0x006fca00078e0204 */
[----:B------:R-:W2:Y:S02]  /*10ce0*/  LDG.E R3, desc[UR50][R4.64+0x8] ;  /* 0x0000083204037981 */ /* 0x000ea4000c1e1900 */
[----:B--2---:R-:W-:-:S13]  /*10cf0*/  R2UR UR11, R3 ;  /* 0x00000000030b72ca */ /* 0x004fda00000e0000 */
[----:B------:R-:W-:Y:S02]  /*10d00*/  UISETP.GE.AND UP0, UPT, UR11, 0x1, UPT ;  /* 0x000000010b00788c */ /* 0x000fe4000bf06270 */
[----:B------:R-:W-:Y:S02]  /*10d10*/  UIADD3 UR6, UPT, UPT, UR11, 0x3f, URZ ;  /* 0x0000003f0b067890 */ /* 0x000fe4000fffe0ff */
[----:B------:R-:W-:Y:S02]  /*10d20*/  UISETP.NE.OR UP0, UPT, UR44, URZ, !UP0 ;  /* 0x000000ff2c00728c */ /* 0x000fe4000c705670 */
[----:B------:R-:W-:-:S04]  /*10d30*/  USHF.R.S32.HI UR14, URZ, 0x1f, UR6 ;  /* 0x0000001fff0e7899 */ /* 0x000fc80008011406 */
[----:B------:R-:W-:-:S03]  /*10d40*/  ULEA.HI UR14, UR14, UR6, URZ, 0x6 ;  /* 0x000000060e0e7291 */ /* 0x000fc6000f8f30ff */
[----:B------:R-:W-:Y:S09]  /*10d50*/  BRA.U UP0, `(.L_x_217) ;  /* 0x0000000500507547 */ /* 0x000ff2000b800000 */
[----:B------:R-:W-:Y:S01]  /*10d60*/  ULEA UR6, UR16, UR4, 0x3 ;  /* 0x0000000410067291 */ /* 0x000fe2000f8e18ff */
[----:B------:R-:W-:Y:S01]  /*10d70*/  SHF.L.U32 R3, R0, 0x1f, RZ ;  /* 0x0000001f00037819 */ /* 0x000fe200000006ff */
[----:B------:R-:W-:Y:S02]  /*10d80*/  UISETP.NE.AND UP0, UPT, UR37, URZ, UPT ;  /* 0x000000ff2500728c */ /* 0x000fe4000bf05270 */
[----:B------:R-:W-:Y:S02]  /*10d90*/  USHF.R.S32.HI UR14, URZ, 0x6, UR14 ;  /* 0x00000006ff0e7899 */ /* 0x000fe4000801140e */
[----:B------:R-:W-:Y:S02]  /*10da0*/  UISETP.NE.AND UP0, UPT, UR21, 0x4, !UP0 ;  /* 0x000000041500788c */ /* 0x000fe4000c705270 */
[----:B------:R-:W-:Y:S01]  /*10db0*/  ULEA UR10, UR18, UR20, 0x7 ;  /* 0x00000014120a7291 */ /* 0x000fe2000f8e38ff */
[----:B------:R1:W2:Y:S06]  /*10dc0*/  SYNCS.PHASECHK.TRANS64.TRYWAIT P1, [UR6], R3 ;  /* 0x00000003ff0075a7 */ /* 0x0002ac0008021106 */
[----:B------:R-:W-:Y:S05]  /*10dd0*/  BRA.U UP0, `(.L_x_218) ;  /* 0x0000000100047547 */ /* 0x000fea000b800000 */
[----:B------:R-:W-:Y:S05]  /*10de0*/  BPT.TRAP 0x1 ;  /* 0x000000040000795c */ /* 0x000fea0000300000 */
.L_x_218:
[----:B------:R-:W-:Y:S01]  /*10df0*/  ULEA UR9, UR18, UR4, 0x3 ;  /* 0x0000000412097291 */ /* 0x000fe2000f8e18ff */
[----:B------:R-:W-:-:S04]  /*10e00*/  MOV R4, UR19 ;  /* 0x0000001300047c02 */ /* 0x000fc80008000f00 */
[----:B------:R-:W-:-:S04]  /*10e10*/  SHF.L.U32 R4, R4, 0x1f, RZ ;  /* 0x0000001f04047819 */ /* 0x000fc800000006ff */
[----:B------:R-:W3:Y:S02]  /*10e20*/  SYNCS.PHASECHK.TRANS64.TRYWAIT P0, [UR9+0x160], R4 ;  /* 0x00016004ff0075a7 */ /* 0x000ee40008001109 */
[----:B---3--:R-:W-:Y:S05]  /*10e30*/  @!P0 BRA `(.L_x_219) ;  /* 0x0000001800548947 */ /* 0x008fea0003800000 */
.L_x_290:
[----:B-1----:R-:W-:Y:S01]  /*10e40*/  LOP3.LUT R3, R10, 0xffff, RZ, 0xc0, !PT ;  /* 0x0000ffff0a037812 */ /* 0x002fe200078ec0ff */
[----:B------:R-:W-:Y:S01]  /*10e50*/  UISETP.LT.AND UP1, UPT, UR14, 0x1, UPT ;  /* 0x000000010e00788c */ /* 0x000fe2000bf21270 */
[----:B--2---:R-:W-:Y:S01]  /*10e60*/  PLOP3.LUT P0, PT, P1, PT, PT, 0x80, 0x8 ;  /* 0x000000000008781c */ /* 0x004fe20000f0f070 */
[----:B------:R-:W-:Y:S01]  /*10e70*/  UPLOP3.LUT UP3, UPT, UPT, UPT, UPT, 0x40, 0x4 ;  /* 0x000000000004789c */ /* 0x000fe20003f6e870 */
[----:B------:R-:W-:Y:S01]  /*10e80*/  R2UR UR7, R3 ;  /* 0x00000000030772ca */ /* 0x000fe200000e0000 */
[----:B------:R-:W-:Y:S01]  /*10e90*/  USEL UR8, UR14, 0x1, UP1 ;  /* 0x000000010e087887 */ /* 0x000fe20008800000 */
[----:B------:R-:W-:Y:S01]  /*10ea0*/  UMOV UR42, UR16 ;  /* 0x00000010002a7c82 */ /* 0x000fe20008000000 */
[----:B------:R-:W-:Y:S02]  /*10eb0*/  UMOV UR28, 0x0 ;  /* 0x00000000001c7882 */ /* 0x000fe40000000000 */
[----:B------:R-:W-:Y:S01]  /*10ec0*/  UIADD3 UR8, UPT, UPT, -UR8, UR15, UR14 ;  /* 0x0000000f08087290 */ /* 0x000fe2000fffe10e */
[----:B------:R-:W-:Y:S01]  /*10ed0*/  UMOV UR29, 0x8400490 ;  /* 0x08400490001d7882 */ /* 0x000fe20000000000 */
[----:B------:R-:W-:-:S02]  /*10ee0*/  UMOV UR26, 0x0 ;  /* 0x00000000001a7882 */ /* 0x000fc40000000000 */
[----:B------:R-:W-:Y:S01]  /*10ef0*/  UIADD3 UR8, UPT, UPT, UR8, 0x1, URZ ;  /* 0x0000000108087890 */ /* 0x000fe2000fffe0ff */
[----:B------:R-:W-:Y:S01]  /*10f00*/  UMOV UR27, 0x8400490 ;  /* 0x08400490001b7882 */ /* 0x000fe20000000000 */
[----:B------:R-:W-:Y:S01]  /*10f10*/  UMOV UR24, 0x0 ;  /* 0x0000000000187882 */ /* 0x000fe20000000000 */
[----:B------:R-:W-:Y:S01]  /*10f20*/  UMOV UR25, 0x8400490 ;  /* 0x0840049000197882 */ /* 0x000fe20000000000 */
[----:B------:R-:W-:Y:S01]  /*10f30*/  UMOV UR22, 0x0 ;  /* 0x0000000000167882 */ /* 0x000fe20000000000 */
[----:B------:R-:W-:-:S07]  /*10f40*/  UMOV UR23, 0x8400490 ;  /* 0x0840049000177882 */ /* 0x000fce0000000000 */
.L_x_222:
[----:B-1----:R-:W-:Y:S01]  /*10f50*/  ULEA UR6, UR42, UR4, 0x3 ;  /* 0x000000042a067291 */ /* 0x002fe2000f8e18ff */
[----:B--2---:R-:W-:Y:S11]  /*10f60*/  @P0 BRA `(.L_x_220) ;  /* 0x00000000000c0947 */ /* 0x004ff60003800000 */
[----:B------:R-:W-:Y:S04]  /*10f70*/  SHF.L.U32 R4, R0, 0x1f, RZ ;  /* 0x0000001f00047819 */ /* 0x000fe800000006ff */
[----:B------:R-:W1:Y:S02]  /*10f80*/  SYNCS.PHASECHK.TRANS64.TRYWAIT P0, [UR6], R4 ;  /* 0x00000004ff0075a7 */ /* 0x000e640008001106 */
[----:B-1----:R-:W-:Y:S05]  /*10f90*/  @!P0 BRA `(.L_x_221) ;  /* 0x0000001800148947 */ /* 0x002fea0003800000 */
.L_x_220:
[----:B------:R-:W-:Y:S01]  /*10fa0*/  UISETP.NE.AND UP1, UPT, UR14, 0x1, UPT ;  /* 0x000000010e00788c */ /* 0x000fe2000bf25270 */
[----:B------:R-:W-:Y:S01]  /*10fb0*/  PLOP3.LUT P0, PT, PT, PT, PT, 0x80, 0x8 ;  /* 0x000000000008781c */ /* 0x000fe20003f0f070 */
[----:B------:R-:W-:Y:S02]  /*10fc0*/  UIADD3 UR16, UPT, UPT, UR42, 0x1, URZ ;  /* 0x000000012a107890 */ /* 0x000fe4000fffe0ff */
[----:B------:R-:W-:Y:S02]  /*10fd0*/  ULEA UR32, UR42, UR13, 0xa ;  /* 0x0000000d2a207291 */ /* 0x000fe4000f8e50ff */
[----:B------:R-:W-:Y:S01]  /*10fe0*/  UISETP.NE.AND UP2, UPT, UR16, 0x7, UPT ;  /* 0x000000071000788c */ /* 0x000fe2000bf45270 */
[----:B------:R-:W-:Y:S01]  /*10ff0*/  PLOP3.LUT P1, PT, PT, PT, UP1, 0x80, 0x8 ;  /* 0x000000000008781c */ /* 0x000fe20003f2f018 */
[----:B------:R-:W-:Y:S02]  /*11000*/  UIADD3 UR52, UPT, UPT, UR32, 0x2, URZ ;  /* 0x0000000220347890 */ /* 0x000fe4000fffe0ff */
[----:B------:R-:W-:Y:S02]  /*11010*/  USEL UR31, URZ, 0x1, UP2 ;  /* 0x00000001ff1f7887 */ /* 0x000fe40009000000 */
[----:B------:R-:W-:Y:S02]  /*11020*/  USEL UR16, UR16, URZ, UP2 ;  /* 0x000000ff10107287 */ /* 0x000fe40009000000 */
[----:B------:R-:W-:Y:S02]  /*11030*/  UIADD3 UR46, UPT, UPT, UR32, 0x4, URZ ;  /* 0x00000004202e7890 */ /* 0x000fe4000fffe0ff */
[----:B------:R-:W-:Y:S01]  /*11040*/  @UP1 ULEA UR30, UR16, UR4, 0x3 ;  /* 0x00000004101e1291 */ /* 0x000fe2000f8e18ff */
[----:B------:R-:W-:Y:S01]  /*11050*/  LOP3.LUT R0, R0, UR31, RZ, 0x3c, !PT ;  /* 0x0000001f00007c12 */ /* 0x000fe2000f8e3cff */
[----:B------:R-:W-:Y:S02]  /*11060*/  UIADD3 UR38, UPT, UPT, UR32, 0x6, URZ ;  /* 0x0000000620267890 */ /* 0x000fe4000fffe0ff */
[----:B------:R-:W-:Y:S01]  /*11070*/  UIADD3 UR6, UPT, UPT, UR6, 0x38, URZ ;  /* 0x0000003806067890 */ /* 0x000fe2000fffe0ff */
[----:B-1----:R-:W-:Y:S01]  /*11080*/  @P1 SHF.L.U32 R3, R0, 0x1f, RZ ;  /* 0x0000001f00031819 */ /* 0x002fe200000006ff */
[----:B------:R-:W-:Y:S02]  /*11090*/  UIADD3 UR15, UPT, UPT, UR15, 0x1, URZ ;  /* 0x000000010f0f7890 */ /* 0x000fe4000fffe0ff */
[----:B------:R-:W-:Y:S01]  /*110a0*/  UIADD3 UR14, UPT, UPT, UR14, -0x1, URZ ;  /* 0xffffffff0e0e7890 */ /* 0x000fe2000fffe0ff */
[----:B------:R1:W2:Y:S01]  /*110b0*/  @P1 SYNCS.PHASECHK.TRANS64.TRYWAIT P0, [UR30], R3 ;  /* 0x00000003ff0015a7 */ /* 0x0002a2000800111e */
[----:B------:R-:W-:Y:S02]  /*110c0*/  ULEA UR30, UR42, UR12, 0x9 ;  /* 0x0000000c2a1e7291 */ /* 0x000fe4000f8e48ff */
[----:B------:R-:W-:Y:S02]  /*110d0*/  UISETP.NE.AND UP1, UPT, UR15, UR8, UPT ;  /* 0x000000080f00728c */ /* 0x000fe4000bf25270 */
[----:B------:R-:W-:Y:S02]  /*110e0*/  UIADD3 UR48, UPT, UPT, UR30, 0x2, URZ ;  /* 0x000000021e307890 */ /* 0x000fe4000fffe0ff */
[----:B------:R-:W-:Y:S02]  /*110f0*/  UIADD3 UR40, UPT, UPT, UR30, 0x4, URZ ;  /* 0x000000041e287890 */ /* 0x000fe4000fffe0ff */
[----:B------:R-:W-:Y:S01]  /*11100*/  UIADD3 UR34, UPT, UPT, UR30, 0x6, URZ ;  /* 0x000000061e227890 */ /* 0x000fe2000fffe0ff */
[----:B------:R-:W-:Y:S01]  /*11110*/  UMOV UR33, 0x40004040 ;  /* 0x4000404000217882 */ /* 0x000fe20000000000 */
[----:B------:R-:W-:Y:S01]  /*11120*/  UMOV UR31, 0x40004040 ;  /* 0x40004040001f7882 */ /* 0x000fe20000000000 */
[----:B------:R-:W-:Y:S01]  /*11130*/  UMOV UR53, 0x40004040 ;  /* 0x4000404000357882 */ /* 0x000fe20000000000 */
[----:B------:R1:W-:Y:S01]  /*11140*/  UTCHMMA.2CTA gdesc[UR30], gdesc[UR32], tmem[UR10], tmem[UR28], idesc[UR29], UP3 ;  /* 0x00ff1c201e0075ea */ /* 0x0003e20009a0000a */
[----:B------:R-:W-:Y:S01]  /*11150*/  UPLOP3.LUT UP3, UPT, UPT, UPT, UPT, 0x80, 0x8 ;  /* 0x000000000008789c */ /* 0x000fe20003f6f070 */
[----:B------:R-:W-:Y:S01]  /*11160*/  UMOV UR49, 0x40004040 ;  /* 0x4000404000317882 */ /* 0x000fe20000000000 */
[----:B------:R-:W-:Y:S01]  /*11170*/  UMOV UR47, 0x40004040 ;  /* 0x40004040002f7882 */ /* 0x000fe20000000000 */
[----:B------:R1:W-:Y:S01]  /*11180*/  UTCHMMA.2CTA gdesc[UR48], gdesc[UR52], tmem[UR10], tmem[UR26], idesc[UR27], UPT ;  /* 0x00ff1a34300075ea */ /* 0x0003e2000ba0000a */
[----:B------:R-:W-:Y:S01]  /*11190*/  UMOV UR41, 0x40004040 ;  /* 0x4000404000297882 */ /* 0x000fe20000000000 */
[----:B------:R-:W-:Y:S01]  /*111a0*/  UMOV UR39, 0x40004040 ;  /* 0x4000404000277882 */ /* 0x000fe20000000000 */
[----:B------:R-:W-:Y:S01]  /*111b0*/  UMOV UR35, 0x40004040 ;  /* 0x4000404000237882 */ /* 0x000fe20000000000 */
[----:B------:R1:W-:Y:S01]  /*111c0*/  UTCHMMA.2CTA gdesc[UR40], gdesc[UR46], tmem[UR10], tmem[UR24], idesc[UR25], UPT ;  /* 0x00ff182e280075ea */ /* 0x0003e2000ba0000a */
[----:B------:R1:W-:Y:S01]  /*111d0*/  UTCHMMA.2CTA gdesc[UR34], gdesc[UR38], tmem[UR10], tmem[UR22], idesc[UR23], UPT ;  /* 0x00ff1626220075ea */ /* 0x0003e2000ba0000a */
[----:B------:R1:W-:Y:S01]  /*111e0*/  UTCBAR.2CTA.MULTICAST [UR6], URZ, UR7 ;  /* 0x000000ff060073e9 */ /* 0x0003e20008200807 */
[----:B------:R-:W-:Y:S01]  /*111f0*/  UMOV UR42, UR16 ;  /* 0x00000010002a7c82 */ /* 0x000fe20008000000 */
[----:B------:R-:W-:Y:S05]  /*11200*/  BRA.U UP1, `(.L_x_222) ;  /* 0xfffffffd01507547 */ /* 0x000fea000b83ffff */
[----:B------:R-:W-:Y:S05]  /*11210*/  BRA.U UP0, `(.L_x_223) ;  /* 0x0000000100047547 */ /* 0x000fea000b800000 */
[----:B-1----:R-:W-:Y:S05]  /*11220*/  BPT.TRAP 0x1 ;  /* 0x000000040000795c */ /* 0x002fea0000300000 */
.L_x_223:
[----:B--2---:R-:W-:Y:S01]  /*11230*/  ELECT P0, URZ, PT ;  /* 0x0000000000ff782f */ /* 0x004fe20003800000 */
[----:B------:R-:W-:Y:S01]  /*11240*/  UIADD3 UR9, UPT, UPT, UR9, 0x140, URZ ;  /* 0x0000014009097890 */ /* 0x000fe2000fffe0ff */
[----:B------:R-:W-:-:S11]  /*11250*/  UMOV UR15, UR8 ;  /* 0x00000008000f7c82 */ /* 0x000fd60008000000 */
[----:B-1----:R-:W-:-:S04]  /*11260*/  @P0 LOP3.LUT R3, R9, 0xffff, RZ, 0xc0, !PT ;  /* 0x0000ffff09030812 */ /* 0x002fc800078ec0ff */
[----:B------:R-:W-:-:S13]  /*11270*/  @P0 R2UR UR6, R3 ;  /* 0x00000000030602ca */ /* 0x000fda00000e0000 */
[----:B------:R1:W-:Y:S01]  /*11280*/  UTCBAR.2CTA.MULTICAST [UR9], URZ, UR6 ;  /* 0x000000ff090073e9 */ /* 0x0003e20008200806 */
[----:B------:R-:W-:Y:S01]  /*11290*/  NOP ;  /* 0x0000000000007918 */ /* 0x000fe20000000000 */
.L_x_217:
[----:B------:R-:W-:-:S11]  /*112a0*/  UISETP.GE.AND UP0, UPT, UR11, 0x1, UPT ;  /* 0x000000010b00788c */ /* 0x000fd6000bf06270 */
[----:B------:R-:W-:-:S04]  /*112b0*/  @UP0 UIADD3 UR7, UPT, UPT, UR18, 0x1, URZ ;  /* 0x0000000112070890 */ /* 0x000fc8000fffe0ff */
[----:B------:R-:W-:-:S04]  /*112c0*/  @UP0 UISETP.NE.AND UP1, UPT, UR7, 0x4, UPT ;  /* 0x000000040700088c */ /* 0x000fc8000bf25270 */
[----:B-1----:R-:W-:Y:S02]  /*112d0*/  @UP0 USEL UR6, URZ, 0x1, UP1 ;  /* 0x00000001ff060887 */ /* 0x002fe40008800000 */
[----:B------:R-:W-:Y:S02]  /*112e0*/  @UP0 USEL UR18, UR7, URZ, UP1 ;  /* 0x000000ff07120287 */ /* 0x000fe40008800000 */
[----:B------:R-:W-:Y:S02]  /*112f0*/  @UP0 ULOP3.LUT UR19, UR19, UR6, URZ, 0x3c, !UPT ;  /* 0x0000000613130292 */ /* 0x000fe4000f8e3cff */
[----:B------:R-:W-:-:S09]  /*11300*/  UISETP.NE.AND UP0, UPT, UR37, 0x8, UPT ;  /* 0x000000082500788c */ /* 0x000fd2000bf05270 */
[----:B------:R-:W-:Y:S05]  /*11310*/  BRA.U UP0, `(.L_x_224) ;  /* 0x0000000100047547 */ /* 0x000fea000b800000 */
[----:B------:R-:W-:Y:S05]  /*11320*/  BPT.TRAP 0x1 ;  /* 0x000000040000795c */ /* 0x000fea0000300000 */
.L_x_224:
[----:B------:R-:W-:Y:S01]  /*11330*/  ULEA UR6, UR17, UR4, 0x3 ;  /* 0x0000000411067291 */ /* 0x000fe2000f8e18ff */
[----:B------:R-:W-:-:S08]  /*11340*/  SHF.L.U32 R4, R2, 0x1f, RZ ;  /* 0x0000001f02047819 */ /* 0x000fd000000006ff */
[----:B------:R-:W1:Y:S02]  /*11350*/  SYNCS.PHASECHK.TRANS64.TRYWAIT P0, [UR6+0x1a0], R4 ;  /* 0x0001a004ff0075a7 */ /* 0x000e640008001106 */
[----:B-1----:R-:W-:Y:S05]  /*11360*/  @!P0 BRA `(.L_x_225) ;  /* 0x0000001400388947 */ /* 0x002fea0003800000 */
.L_x_293:
[----:B------:R-:W-:-:S09]  /*11370*/  UIMAD UR7, UR17, 0x14, UR36 ;  /* 0x00000014110778a4 */ /* 0x000fd2000f8e0224 */
[----:B------:R-:W2:Y:S04]  /*11380*/  LDS R17, [UR7+0x8] ;  /* 0x00000807ff117984 */ /* 0x000ea80008000800 */
[----:B-1----:R-:W1:Y:S01]  /*11390*/  LDS R3, [UR7+0xc] ;  /* 0x00000c07ff037984 */ /* 0x002e620008000800 */
[----:B------:R-:W-:Y:S01]  /*113a0*/  @!PT LDS RZ, [RZ] ;  /* 0x00000000fffff984 */ /* 0x000fe20000000800 */
[----:B------:R-:W-:Y:S01]  /*113b0*/  @!PT LDS RZ, [RZ] ;  /* 0x00000000fffff984 */ /* 0x000fe20000000800 */
[----:B------:R-:W-:Y:S01]  /*113c0*/  @!PT LDS RZ, [RZ] ;  /* 0x00000000fffff984 */ /* 0x000fe20000000800 */
[----:B------:R-:W-:Y:S01]  /*113d0*/  @!PT LDS RZ, [RZ] ;  /* 0x00000000fffff984 */ /* 0x000fe20000000800 */
[----:B------:R3:W-:Y:S06]  /*113e0*/  MEMBAR.ALL.CTA ;  /* 0x0000000000007992 */ /* 0x0007ec0000008000 */
[----:B---3--:R-:W3:Y:S01]  /*113f0*/  FENCE.VIEW.ASYNC.S ;  /* 0x00000000000073c6 */ /* 0x008ee20000000000 */
[----:B------:R-:W-:Y:S05]  /*11400*/  BRA.U UP0, `(.L_x_226) ;  /* 0x0000000100047547 */ /* 0x000fea000b800000 */
[----:B------:R-:W-:Y:S05]  /*11410*/  BPT.TRAP 0x1 ;  /* 0x000000040000795c */ /* 0x000fea0000300000 */
.L_x_226:
[----:B------:R-:W-:Y:S01]  /*11420*/  UIADD3 UR6, UPT, UPT, UR6, 0x1e0, URZ ;  /* 0x000001e006067890 */ /* 0x000fe2000fffe0ff */
[----:B-1----:R-:W-:Y:S01]  /*11430*/  ISETP.NE.AND P0, PT, R3, RZ, PT ;  /* 0x000000ff0300720c */ /* 0x002fe20003f05270 */
[----:B------:R-:W-:Y:S02]  /*11440*/  UIADD3 UR17, UPT, UPT, UR17, 0x1, URZ ;  /* 0x0000000111117890 */ /* 0x000fe4000fffe0ff */
[----:B------:R-:W-:Y:S02]  /*11450*/  UPRMT UR6, UR5, 0x654, UR6 ;  /* 0x0000065405067896 */ /* 0x000fe40008000006 */
[----:B------:R-:W-:-:S04]  /*11460*/  UISETP.NE.AND UP0, UPT, UR17, 0x8, UPT ;  /* 0x000000081100788c */ /* 0x000fc8000bf05270 */
[----:B------:R-:W-:-:S03]  /*11470*/  USEL UR17, UR17, URZ, UP0 ;  /* 0x000000ff11117287 */ /* 0x000fc60008000000 */
[----:B---3--:R-:W-:Y:S01]  /*11480*/  SYNCS.ARRIVE.TRANS64.RED.A1T0 RZ, [UR6], RZ ;  /* 0x000000ffffff79a7 */ /* 0x008fe20008100406 */
[----:B------:R-:W-:-:S06]  /*11490*/  USEL UR6, URZ, 0x1, UP0 ;  /* 0x00000001ff067887 */ /* 0x000fcc0008000000 */
[----:B------:R-:W-:Y:S01]  /*114a0*/  LOP3.LUT R2, R2, UR6, RZ, 0x3c, !PT ;  /* 0x0000000602027c12 */ /* 0x000fe2000f8e3cff */
[----:B------:R-:W-:Y:S06]  /*114b0*/  @P0 BRA `(.L_x_227) ;  /* 0xfffffff800000947 */ /* 0x000fec000383ffff */
[----:B------:R-:W1:Y:S01]  /*114c0*/  S2UR UR5, SR_CgaCtaId ;  /* 0x00000000000579c3 */ /* 0x000e620000008800 */
[----:B------:R-:W-:Y:S01]  /*114d0*/  ELECT P0, URZ, PT ;  /* 0x0000000000ff782f */ /* 0x000fe20003800000 */
[----:B------:R-:W-:Y:S01]  /*114e0*/  HFMA2 R0, -RZ, RZ, 0, 5.9604644775390625e-08 ;  /* 0x00000001ff007431 */ /* 0x000fe200000001ff */
[----:B------:R-:W-:-:S05]  /*114f0*/  UMOV UR6, 0x40 ;  /* 0x0000004000067882 */ /* 0x000fca0000000000 */
[----:B------:R-:W-:Y:S01]  /*11500*/  UVIRTCOUNT.DEALLOC.SMPOOL 0x80 ;  /* 0x000000800000784c */ /* 0x000fe20000000000 */
[----:B------:R-:W-:Y:S02]  /*11510*/  UISETP.NE.AND UP2, UPT, UR44, URZ, UPT ;  /* 0x000000ff2c00728c */ /* 0x000fe4000bf45270 */
[----:B-1----:R-:W-:-:S09]  /*11520*/  ULEA UR5, UR5, UR6, 0x18 ;  /* 0x0000000605057291 */ /* 0x002fd2000f8ec0ff */
[----:B------:R1:W-:Y:S01]  /*11530*/  @P0 STS.U8 [UR5+0x1c], R0 ;  /* 0x00001c00ff000988 */ /* 0x0003e20008000005 */
[----:B------:R-:W-:Y:S05]  /*11540*/  BRA.U UP2, `(.L_x_228) ;  /* 0x0000000102d47547 */ /* 0x000fea000b800000 */
[----:B------:R-:W-:-:S04]  /*11550*/  UISETP.NE.AND UP0, UPT, UR37, URZ, UPT ;  /* 0x000000ff2500728c */ /* 0x000fc8000bf05270 */
[----:B------:R-:W-:-:S09]  /*11560*/  UISETP.NE.AND UP0, UPT, UR21, 0x4, !UP0 ;  /* 0x000000041500788c */ /* 0x000fd2000c705270 */
[----:B------:R-:W-:Y:S05]  /*11570*/  BRA.U UP0, `(.L_x_229) ;  /* 0x0000000100047547 */ /* 0x000fea000b800000 */
[----:B------:R-:W-:Y:S05]  /*11580*/  BPT.TRAP 0x1 ;  /* 0x000000040000795c */ /* 0x000fea0000300000 */
.L_x_229:
[----:B------:R-:W-:Y:S01]  /*11590*/  ULEA UR6, UR18, UR4, 0x3 ;  /* 0x0000000412067291 */ /* 0x000fe2000f8e18ff */
[----:B------:R-:W-:Y:S01]  /*115a0*/  MOV R3, UR19 ;  /* 0x0000001300037c02 */ /* 0x000fe20008000f00 */
[----:B------:R-:W-:-:S03]  /*115b0*/  UIADD3 UR18, UPT, UPT, UR18, 0x1, URZ ;  /* 0x0000000112127890 */ /* 0x000fc6000fffe0ff */
[----:B------:R-:W-:-:S04]  /*115c0*/  SHF.L.U32 R3, R3, 0x1f, RZ ;  /* 0x0000001f03037819 */ /* 0x000fc800000006ff */
[----:B------:R-:W3:Y:S02]  /*115d0*/  SYNCS.PHASECHK.TRANS64.TRYWAIT P0, [UR6+0x160], R3 ;  /* 0x00016003ff0075a7 */ /* 0x000ee40008001106 */
[----:B---3--:R-:W-:Y:S05]  /*115e0*/  @!P0 BRA `(.L_x_230) ;  /* 0x0000001000b08947 */ /* 0x008fea0003800000 */
.L_x_295:
[----:B------:R-:W-:Y:S05]  /*115f0*/  BRA.U UP0, `(.L_x_231) ;  /* 0x0000000100047547 */ /* 0x000fea000b800000 */
[----:B------:R-:W-:Y:S05]  /*11600*/  BPT.TRAP 0x1 ;  /* 0x000000040000795c */ /* 0x000fea0000300000 */
.L_x_231:
[----:B------:R-:W-:-:S04]  /*11610*/  UISETP.NE.AND UP1, UPT, UR18, 0x4, UPT ;  /* 0x000000041200788c */ /* 0x000fc8000bf25270 */
[----:B------:R-:W-:Y:S02]  /*11620*/  USEL UR8, URZ, 0x1, UP1 ;  /* 0x00000001ff087887 */ /* 0x000fe40008800000 */
[----:B------:R-:W-:Y:S02]  /*11630*/  USEL UR6, UR18, URZ, UP1 ;  /* 0x000000ff12067287 */ /* 0x000fe40008800000 */
[----:B------:R-:W-:Y:S02]  /*11640*/  ULOP3.LUT UR8, UR19, UR8, URZ, 0x3c, !UPT ;  /* 0x0000000813087292 */ /* 0x000fe4000f8e3cff */
[----:B------:R-:W-:Y:S02]  /*11650*/  ULEA UR7, UR6, UR4, 0x3 ;  /* 0x0000000406077291 */ /* 0x000fe4000f8e18ff */
[----:B------:R-:W-:Y:S02]  /*11660*/  UIADD3 UR6, UPT, UPT, UR6, 0x1, URZ ;  /* 0x0000000106067890 */ /* 0x000fe4000fffe0ff */
[----:B-1----:R-:W-:-:S04]  /*11670*/  MOV R3, UR8 ;  /* 0x0000000800037c02 */ /* 0x002fc80008000f00 */
[----:B------:R-:W-:-:S04]  /*11680*/  SHF.L.U32 R3, R3, 0x1f, RZ ;  /* 0x0000001f03037819 */ /* 0x000fc800000006ff */
[----:B------:R-:W1:Y:S02]  /*11690*/  SYNCS.PHASECHK.TRANS64.TRYWAIT P0, [UR7+0x160], R3 ;  /* 0x00016003ff0075a7 */ /* 0x000e640008001107 */
[----:B-1----:R-:W-:Y:S05]  /*116a0*/  @!P0 BRA `(.L_x_232) ;  /* 0x0000001000988947 */ /* 0x002fea0003800000 */
.L_x_297:
[----:B------:R-:W-:Y:S05]  /*116b0*/  BRA.U UP0, `(.L_x_233) ;  /* 0x0000000100047547 */ /* 0x000fea000b800000 */
[----:B------:R-:W-:Y:S05]  /*116c0*/  BPT.TRAP 0x1 ;  /* 0x000000040000795c */ /* 0x000fea0000300000 */
.L_x_233:
        /* <DEDUP_REMOVED lines=10> */
.L_x_299:
[----:B------:R-:W-:Y:S05]  /*11770*/  BRA.U UP0, `(.L_x_235) ;  /* 0x0000000100047547 */ /* 0x000fea000b800000 */
[----:B------:R-:W-:Y:S05]  /*11780*/  BPT.TRAP 0x1 ;  /* 0x000000040000795c */ /* 0x000fea0000300000 */
.L_x_235:
[----:B------:R-:W-:-:S04]  /*11790*/  UISETP.NE.AND UP0, UPT, UR6, 0x4, UPT ;  /* 0x000000040600788c */ /* 0x000fc8000bf05270 */
[----:B------:R-:W-:Y:S02]  /*117a0*/  USEL UR7, URZ, 0x1, UP0 ;  /* 0x00000001ff077887 */ /* 0x000fe40008000000 */
[----:B------:R-:W-:Y:S02]  /*117b0*/  USEL UR6, UR6, URZ, UP0 ;  /* 0x000000ff06067287 */ /* 0x000fe40008000000 */
[----:B------:R-:W-:Y:S02]  /*117c0*/  ULOP3.LUT UR7, UR8, UR7, URZ, 0x3c, !UPT ;  /* 0x0000000708077292 */ /* 0x000fe4000f8e3cff */
[----:B------:R-:W-:-:S04]  /*117d0*/  ULEA UR6, UR6, UR4, 0x3 ;  /* 0x0000000406067291 */ /* 0x000fc8000f8e18ff */
[----:B------:R-:W-:Y:S02]  /*117e0*/  IMAD.U32 R2, RZ, RZ, UR7 ;  /* 0x00000007ff027e24 */ /* 0x000fe4000f8e00ff */
[----:B-1----:R-:W-:-:S03]  /*117f0*/  MOV R0, UR6 ;  /* 0x0000000600007c02 */ /* 0x002fc60008000f00 */
[----:B------:R-:W-:-:S04]  /*11800*/  SHF.L.U32 R3, R2, 0x1f, RZ ;  /* 0x0000001f02037819 */ /* 0x000fc800000006ff */
[----:B------:R1:W3:Y:S03]  /*11810*/  SYNCS.PHASECHK.TRANS64.TRYWAIT P0, [R0+URZ+0x160], R3 ;  /* 0x00016003000075a7 */ /* 0x0002e600080011ff */
[----:B---3--:R-:W-:Y:S05]  /*11820*/  @!P0 NANOSLEEP.SYNCS 0x989680 ;  /* 0x009896800000895d */ /* 0x008fea0003900000 */
[----:B------:R-:W3:Y:S02]  /*11830*/  @!P0 SYNCS.PHASECHK.TRANS64 P0, [R0+URZ+0x160], R3 ;  /* 0x00016003000085a7 */ /* 0x000ee400080010ff */
[----:B---3--:R-:W-:Y:S05]  /*11840*/  @P0 BRA `(.L_x_236) ;  /* 0x0000000000200947 */ /* 0x008fea0003800000 */
.L_x_237:
[----:B---3--:R3:W4:Y:S02]  /*11850*/  SYNCS.PHASECHK.TRANS64.TRYWAIT P0, [R0+URZ+0x160], R3 ;  /* 0x00016003000075a7 */ /* 0x00872400080011ff */
[----:B----4-:R-:W-:Y:S05]  /*11860*/  @!P0 NANOSLEEP.SYNCS 0x989680 ;  /* 0x009896800000895d */ /* 0x010fea0003900000 */
[----:B------:R-:W4:Y:S02]  /*11870*/  @!P0 SYNCS.PHASECHK.TRANS64 P0, [R0+URZ+0x160], R3 ;  /* 0x00016003000085a7 */ /* 0x000f2400080010ff */
[----:B----4-:R-:W-:Y:S05]  /*11880*/  @!P0 BRA `(.L_x_237) ;  /* 0xfffffffc00f08947 */ /* 0x010fea000383ffff */
[----:B------:R-:W-:Y:S05]  /*11890*/  BRA `(.L_x_236) ;  /* 0x00000000000c7947 */ /* 0x000fea0003800000 */
.L_x_228:
[----:B------:R-:W-:-:S04]  /*118a0*/  UIADD3 UR6, UPT, UPT, UR4, 0x190, URZ ;  /* 0x0000019004067890 */ /* 0x000fc8000fffe0ff */
[----:B------:R-:W-:-:S09]  /*118b0*/  UPRMT UR6, UR43, 0x654, UR6 ;  /* 0x000006542b067896 */ /* 0x000fd20008000006 */
[----:B------:R-:W-:Y:S03]  /*118c0*/  SYNCS.ARRIVE.TRANS64.RED.A1T0 RZ, [UR6], RZ ;  /* 0x000000ffffff79a7 */ /* 0x000fe60008100406 */
.L_x_236:
[----:B-1-3--:R-:W-:Y:S01]  /*118d0*/  SHF.L.U32 R3, RZ, 0x1f, RZ ;  /* 0x0000001fff037819 */ /* 0x00afe200000006ff */
[----:B------:R-:W-:Y:S01]  /*118e0*/  UIADD3 UR6, UPT, UPT, UR4, 0x190, URZ ;  /* 0x0000019004067890 */ /* 0x000fe2000fffe0ff */
[----:B------:R-:W-:Y:S02]  /*118f0*/  PLOP3.LUT P0, PT, PT, PT, UP2, 0x80, 0x8 ;  /* 0x000000000008781c */ /* 0x000fe40003f0f028 */
[----:B------:R-:W1:Y:S02]  /*11900*/  SYNCS.PHASECHK.TRANS64.TRYWAIT P1, [UR4+0x190], R3 ;  /* 0x00019003ff0075a7 */ /* 0x000e640008021104 */
[----:B-1----:R-:W-:Y:S09]  /*11910*/  @!P1 BRA `(.L_x_238) ;  /* 0x00000010002c9947 */ /* 0x002ff20003800000 */
.L_x_301:
[----:B------:R-:W-:Y:S01]  /*11920*/  @!UP2 UPRMT UR6, UR43, 0x654, UR6 ;  /* 0x000006542b06a896 */ /* 0x000fe20008000006 */
[----:B------:R-:W-:Y:S01]  /*11930*/  UMOV UR8, 0xffff ;  /* 0x0000ffff00087882 */ /* 0x000fe20000000000 */
[----:B------:R-:W-:-:S07]  /*11940*/  UMOV UR4, 0x1 ;  /* 0x0000000100047882 */ /* 0x000fce0000000000 */
[----:B------:R-:W-:Y:S01]  /*11950*/  @!P0 SYNCS.ARRIVE.TRANS64.RED.A1T0 RZ, [UR6], RZ ;  /* 0x000000ffffff89a7 */ /* 0x000fe20008100406 */
[----:B------:R-:W-:Y:S01]  /*11960*/  NOP ;  /* 0x0000000000007918 */ /* 0x000fe20000000000 */
[----:B-1----:R-:W1:Y:S01]  /*11970*/  LDS R0, [UR5+0x14] ;  /* 0x00001405ff007984 */ /* 0x002e620008000800 */
[----:B------:R-:W-:-:S04]  /*11980*/  ULOP3.LUT UR6, UR20, 0xffff, URZ, 0xc0, !UPT ;  /* 0x0000ffff14067892 */ /* 0x000fc8000f8ec0ff */
[----:B------:R-:W-:-:S04]  /*11990*/  USHF.R.U32.HI UR6, URZ, 0x5, UR6 ;  /* 0x00000005ff067899 */ /* 0x000fc80008011606 */
[----:B------:R-:W-:Y:S02]  /*119a0*/  USHF.L.U32 UR8, UR8, UR6, URZ ;  /* 0x0000000608087299 */ /* 0x000fe400080006ff */
[----:B------:R-:W-:-:S04]  /*119b0*/  USHF.L.U32 UR4, UR4, UR6, URZ ;  /* 0x0000000604047299 */ /* 0x000fc800080006ff */
[----:B-1----:R-:W-:-:S04]  /*119c0*/  LOP3.LUT R0, R0, UR8, RZ, 0xc0, !PT ;  /* 0x0000000800007c12 */ /* 0x002fc8000f8ec0ff */
[----:B------:R-:W-:-:S13]  /*119d0*/  ISETP.NE.AND P0, PT, R0, UR8, PT ;  /* 0x0000000800007c0c */ /* 0x000fda000bf05270 */
[----:B------:R-:W-:Y:S05]  /*119e0*/  @P0 BRA `(.L_x_239) ;  /* 0x0000000000580947 */ /* 0x000fea0003800000 */
[----:B------:R-:W1:Y:S02]  /*119f0*/  LDS R0, [UR5+0x18] ;  /* 0x00001805ff007984 */ /* 0x000e640008000800 */
[----:B-1----:R-:W-:-:S04]  /*11a00*/  LOP3.LUT R0, R0, UR4, RZ, 0xc0, !PT ;  /* 0x0000000400007c12 */ /* 0x002fc8000f8ec0ff */
[----:B------:R-:W-:-:S13]  /*11a10*/  ISETP.NE.AND P0, PT, R0, UR4, PT ;  /* 0x0000000400007c0c */ /* 0x000fda000bf05270 */
[----:B------:R-:W-:Y:S05]  /*11a20*/  @P0 BRA `(.L_x_240) ;  /* 0x00000000003c0947 */ /* 0x000fea0003800000 */
[----:B------:R-:W1:Y:S01]  /*11a30*/  S2R R2, SR_LANEID ;  /* 0x0000000000027919 */ /* 0x000e620000000000 */
[----:B------:R-:W-:Y:S01]  /*11a40*/  ULOP3.LUT UR8, URZ, UR8, URZ, 0x33, !UPT ;  /* 0x00000008ff087292 */ /* 0x000fe2000f8e33ff */
[----:B------:R-:W-:Y:S01]  /*11a50*/  LOP3.LUT R4, RZ, UR4, RZ, 0x33, !PT ;  /* 0x00000004ff047c12 */ /* 0x000fe2000f8e33ff */
[----:B------:R-:W-:Y:S02]  /*11a60*/  VOTEU.ANY UR7, UPT, PT ;  /* 0x0000000000077886 */ /* 0x000fe400038e0100 */
[----:B------:R-:W-:Y:S01]  /*11a70*/  UFLO.U32 UR7, UR7 ;  /* 0x00000007000772bd */ /* 0x000fe200080e0000 */
[----:B------:R-:W3:Y:S01]  /*11a80*/  REDUX UR4, R4 ;  /* 0x00000000040473c4 */ /* 0x000ee20000000000 */
[----:B------:R-:W-:-:S06]  /*11a90*/  IMAD.U32 R0, RZ, RZ, UR8 ;  /* 0x00000008ff007e24 */ /* 0x000fcc000f8e00ff */
[----:B------:R4:W-:Y:S01]  /*11aa0*/  UTCATOMSWS.AND URZ, UR8 ;  /* 0x0000000800ff79e3 */ /* 0x0009e20008000000 */
[----:B------:R-:W5:Y:S01]  /*11ab0*/  REDUX UR6, R0 ;  /* 0x00000000000673c4 */ /* 0x000f620000000000 */
[----:B-1----:R-:W-:Y:S01]  /*11ac0*/  ISETP.EQ.U32.AND P0, PT, R2, UR7, PT ;  /* 0x0000000702007c0c */ /* 0x002fe2000bf02070 */
[----:B---3--:R-:W-:Y:S01]  /*11ad0*/  IMAD.U32 R2, RZ, RZ, UR4 ;  /* 0x00000004ff027e24 */ /* 0x008fe2000f8e00ff */
[----:B-----5:R-:W-:-:S11]  /*11ae0*/  MOV R3, UR6 ;  /* 0x0000000600037c02 */ /* 0x020fd60008000f00 */
[----:B------:R4:W-:Y:S04]  /*11af0*/  @P0 ATOMS.AND RZ, [UR5+0x14], R3 ;  /* 0x00001403ffff098c */ /* 0x0009e8000a800005 */
[----:B------:R4:W-:Y:S01]  /*11b00*/  @P0 ATOMS.AND RZ, [UR5+0x18], R2 ;  /* 0x00001802ffff098c */ /* 0x0009e2000a800005 */
[----:B------:R-:W-:Y:S05]  /*11b10*/  BRA `(.L_x_241) ;  /* 0x0000000000147947 */ /* 0x000fea0003800000 */
.L_x_240:
[----:B------:R-:W-:Y:S02]  /*11b20*/  MOV R2, 0x11b40 ;  /* 0x00011b4000027802 */ /* 0x000fe40000000f00 */
[----:B--2---:R-:W-:Y:S05]  /*11b30*/  CALL.REL.NOINC `($__internal_0_$__cuda_sm10x_tcgen05_guardrail_trap_col_being_dealloced_not_returned_by_alloc) ;  /* 0x0000000c00bc7944 */ /* 0x004fea0003c00000 */
[----:B------:R-:W-:Y:S05]  /*11b40*/  BRA `(.L_x_241) ;  /* 0x0000000000087947 */ /* 0x000fea0003800000 */
.L_x_239:
[----:B------:R-:W-:Y:S02]  /*11b50*/  MOV R2, 0x11b70 ;  /* 0x00011b7000027802 */ /* 0x000fe40000000f00 */
[----:B--2---:R-:W-:Y:S05]  /*11b60*/  CALL.REL.NOINC `($__internal_2_$__cuda_sm10x_tcgen05_guardrail_trap_unallocated_columns_being_dealloced) ;  /* 0x0000000c00c87944 */ /* 0x004fea0003c00000 */
.L_x_241:
[----:B------:R-:W-:Y:S01]  /*11b70*/  NOP ;  /* 0x0000000000007918 */ /* 0x000fe20000000000 */
[----:B----4-:R-:W-:Y:S05]  /*11b80*/  EXIT ;  /* 0x000000000000794d */ /* 0x010fea0003800000 */
.L_x_34:
[----:B------:R-:W-:-:S07]  /*11b90*/  MOV R0, UR9 ;  /* 0x0000000900007c02 */ /* 0x000fce0008000f00 */
.L_x_242:
[----:B-1----:R1:W3:Y:S02]  /*11ba0*/  SYNCS.PHASECHK.TRANS64.TRYWAIT P0, [R0+URZ+0x38], R3 ;  /* 0x00003803000075a7 */ /* 0x0022e400080011ff */
[----:B---3--:R-:W-:Y:S05]  /*11bb0*/  @!P0 NANOSLEEP.SYNCS 0x989680 ;  /* 0x009896800000895d */ /* 0x008fea0003900000 */
[----:B------:R-:W3:Y:S02]  /*11bc0*/  @!P0 SYNCS.PHASECHK.TRANS64 P0, [R0+URZ+0x38], R3 ;  /* 0x00003803000085a7 */ /* 0x000ee400080010ff */
[----:B---3--:R-:W-:Y:S05]  /*11bd0*/  @!P0 BRA `(.L_x_242) ;  /* 0xfffffffc00f08947 */ /* 0x008fea000383ffff */
[----:B------:R-:W-:Y:S05]  /*11be0*/  BRA `(.L_x_33) ;  /* 0xffffff2800047947 */ /* 0x000fea000383ffff */
.L_x_41:
[----:B-1----:R-:W-:-:S07]  /*11bf0*/  MOV R0, UR9 ;  /* 0x0000000900007c02 */ /* 0x002fce0008000f00 */
.L_x_243:
[----:B-1----:R1:W2:Y:S02]  /*11c00*/  SYNCS.PHASECHK.TRANS64.TRYWAIT P0, [R0+URZ+0x38], R3 ;  /* 0x00003803000075a7 */ /* 0x0022a400080011ff */
[----:B--2---:R-:W-:Y:S05]  /*11c10*/  @!P0 NANOSLEEP.SYNCS 0x989680 ;  /* 0x009896800000895d */ /* 0x004fea0003900000 */
[----:B------:R-:W2:Y:S02]  /*11c20*/  @!P0 SYNCS.PHASECHK.TRANS64 P0, [R0+URZ+0x38], R3 ;  /* 0x00003803000085a7 */ /* 0x000ea400080010ff */
[----:B--2---:R-:W-:Y:S05]  /*11c30*/  @!P0 BRA `(.L_x_243) ;  /* 0xfffffffc00f08947 */ /* 0x004fea000383ffff */
[----:B------:R-:W-:Y:S05]  /*11c40*/  BRA `(.L_x_40) ;  /* 0xffffff2800a47947 */ /* 0x000fea000383ffff */
.L_x_47:
[----:B------:R-:W-:-:S07]  /*11c50*/  MOV R0, UR4 ;  /* 0x0000000400007c02 */ /* 0x000fce0008000f00 */
.L_x_244:
[----:B-1----:R1:W2:Y:S02]  /*11c60*/  SYNCS.PHASECHK.TRANS64.TRYWAIT P0, [R0+URZ+0x1a0], R3 ;  /* 0x0001a003000075a7 */ /* 0x0022a400080011ff */
[----:B--2---:R-:W-:Y:S05]  /*11c70*/  @!P0 NANOSLEEP.SYNCS 0x989680 ;  /* 0x009896800000895d */ /* 0x004fea0003900000 */
[----:B------:R-:W2:Y:S02]  /*11c80*/  @!P0 SYNCS.PHASECHK.TRANS64 P0, [R0+URZ+0x1a0], R3 ;  /* 0x0001a003000085a7 */ /* 0x000ea400080010ff */
[----:B--2---:R-:W-:Y:S05]  /*11c90*/  @!P0 BRA `(.L_x_244) ;  /* 0xfffffffc00f08947 */ /* 0x004fea000383ffff */
[----:B------:R-:W-:Y:S05]  /*11ca0*/  BRA `(.L_x_245) ;  /* 0xffffff2c00307947 */ /* 0x000fea000383ffff */
.L_x_50:
[----:B------:R-:W-:-:S07]  /*11cb0*/  MOV R0, UR4 ;  /* 0x0000000400007c02 */ /* 0x000fce0008000f00 */
.L_x_246:
[----:B-1----:R1:W2:Y:S02]  /*11cc0*/  SYNCS.PHASECHK.TRANS64.TRYWAIT P0, [R0+URZ], R3 ;  /* 0x00000003000075a7 */ /* 0x0022a400080011ff */
[----:B--2---:R-:W-:Y:S05]  /*11cd0*/  @!P0 NANOSLEEP.SYNCS 0x989680 ;  /* 0x009896800000895d */ /* 0x004fea0003900000 */
[----:B------:R-:W2:Y:S02]  /*11ce0*/  @!P0 SYNCS.PHASECHK.TRANS64 P0, [R0+URZ], R3 ;  /* 0x00000003000085a7 */ /* 0x000ea400080010ff */
[----:B--2---:R-:W-:Y:S05]  /*11cf0*/  @!P0 BRA `(.L_x_246) ;  /* 0xfffffffc00f08947 */ /* 0x004fea000383ffff */
[----:B------:R-:W-:Y:S05]  /*11d00*/  BRA `(.L_x_247) ;  /* 0xffffff2c00987947 */ /* 0x000fea000383ffff */
.L_x_51:
[----:B------:R-:W-:-:S07]  /*11d10*/  MOV R0, UR4 ;  /* 0x0000000400007c02 */ /* 0x000fce0008000f00 */
.L_x_248:
[----:B-1----:R1:W2:Y:S02]  /*11d20*/  SYNCS.PHASECHK.TRANS64.TRYWAIT P0, [R0+URZ], R3 ;  /* 0x00000003000075a7 */ /* 0x0022a400080011ff */
[----:B--2---:R-:W-:Y:S05]  /*11d30*/  @!P0 NANOSLEEP.SYNCS 0x989680 ;  /* 0x009896800000895d */ /* 0x004fea0003900000 */
[----:B------:R-:W2:Y:S02]  /*11d40*/  @!P0 SYNCS.PHASECHK.TRANS64 P0, [R0+URZ], R3 ;  /* 0x00000003000085a7 */ /* 0x000ea400080010ff */
[----:B--2---:R-:W-:Y:S05]  /*11d50*/  @!P0 BRA `(.L_x_248) ;  /* 0xfffffffc00f08947 */ /* 0x004fea000383ffff */
[----:B------:R-:W-:Y:S05]  /*11d60*/  BRA `(.L_x_249) ;  /* 0xffffff2c00a47947 */ /* 0x000fea000383ffff */
.L_x_52:
[----:B------:R-:W-:-:S07]  /*11d70*/  MOV R0, UR4 ;  /* 0x0000000400007c02 */ /* 0x000fce0008000f00 */
.L_x_250:
[----:B-1----:R1:W2:Y:S02]  /*11d80*/  SYNCS.PHASECHK.TRANS64.TRYWAIT P0, [R0+URZ], R3 ;  /* 0x00000003000075a7 */ /* 0x0022a400080011ff */
[----:B--2---:R-:W-:Y:S05]  /*11d90*/  @!P0 NANOSLEEP.SYNCS 0x989680 ;  /* 0x009896800000895d */ /* 0x004fea0003900000 */
[----:B------:R-:W2:Y:S02]  /*11da0*/  @!P0 SYNCS.PHASECHK.TRANS64 P0, [R0+URZ], R3 ;  /* 0x00000003000085a7 */ /* 0x000ea400080010ff */
[----:B--2---:R-:W-:Y:S05]  /*11db0*/  @!P0 BRA `(.L_x_250) ;  /* 0xfffffffc00f08947 */ /* 0x004fea000383ffff */
[----:B------:R-:W-:Y:S05]  /*11dc0*/  BRA `(.L_x_251) ;  /* 0xffffff2c00b07947 */ /* 0x000fea000383ffff */
.L_x_53:
[----:B------:R-:W-:-:S07]  /*11dd0*/  MOV R0, UR4 ;  /* 0x0000000400007c02 */ /* 0x000fce0008000f00 */
.L_x_252:
[----:B-1----:R1:W2:Y:S02]  /*11de0*/  SYNCS.PHASECHK.TRANS64.TRYWAIT P0, [R0+URZ], R3 ;  /* 0x00000003000075a7 */ /* 0x0022a400080011ff */
[----:B--2---:R-:W-:Y:S05]  /*11df0*/  @!P0 NANOSLEEP.SYNCS 0x989680 ;  /* 0x009896800000895d */ /* 0x004fea0003900000 */
[----:B------:R-:W2:Y:S02]  /*11e00*/  @!P0 SYNCS.PHASECHK.TRANS64 P0, [R0+URZ], R3 ;  /* 0x00000003000085a7 */ /* 0x000ea400080010ff */
[----:B--2---:R-:W-:Y:S05]  /*11e10*/  @!P0 BRA `(.L_x_252) ;  /* 0xfffffffc00f08947 */ /* 0x004fea000383ffff */
[----:B------:R-:W-:Y:S05]  /*11e20*/  BRA `(.L_x_253) ;  /* 0xffffff2c00bc7947 */ /* 0x000fea000383ffff */
.L_x_54:
[----:B------:R-:W-:-:S07]  /*11e30*/  MOV R0, UR4 ;  /* 0x0000000400007c02 */ /* 0x000fce0008000f00 */
.L_x_254:
[----:B-1----:R1:W2:Y:S02]  /*11e40*/  SYNCS.PHASECHK.TRANS64.TRYWAIT P0, [R0+URZ], R3 ;  /* 0x00000003000075a7 */ /* 0x0022a400080011ff */
[----:B--2---:R-:W-:Y:S05]  /*11e50*/  @!P0 NANOSLEEP.SYNCS 0x989680 ;  /* 0x009896800000895d */ /* 0x004fea0003900000 */
[----:B------:R-:W2:Y:S02]  /*11e60*/  @!P0 SYNCS.PHASECHK.TRANS64 P0, [R0+URZ], R3 ;  /* 0x00000003000085a7 */ /* 0x000ea400080010ff */
[----:B--2---:R-:W-:Y:S05]  /*11e70*/  @!P0 BRA `(.L_x_254) ;  /* 0xfffffffc00f08947 */ /* 0x004fea000383ffff */
[----:B------:R-:W-:Y:S05]  /*11e80*/  BRA `(.L_x_255) ;  /* 0xffffff2c00c87947 */ /* 0x000fea000383ffff */
.L_x_55:
[----:B------:R-:W-:-:S07]  /*11e90*/  MOV R0, UR4 ;  /* 0x0000000400007c02 */ /* 0x000fce0008000f00 */
.L_x_256:
[----:B-1----:R1:W2:Y:S02]  /*11ea0*/  SYNCS.PHASECHK.TRANS64.TRYWAIT P0, [R0+URZ], R3 ;  /* 0x00000003000075a7 */ /* 0x0022a400080011ff */
[----:B--2---:R-:W-:Y:S05]  /*11eb0*/  @!P0 NANOSLEEP.SYNCS 0x989680 ;  /* 0x009896800000895d */ /* 0x004fea0003900000 */
[----:B------:R-:W2:Y:S02]  /*11ec0*/  @!P0 SYNCS.PHASECHK.TRANS64 P0, [R0+URZ], R3 ;  /* 0x00000003000085a7 */ /* 0x000ea400080010ff */
[----:B--2---:R-:W-:Y:S05]  /*11ed0*/  @!P0 BRA `(.L_x_256) ;  /* 0xfffffffc00f08947 */ /* 0x004fea000383ffff */
[----:B------:R-:W-:Y:S05]  /*11ee0*/  BRA `(.L_x_257) ;  /* 0xffffff2c00d47947 */ /* 0x000fea000383ffff */
.L_x_70:
[----:B------:R-:W-:-:S07]  /*11ef0*/  MOV R17, UR4 ;  /* 0x0000000400117c02 */ /* 0x000fce0008000f00 */
.L_x_258:
[----:B--2---:R2:W3:Y:S02]  /*11f00*/  SYNCS.PHASECHK.TRANS64.TRYWAIT P0, [R17+URZ+0x100], R16 ;  /* 0x00010010110075a7 */ /* 0x0044e400080011ff */
[----:B---3--:R-:W-:Y:S05]  /*11f10*/  @!P0 NANOSLEEP.SYNCS 0x989680 ;  /* 0x009896800000895d */ /* 0x008fea0003900000 */
[----:B------:R-:W3:Y:S02]  /*11f20*/  @!P0 SYNCS.PHASECHK.TRANS64 P0, [R17+URZ+0x100], R16 ;  /* 0x00010010110085a7 */ /* 0x000ee400080010ff */
[----:B---3--:R-:W-:Y:S05]  /*11f30*/  @!P0 BRA `(.L_x_258) ;  /* 0xfffffffc00f08947 */ /* 0x008fea000383ffff */
[----:B------:R-:W-:Y:S05]  /*11f40*/  BRA `(.L_x_259) ;  /* 0xffffff4800c87947 */ /* 0x000fea000383ffff */
.L_x_86:
[----:B------:R-:W-:-:S07]  /*11f50*/  MOV R11, UR4 ;  /* 0x00000004000b7c02 */ /* 0x000fce0008000f00 */
.L_x_260:
[----:B--2---:R2:W3:Y:S02]  /*11f60*/  SYNCS.PHASECHK.TRANS64.TRYWAIT P0, [R11+URZ+0x100], R2 ;  /* 0x000100020b0075a7 */ /* 0x0044e400080011ff */
[----:B---3--:R-:W-:Y:S05]  /*11f70*/  @!P0 NANOSLEEP.SYNCS 0x989680 ;  /* 0x009896800000895d */ /* 0x008fea0003900000 */
[----:B------:R-:W3:Y:S02]  /*11f80*/  @!P0 SYNCS.PHASECHK.TRANS64 P0, [R11+URZ+0x100], R2 ;  /* 0x000100020b0085a7 */ /* 0x000ee400080010ff */
[----:B---3--:R-:W-:Y:S05]  /*11f90*/  @!P0 BRA `(.L_x_260) ;  /* 0xfffffffc00f08947 */ /* 0x008fea000383ffff */
[----:B------:R-:W-:Y:S05]  /*11fa0*/  BRA `(.L_x_261) ;  /* 0xffffff6400b87947 */ /* 0x000fea000383ffff */
.L_x_95:
[----:B--2---:R2:W4:Y:S02]  /*11fb0*/  SYNCS.PHASECHK.TRANS64.TRYWAIT P0, [R15+URZ+0xb8], R6 ;  /* 0x0000b8060f0075a7 */ /* 0x00452400080011ff */
[----:B----4-:R-:W-:Y:S05]  /*11fc0*/  @!P0 NANOSLEEP.SYNCS 0x989680 ;  /* 0x009896800000895d */ /* 0x010fea0003900000 */
[----:B------:R-:W4:Y:S02]  /*11fd0*/  @!P0 SYNCS.PHASECHK.TRANS64 P0, [R15+URZ+0xb8], R6 ;  /* 0x0000b8060f0085a7 */ /* 0x000f2400080010ff */
[----:B----4-:R-:W-:Y:S05]  /*11fe0*/  @!P0 BRA `(.L_x_95) ;  /* 0xfffffffc00f08947 */ /* 0x010fea000383ffff */
[----:B------:R-:W-:Y:S05]  /*11ff0*/  BRA `(.L_x_92) ;  /* 0xffffff6c00cc7947 */ /* 0x000fea000383ffff */
.L_x_99:
[----:B------:R-:W-:Y:S07]  /*12000*/  MOV R0, UR24 ;  /* 0x0000001800007c02 */ /* 0x000fee0008000f00 */
.L_x_262:
[----:B------:R1:W1:Y:S02]  /*12010*/  SYNCS.PHASECHK.TRANS64.TRYWAIT P0, [R0+URZ+0x90], R5 ;  /* 0x00009005000075a7 */ /* 0x00026400080011ff */
[----:B-1----:R-:W-:Y:S05]  /*12020*/  @!P0 NANOSLEEP.SYNCS 0x989680 ;  /* 0x009896800000895d */ /* 0x002fea0003900000 */
[----:B------:R-:W1:Y:S02]  /*12030*/  @!P0 SYNCS.PHASECHK.TRANS64 P0, [R0+URZ+0x90], R5 ;  /* 0x00009005000085a7 */ /* 0x000e6400080010ff */
[----:B-1----:R-:W-:Y:S05]  /*12040*/  @!P0 BRA `(.L_x_262) ;  /* 0xfffffffc00f08947 */ /* 0x002fea000383ffff */
[----:B------:R-:W-:Y:S05]  /*12050*/  BRA `(.L_x_263) ;  /* 0xffffff7000507947 */ /* 0x000fea000383ffff */
.L_x_105:
[----:B------:R-:W-:Y:S07]  /*12060*/  MOV R0, UR24 ;  /* 0x0000001800007c02 */ /* 0x000fee0008000f00 */
.L_x_264:
[----:B-1----:R1:W4:Y:S02]  /*12070*/  SYNCS.PHASECHK.TRANS64.TRYWAIT P0, [R0+URZ+0x98], R5 ;  /* 0x00009805000075a7 */ /* 0x00232400080011ff */
[----:B----4-:R-:W-:Y:S05]  /*12080*/  @!P0 NANOSLEEP.SYNCS 0x989680 ;  /* 0x009896800000895d */ /* 0x010fea0003900000 */
[----:B------:R-:W4:Y:S02]  /*12090*/  @!P0 SYNCS.PHASECHK.TRANS64 P0, [R0+URZ+0x98], R5 ;  /* 0x00009805000085a7 */ /* 0x000f2400080010ff */
[----:B----4-:R-:W-:Y:S05]  /*120a0*/  @!P0 BRA `(.L_x_264) ;  /* 0xfffffffc00f08947 */ /* 0x010fea000383ffff */
[----:B------:R-:W-:Y:S05]  /*120b0*/  BRA `(.L_x_265) ;  /* 0xffffff7000a87947 */ /* 0x000fea000383ffff */
.L_x_111:
[----:B-1--4-:R-:W-:Y:S07]  /*120c0*/  MOV R0, UR24 ;  /* 0x0000001800007c02 */ /* 0x012fee0008000f00 */
.L_x_266:
[----:B-1----:R1:W4:Y:S02]  /*120d0*/  SYNCS.PHASECHK.TRANS64.TRYWAIT P0, [R0+URZ+0xa0], R5 ;  /* 0x0000a005000075a7 */ /* 0x00232400080011ff */
[----:B----4-:R-:W-:Y:S05]  /*120e0*/  @!P0 NANOSLEEP.SYNCS 0x989680 ;  /* 0x009896800000895d */ /* 0x010fea0003900000 */
[----:B------:R-:W4:Y:S02]  /*120f0*/  @!P0 SYNCS.PHASECHK.TRANS64 P0, [R0+URZ+0xa0], R5 ;  /* 0x0000a005000085a7 */ /* 0x000f2400080010ff */
[----:B----4-:R-:W-:Y:S05]  /*12100*/  @!P0 BRA `(.L_x_266) ;  /* 0xfffffffc00f08947 */ /* 0x010fea000383ffff */
[----:B------:R-:W-:Y:S05]  /*12110*/  BRA `(.L_x_267) ;  /* 0xffffff7400007947 */ /* 0x000fea000383ffff */
.L_x_117:
[----:B-1--4-:R-:W-:Y:S07]  /*12120*/  MOV R0, UR24 ;  /* 0x0000001800007c02 */ /* 0x012fee0008000f00 */
.L_x_268:
[----:B-1----:R1:W4:Y:S02]  /*12130*/  SYNCS.PHASECHK.TRANS64.TRYWAIT P0, [R0+URZ+0xa8], R5 ;  /* 0x0000a805000075a7 */ /* 0x00232400080011ff */
[----:B----4-:R-:W-:Y:S05]  /*12140*/  @!P0 NANOSLEEP.SYNCS 0x989680 ;  /* 0x009896800000895d */ /* 0x010fea0003900000 */
[----:B------:R-:W4:Y:S02]  /*12150*/  @!P0 SYNCS.PHASECHK.TRANS64 P0, [R0+URZ+0xa8], R5 ;  /* 0x0000a805000085a7 */ /* 0x000f2400080010ff */
[----:B----4-:R-:W-:Y:S05]  /*12160*/  @!P0 BRA `(.L_x_268) ;  /* 0xfffffffc00f08947 */ /* 0x010fea000383ffff */
[----:B------:R-:W-:Y:S05]  /*12170*/  BRA `(.L_x_269) ;  /* 0xffffff7400587947 */ /* 0x000fea000383ffff */
.L_x_123:
[----:B----4-:R-:W-:Y:S07]  /*12180*/  MOV R0, UR8 ;  /* 0x0000000800007c02 */ /* 0x010fee0008000f00 */
.L_x_270:
[----:B-1----:R1:W4:Y:S02]  /*12190*/  SYNCS.PHASECHK.TRANS64.TRYWAIT P0, [R0+URZ+0x1a0], R5 ;  /* 0x0001a005000075a7 */ /* 0x00232400080011ff */
[----:B----4-:R-:W-:Y:S05]  /*121a0*/  @!P0 NANOSLEEP.SYNCS 0x989680 ;  /* 0x009896800000895d */ /* 0x010fea0003900000 */
[----:B------:R-:W4:Y:S02]  /*121b0*/  @!P0 SYNCS.PHASECHK.TRANS64 P0, [R0+URZ+0x1a0], R5 ;  /* 0x0001a005000085a7 */ /* 0x000f2400080010ff */
[----:B----4-:R-:W-:Y:S05]  /*121c0*/  @!P0 BRA `(.L_x_270) ;  /* 0xfffffffc00f08947 */ /* 0x010fea000383ffff */
[----:B------:R-:W-:Y:S05]  /*121d0*/  BRA `(.L_x_271) ;  /* 0xffffff7400c07947 */ /* 0x000fea000383ffff */
.L_x_127:
[----:B------:R-:W-:-:S07]  /*121e0*/  MOV R0, UR24 ;  /* 0x0000001800007c02 */ /* 0x000fce0008000f00 */
.L_x_272:
[----:B-1----:R1:W2:Y:S02]  /*121f0*/  SYNCS.PHASECHK.TRANS64.TRYWAIT P0, [R0+URZ+0x90], R3 ;  /* 0x00009003000075a7 */ /* 0x0022a400080011ff */
[----:B--2---:R-:W-:Y:S05]  /*12200*/  @!P0 NANOSLEEP.SYNCS 0x989680 ;  /* 0x009896800000895d */ /* 0x004fea0003900000 */
[----:B------:R-:W2:Y:S02]  /*12210*/  @!P0 SYNCS.PHASECHK.TRANS64 P0, [R0+URZ+0x90], R3 ;  /* 0x00009003000085a7 */ /* 0x000ea400080010ff */
[----:B--2---:R-:W-:Y:S05]  /*12220*/  @!P0 BRA `(.L_x_272) ;  /* 0xfffffffc00f08947 */ /* 0x004fea000383ffff */
[----:B------:R-:W-:Y:S05]  /*12230*/  BRA `(.L_x_273) ;  /* 0xffffff78002c7947 */ /* 0x000fea000383ffff */
.L_x_129:
[----:B-1----:R-:W-:-:S07]  /*12240*/  MOV R0, UR24 ;  /* 0x0000001800007c02 */ /* 0x002fce0008000f00 */
.L_x_274:
[----:B-1----:R1:W2:Y:S02]  /*12250*/  SYNCS.PHASECHK.TRANS64.TRYWAIT P0, [R0+URZ+0x98], R3 ;  /* 0x00009803000075a7 */ /* 0x0022a400080011ff */
[----:B--2---:R-:W-:Y:S05]  /*12260*/  @!P0 NANOSLEEP.SYNCS 0x989680 ;  /* 0x009896800000895d */ /* 0x004fea0003900000 */
[----:B------:R-:W2:Y:S02]  /*12270*/  @!P0 SYNCS.PHASECHK.TRANS64 P0, [R0+URZ+0x98], R3 ;  /* 0x00009803000085a7 */ /* 0x000ea400080010ff */
[----:B--2---:R-:W-:Y:S05]  /*12280*/  @!P0 BRA `(.L_x_274) ;  /* 0xfffffffc00f08947 */ /* 0x004fea000383ffff */
[----:B------:R-:W-:Y:S05]  /*12290*/  BRA `(.L_x_275) ;  /* 0xffffff7800247947 */ /* 0x000fea000383ffff */
.L_x_131:
[----:B-1----:R-:W-:-:S07]  /*122a0*/  MOV R0, UR24 ;  /* 0x0000001800007c02 */ /* 0x002fce0008000f00 */
.L_x_276:
[----:B-1----:R1:W2:Y:S02]  /*122b0*/  SYNCS.PHASECHK.TRANS64.TRYWAIT P0, [R0+URZ+0xa0], R3 ;  /* 0x0000a003000075a7 */ /* 0x0022a400080011ff */
[----:B--2---:R-:W-:Y:S05]  /*122c0*/  @!P0 NANOSLEEP.SYNCS 0x989680 ;  /* 0x009896800000895d */ /* 0x004fea0003900000 */
[----:B------:R-:W2:Y:S02]  /*122d0*/  @!P0 SYNCS.PHASECHK.TRANS64 P0, [R0+URZ+0xa0], R3 ;  /* 0x0000a003000085a7 */ /* 0x000ea400080010ff */
[----:B--2---:R-:W-:Y:S05]  /*122e0*/  @!P0 BRA `(.L_x_276) ;  /* 0xfffffffc00f08947 */ /* 0x004fea000383ffff */
[----:B------:R-:W-:Y:S05]  /*122f0*/  BRA `(.L_x_277) ;  /* 0xffffff78001c7947 */ /* 0x000fea000383ffff */
.L_x_140:
[----:B------:R-:W-:Y:S07]  /*12300*/  MOV R0, UR6 ;  /* 0x0000000600007c02 */ /* 0x000fee0008000f00 */
.L_x_278:
[----:B---3--:R3:W1:Y:S02]  /*12310*/  SYNCS.PHASECHK.TRANS64.TRYWAIT P0, [R0+URZ+0x1a0], R3 ;  /* 0x0001a003000075a7 */ /* 0x00866400080011ff */
[----:B-1----:R-:W-:Y:S05]  /*12320*/  @!P0 NANOSLEEP.SYNCS 0x989680 ;  /* 0x009896800000895d */ /* 0x002fea0003900000 */
[----:B------:R-:W1:Y:S02]  /*12330*/  @!P0 SYNCS.PHASECHK.TRANS64 P0, [R0+URZ+0x1a0], R3 ;  /* 0x0001a003000085a7 */ /* 0x000e6400080010ff */
[----:B-1----:R-:W-:Y:S05]  /*12340*/  @!P0 BRA `(.L_x_278) ;  /* 0xfffffffc00f08947 */ /* 0x002fea000383ffff */
[----:B------:R-:W-:Y:S05]  /*12350*/  BRA `(.L_x_279) ;  /* 0xffffff8000c87947 */ /* 0x000fea000383ffff */
.L_x_149:
[----:B------:R-:W-:Y:S07]  /*12360*/  MOV R15, 0xffffffff ;  /* 0xffffffff000f7802 */ /* 0x000fee0000000f00 */
[----:B---345:R-:W-:Y:S05]  /*12370*/  WARPSYNC.COLLECTIVE R15, `(.L_x_280) ;  /* 0x000000000f0c7348 */ /* 0x038fea0003c00000 */
[----:B------:R-:W-:Y:S02]  /*12380*/  ELECT P6, UR79, PT ;  /* 0x00000000004f782f */ /* 0x000fe400038c0000 */
[----:B----4-:R-:W-:Y:S01]  /*12390*/  MOV R14, UR79 ;  /* 0x0000004f000e7c02 */ /* 0x010fe20008000f00 */
[----:B---3-5:R-:W-:Y:S10]  /*123a0*/  ENDCOLLECTIVE ;  /* 0x000000000000791b */ /* 0x028ff40003800000 */
.L_x_280:
[----:B------:R-:W-:Y:S05]  /*123b0*/  BRA `(.L_x_281) ;  /* 0xffffff8400d87947 */ /* 0x000fea000383ffff */
.L_x_154:
[----:B--2---:R-:W-:Y:S04]  /*123c0*/  MOV R3, UR43 ;  /* 0x0000002b00037c02 */ /* 0x004fe80008000f00 */
[----:B------:R2:W1:Y:S03]  /*123d0*/  SYNCS.PHASECHK.TRANS64.TRYWAIT P0, [R3+URZ+0x70], R2 ;  /* 0x00007002030075a7 */ /* 0x00046600080011ff */
[----:B-1----:R-:W-:Y:S05]  /*123e0*/  @!P0 NANOSLEEP.SYNCS 0x989680 ;  /* 0x009896800000895d */ /* 0x002fea0003900000 */
[----:B------:R-:W1:Y:S02]  /*123f0*/  @!P0 SYNCS.PHASECHK.TRANS64 P0, [R3+URZ+0x70], R2 ;  /* 0x00007002030085a7 */ /* 0x000e6400080010ff */
[----:B-1----:R-:W-:Y:S05]  /*12400*/  @!P0 BRA `(.L_x_154) ;  /* 0xfffffffc00ec8947 */ /* 0x002fea000383ffff */
[----:B------:R-:W-:Y:S05]  /*12410*/  BRA `(.L_x_153) ;  /* 0xffffff8800787947 */ /* 0x000fea000383ffff */
.L_x_158:
[----:B------:R1:W1:Y:S02]  /*12420*/  SYNCS.PHASECHK.TRANS64.TRYWAIT P1, [R97+URZ+0x140], R0 ;  /* 0x00014000610075a7 */ /* 0x00026400080211ff */
[----:B-1----:R-:W-:Y:S05]  /*12430*/  @!P1 NANOSLEEP.SYNCS 0x989680 ;  /* 0x009896800000995d */ /* 0x002fea0003900000 */
[----:B------:R-:W1:Y:S02]  /*12440*/  @!P1 SYNCS.PHASECHK.TRANS64 P1, [R97+URZ+0x140], R0 ;  /* 0x00014000610095a7 */ /* 0x000e6400080210ff */
[----:B-1----:R-:W-:Y:S05]  /*12450*/  @!P1 BRA `(.L_x_158) ;  /* 0xfffffffc00f09947 */ /* 0x002fea000383ffff */
[----:B------:R-:W-:Y:S05]  /*12460*/  BRA `(.L_x_157) ;  /* 0xffffff8c00107947 */ /* 0x000fea000383ffff */
.L_x_165:
[----:B--2---:R-:W-:Y:S04]  /*12470*/  MOV R3, UR43 ;  /* 0x0000002b00037c02 */ /* 0x004fe80008000f00 */
[----:B------:R2:W3:Y:S03]  /*12480*/  SYNCS.PHASECHK.TRANS64.TRYWAIT P1, [R3+URZ+0x78], R0 ;  /* 0x00007800030075a7 */ /* 0x0004e600080211ff */
[----:B---3--:R-:W-:Y:S05]  /*12490*/  @!P1 NANOSLEEP.SYNCS 0x989680 ;  /* 0x009896800000995d */ /* 0x008fea0003900000 */
[----:B------:R-:W3:Y:S02]  /*124a0*/  @!P1 SYNCS.PHASECHK.TRANS64 P1, [R3+URZ+0x78], R0 ;  /* 0x00007800030095a7 */ /* 0x000ee400080210ff */
[----:B---3--:R-:W-:Y:S05]  /*124b0*/  @!P1 BRA `(.L_x_165) ;  /* 0xfffffffc00ec9947 */ /* 0x008fea000383ffff */
[----:B------:R-:W-:Y:S05]  /*124c0*/  BRA `(.L_x_164) ;  /* 0xffffff9800287947 */ /* 0x000fea000383ffff */
.L_x_173:
[----:B--2---:R-:W-:Y:S04]  /*124d0*/  MOV R0, UR43 ;  /* 0x0000002b00007c02 */ /* 0x004fe80008000f00 */
[----:B------:R2:W1:Y:S03]  /*124e0*/  SYNCS.PHASECHK.TRANS64.TRYWAIT P1, [R0+URZ+0x80], R3 ;  /* 0x00008003000075a7 */ /* 0x00046600080211ff */
[----:B-1----:R-:W-:Y:S05]  /*124f0*/  @!P1 NANOSLEEP.SYNCS 0x989680 ;  /* 0x009896800000995d */ /* 0x002fea0003900000 */
[----:B------:R-:W1:Y:S02]  /*12500*/  @!P1 SYNCS.PHASECHK.TRANS64 P1, [R0+URZ+0x80], R3 ;  /* 0x00008003000095a7 */ /* 0x000e6400080210ff */
[----:B-1----:R-:W-:Y:S05]  /*12510*/  @!P1 BRA `(.L_x_173) ;  /* 0xfffffffc00ec9947 */ /* 0x002fea000383ffff */
[----:B------:R-:W-:Y:S05]  /*12520*/  BRA `(.L_x_172) ;  /* 0xffffffa400907947 */ /* 0x000fea000383ffff */
.L_x_181:
[----:B--2---:R-:W-:Y:S04]  /*12530*/  MOV R0, UR43 ;  /* 0x0000002b00007c02 */ /* 0x004fe80008000f00 */
[----:B------:R2:W1:Y:S03]  /*12540*/  SYNCS.PHASECHK.TRANS64.TRYWAIT P1, [R0+URZ+0x88], R3 ;  /* 0x00008803000075a7 */ /* 0x00046600080211ff */
[----:B-1----:R-:W-:Y:S05]  /*12550*/  @!P1 NANOSLEEP.SYNCS 0x989680 ;  /* 0x009896800000995d */ /* 0x002fea0003900000 */
[----:B------:R-:W1:Y:S02]  /*12560*/  @!P1 SYNCS.PHASECHK.TRANS64 P1, [R0+URZ+0x88], R3 ;  /* 0x00008803000095a7 */ /* 0x000e6400080210ff */
[----:B-1----:R-:W-:Y:S05]  /*12570*/  @!P1 BRA `(.L_x_181) ;  /* 0xfffffffc00ec9947 */ /* 0x002fea000383ffff */
[----:B------:R-:W-:Y:S05]  /*12580*/  BRA `(.L_x_180) ;  /* 0xffffffb400087947 */ /* 0x000fea000383ffff */
.L_x_193:
[----:B------:R-:W-:Y:S07]  /*12590*/  MOV R4, UR24 ;  /* 0x0000001800047c02 */ /* 0x000fee0008000f00 */
.L_x_282:
[----:B--2---:R2:W4:Y:S02]  /*125a0*/  SYNCS.PHASECHK.TRANS64.TRYWAIT P0, [R4+URZ+0xc0], R5 ;  /* 0x0000c005040075a7 */ /* 0x00452400080011ff */
[----:B----4-:R-:W-:Y:S05]  /*125b0*/  @!P0 NANOSLEEP.SYNCS 0x989680 ;  /* 0x009896800000895d */ /* 0x010fea0003900000 */
[----:B------:R-:W4:Y:S02]  /*125c0*/  @!P0 SYNCS.PHASECHK.TRANS64 P0, [R4+URZ+0xc0], R5 ;  /* 0x0000c005040085a7 */ /* 0x000f2400080010ff */
[----:B----4-:R-:W-:Y:S05]  /*125d0*/  @!P0 BRA `(.L_x_282) ;  /* 0xfffffffc00f08947 */ /* 0x010fea000383ffff */
[----:B------:R-:W-:Y:S05]  /*125e0*/  BRA `(.L_x_283) ;  /* 0xffffffcc00247947 */ /* 0x000fea000383ffff */
.L_x_196:
[----:B------:R-:W-:Y:S07]  /*125f0*/  MOV R4, UR24 ;  /* 0x0000001800047c02 */ /* 0x000fee0008000f00 */
.L_x_284:
[----:B-1----:R1:W2:Y:S02]  /*12600*/  SYNCS.PHASECHK.TRANS64.TRYWAIT P1, [R4+URZ+0x1e0], R5 ;  /* 0x0001e005040075a7 */ /* 0x0022a400080211ff */
[----:B--2---:R-:W-:Y:S05]  /*12610*/  @!P1 NANOSLEEP.SYNCS 0x989680 ;  /* 0x009896800000995d */ /* 0x004fea0003900000 */
[----:B------:R-:W2:Y:S02]  /*12620*/  @!P1 SYNCS.PHASECHK.TRANS64 P1, [R4+URZ+0x1e0], R5 ;  /* 0x0001e005040095a7 */ /* 0x000ea400080210ff */
[----:B--2---:R-:W-:Y:S05]  /*12630*/  @!P1 BRA `(.L_x_284) ;  /* 0xfffffffc00f09947 */ /* 0x004fea000383ffff */
[----:B------:R-:W-:Y:S05]  /*12640*/  BRA `(.L_x_285) ;  /* 0xffffffcc00807947 */ /* 0x000fea000383ffff */
.L_x_212:
[----:B--2---:R-:W-:-:S04]  /*12650*/  MOV R0, UR6 ;  /* 0x0000000600007c02 */ /* 0x004fc80008000f00 */
[----:B------:R2:W3:Y:S03]  /*12660*/  SYNCS.PHASECHK.TRANS64.TRYWAIT P0, [R0+URZ+0x8], R5 ;  /* 0x00000805000075a7 */ /* 0x0004e600080011ff */
[----:B---3--:R-:W-:Y:S05]  /*12670*/  @!P0 NANOSLEEP.SYNCS 0x989680 ;  /* 0x009896800000895d */ /* 0x008fea0003900000 */
[----:B------:R-:W3:Y:S02]  /*12680*/  @!P0 SYNCS.PHASECHK.TRANS64 P0, [R0+URZ+0x8], R5 ;  /* 0x00000805000085a7 */ /* 0x000ee400080010ff */
[----:B---3--:R-:W-:Y:S05]  /*12690*/  @!P0 BRA `(.L_x_212) ;  /* 0xfffffffc00ec8947 */ /* 0x008fea000383ffff */
[----:B------:R-:W-:Y:S05]  /*126a0*/  BRA `(.L_x_211) ;  /* 0xffffffe000747947 */ /* 0x000fea000383ffff */
.L_x_214:
[----:B------:R-:W-:Y:S01]  /*126b0*/  BSSY B0, `(.L_x_286) ;  /* 0x0000006000007945 */ /* 0x000fe20003800000 */
[----:B------:R-:W-:-:S07]  /*126c0*/  MOV R15, 0xffffffff ;  /* 0xffffffff000f7802 */ /* 0x000fce0000000f00 */
[----:B-12-45:R-:W-:Y:S05]  /*126d0*/  WARPSYNC.COLLECTIVE R15, `(.L_x_287) ;  /* 0x000000000f0c7348 */ /* 0x036fea0003c00000 */
[----:B------:R-:W-:Y:S02]  /*126e0*/  ELECT P6, UR79, PT ;  /* 0x00000000004f782f */ /* 0x000fe400038c0000 */
[----:B----4-:R-:W-:Y:S01]  /*126f0*/  MOV R14, UR79 ;  /* 0x0000004f000e7c02 */ /* 0x010fe20008000f00 */
[----:B-12--5:R-:W-:Y:S10]  /*12700*/  ENDCOLLECTIVE ;  /* 0x000000000000791b */ /* 0x026ff40003800000 */
.L_x_287:
[----:B------:R-:W-:Y:S05]  /*12710*/  BSYNC B0 ;  /* 0x0000000000007941 */ /* 0x000fea0003800000 */
.L_x_286:
[----:B------:R-:W-:Y:S05]  /*12720*/  BRA `(.L_x_288) ;  /* 0xffffffe000a47947 */ /* 0x000fea000383ffff */
.L_x_216:
[----:B--2---:R-:W-:-:S04]  /*12730*/  MOV R0, UR6 ;  /* 0x0000000600007c02 */ /* 0x004fc80008000f00 */
[----:B------:R2:W3:Y:S03]  /*12740*/  SYNCS.PHASECHK.TRANS64.TRYWAIT P0, [R0+URZ+0x8], R3 ;  /* 0x00000803000075a7 */ /* 0x0004e600080011ff */
[----:B---3--:R-:W-:Y:S05]  /*12750*/  @!P0 NANOSLEEP.SYNCS 0x989680 ;  /* 0x009896800000895d */ /* 0x008fea0003900000 */
[----:B------:R-:W3:Y:S02]  /*12760*/  @!P0 SYNCS.PHASECHK.TRANS64 P0, [R0+URZ+0x8], R3 ;  /* 0x00000803000085a7 */ /* 0x000ee400080010ff */
[----:B---3--:R-:W-:Y:S05]  /*12770*/  @!P0 BRA `(.L_x_216) ;  /* 0xfffffffc00ec8947 */ /* 0x008fea000383ffff */
[----:B------:R-:W-:Y:S05]  /*12780*/  BRA `(.L_x_215) ;  /* 0xffffffe000a87947 */ /* 0x000fea000383ffff */
.L_x_219:
[----:B-1----:R-:W-:-:S07]  /*12790*/  MOV R3, UR9 ;  /* 0x0000000900037c02 */ /* 0x002fce0008000f00 */
.L_x_289:
[----:B-1----:R1:W3:Y:S02]  /*127a0*/  SYNCS.PHASECHK.TRANS64.TRYWAIT P0, [R3+URZ+0x160], R4 ;  /* 0x00016004030075a7 */ /* 0x0022e400080011ff */
[----:B---3--:R-:W-:Y:S05]  /*127b0*/  @!P0 NANOSLEEP.SYNCS 0x989680 ;  /* 0x009896800000895d */ /* 0x008fea0003900000 */
[----:B------:R-:W3:Y:S02]  /*127c0*/  @!P0 SYNCS.PHASECHK.TRANS64 P0, [R3+URZ+0x160], R4 ;  /* 0x00016004030085a7 */ /* 0x000ee400080010ff */
[----:B---3--:R-:W-:Y:S05]  /*127d0*/  @!P0 BRA `(.L_x_289) ;  /* 0xfffffffc00f08947 */ /* 0x008fea000383ffff */
[----:B------:R-:W-:Y:S05]  /*127e0*/  BRA `(.L_x_290) ;  /* 0xffffffe400947947 */ /* 0x000fea000383ffff */
.L_x_221:
[----:B------:R-:W-:Y:S07]  /*127f0*/  MOV R3, UR6 ;  /* 0x0000000600037c02 */ /* 0x000fee0008000f00 */
.L_x_291:
[----:B-1----:R1:W2:Y:S02]  /*12800*/  SYNCS.PHASECHK.TRANS64.TRYWAIT P0, [R3+URZ], R4 ;  /* 0x00000004030075a7 */ /* 0x0022a400080011ff */
[----:B--2---:R-:W-:Y:S05]  /*12810*/  @!P0 NANOSLEEP.SYNCS 0x989680 ;  /* 0x009896800000895d */ /* 0x004fea0003900000 */
[----:B------:R-:W2:Y:S02]  /*12820*/  @!P0 SYNCS.PHASECHK.TRANS64 P0, [R3+URZ], R4 ;  /* 0x00000004030085a7 */ /* 0x000ea400080010ff */
[----:B--2---:R-:W-:Y:S05]  /*12830*/  @!P0 BRA `(.L_x_291) ;  /* 0xfffffffc00f08947 */ /* 0x004fea000383ffff */
[----:B------:R-:W-:Y:S05]  /*12840*/  BRA `(.L_x_220) ;  /* 0xffffffe400d47947 */ /* 0x000fea000383ffff */
.L_x_225:
[----:B------:R-:W-:-:S07]  /*12850*/  MOV R3, UR6 ;  /* 0x0000000600037c02 */ /* 0x000fce0008000f00 */
.L_x_292:
[----:B-1----:R1:W2:Y:S02]  /*12860*/  SYNCS.PHASECHK.TRANS64.TRYWAIT P0, [R3+URZ+0x1a0], R4 ;  /* 0x0001a004030075a7 */ /* 0x0022a400080011ff */
[----:B--2---:R-:W-:Y:S05]  /*12870*/  @!P0 NANOSLEEP.SYNCS 0x989680 ;  /* 0x009896800000895d */ /* 0x004fea0003900000 */
[----:B------:R-:W2:Y:S02]  /*12880*/  @!P0 SYNCS.PHASECHK.TRANS64 P0, [R3+URZ+0x1a0], R4 ;  /* 0x0001a004030085a7 */ /* 0x000ea400080010ff */
[----:B--2---:R-:W-:Y:S05]  /*12890*/  @!P0 BRA `(.L_x_292) ;  /* 0xfffffffc00f08947 */ /* 0x004fea000383ffff */
[----:B------:R-:W-:Y:S05]  /*128a0*/  BRA `(.L_x_293) ;  /* 0xffffffe800b07947 */ /* 0x000fea000383ffff */
.L_x_230:
[----:B-1----:R-:W-:-:S07]  /*128b0*/  MOV R0, UR6 ;  /* 0x0000000600007c02 */ /* 0x002fce0008000f00 */
.L_x_294:
[----:B-1----:R1:W3:Y:S02]  /*128c0*/  SYNCS.PHASECHK.TRANS64.TRYWAIT P0, [R0+URZ+0x160], R3 ;  /* 0x00016003000075a7 */ /* 0x0022e400080011ff */
[----:B---3--:R-:W-:Y:S05]  /*128d0*/  @!P0 NANOSLEEP.SYNCS 0x989680 ;  /* 0x009896800000895d */ /* 0x008fea0003900000 */
[----:B------:R-:W3:Y:S02]  /*128e0*/  @!P0 SYNCS.PHASECHK.TRANS64 P0, [R0+URZ+0x160], R3 ;  /* 0x00016003000085a7 */ /* 0x000ee400080010ff */
[----:B---3--:R-:W-:Y:S05]  /*128f0*/  @!P0 BRA `(.L_x_294) ;  /* 0xfffffffc00f08947 */ /* 0x008fea000383ffff */
[----:B------:R-:W-:Y:S05]  /*12900*/  BRA `(.L_x_295) ;  /* 0xffffffec00387947 */ /* 0x000fea000383ffff */
.L_x_232:
[----:B------:R-:W-:-:S07]  /*12910*/  MOV R0, UR7 ;  /* 0x0000000700007c02 */ /* 0x000fce0008000f00 */
.L_x_296:
[----:B-1----:R1:W3:Y:S02]  /*12920*/  SYNCS.PHASECHK.TRANS64.TRYWAIT P0, [R0+URZ+0x160], R3 ;  /* 0x00016003000075a7 */ /* 0x0022e400080011ff */
[----:B---3--:R-:W-:Y:S05]  /*12930*/  @!P0 NANOSLEEP.SYNCS 0x989680 ;  /* 0x009896800000895d */ /* 0x008fea0003900000 */
[----:B------:R-:W3:Y:S02]  /*12940*/  @!P0 SYNCS.PHASECHK.TRANS64 P0, [R0+URZ+0x160], R3 ;  /* 0x00016003000085a7 */ /* 0x000ee400080010ff */
[----:B---3--:R-:W-:Y:S05]  /*12950*/  @!P0 BRA `(.L_x_296) ;  /* 0xfffffffc00f08947 */ /* 0x008fea000383ffff */
[----:B------:R-:W-:Y:S05]  /*12960*/  BRA `(.L_x_297) ;  /* 0xffffffec00507947 */ /* 0x000fea000383ffff */
.L_x_234:
[----:B------:R-:W-:-:S07]  /*12970*/  MOV R0, UR7 ;  /* 0x0000000700007c02 */ /* 0x000fce0008000f00 */
.L_x_298:
[----:B-1----:R1:W3:Y:S02]  /*12980*/  SYNCS.PHASECHK.TRANS64.TRYWAIT P0, [R0+URZ+0x160], R3 ;  /* 0x00016003000075a7 */ /* 0x0022e400080011ff */
[----:B---3--:R-:W-:Y:S05]  /*12990*/  @!P0 NANOSLEEP.SYNCS 0x989680 ;  /* 0x009896800000895d */ /* 0x008fea0003900000 */
[----:B------:R-:W3:Y:S02]  /*129a0*/  @!P0 SYNCS.PHASECHK.TRANS64 P0, [R0+URZ+0x160], R3 ;  /* 0x00016003000085a7 */ /* 0x000ee400080010ff */
[----:B---3--:R-:W-:Y:S05]  /*129b0*/  @!P0 BRA `(.L_x_298) ;  /* 0xfffffffc00f08947 */ /* 0x008fea000383ffff */
[----:B------:R-:W-:Y:S05]  /*129c0*/  BRA `(.L_x_299) ;  /* 0xffffffec00687947 */ /* 0x000fea000383ffff */
.L_x_238:
[----:B------:R-:W-:-:S07]  /*129d0*/  MOV R0, UR4 ;  /* 0x0000000400007c02 */ /* 0x000fce0008000f00 */
.L_x_300:
[----:B-1----:R1:W3:Y:S02]  /*129e0*/  SYNCS.PHASECHK.TRANS64.TRYWAIT P1, [R0+URZ+0x190], R3 ;  /* 0x00019003000075a7 */ /* 0x0022e400080211ff */
[----:B---3--:R-:W-:Y:S05]  /*129f0*/  @!P1 NANOSLEEP.SYNCS 0x989680 ;  /* 0x009896800000995d */ /* 0x008fea0003900000 */
[----:B------:R-:W3:Y:S02]  /*12a00*/  @!P1 SYNCS.PHASECHK.TRANS64 P1, [R0+URZ+0x190], R3 ;  /* 0x00019003000095a7 */ /* 0x000ee400080210ff */
[----:B---3--:R-:W-:Y:S05]  /*12a10*/  @!P1 BRA `(.L_x_300) ;  /* 0xfffffffc00f09947 */ /* 0x008fea000383ffff */
[----:B------:R-:W-:Y:S05]  /*12a20*/  BRA `(.L_x_301) ;  /* 0xffffffec00bc7947 */ /* 0x000fea000383ffff */
        .weak           $__internal_0_$__cuda_sm10x_tcgen05_guardrail_trap_col_being_dealloced_not_returned_by_alloc
        .type           $__internal_0_$__cuda_sm10x_tcgen05_guardrail_trap_col_being_dealloced_not_returned_by_alloc,@function
        .size           $__internal_0_$__cuda_sm10x_tcgen05_guardrail_trap_col_being_dealloced_not_returned_by_alloc,($__internal_1_$__cuda_sm10x_tcgen05_guardrail_trap_phase_invalid_during_alloc - $__internal_0_$__cuda_sm10x_tcgen05_guardrail_trap_col_being_dealloced_not_returned_by_alloc)
$__internal_0_$__cuda_sm10x_tcgen05_guardrail_trap_col_being_dealloced_not_returned_by_alloc:
[----:B------:R-:W-:Y:S05]  /*12a30*/  BPT.TRAP 0x1 ;  /* 0x000000040000795c */ /* 0x000fea0000300000 */
[----:B------:R-:W-:-:S04]  /*12a40*/  HFMA2 R3, -RZ, RZ, 0, 0 ;  /* 0x00000000ff037431 */ /* 0x000fc800000001ff */
[----:B------:R-:W-:Y:S05]  /*12a50*/  RET.REL.NODEC R2 `(_ZN7cutlass13device_kernelINS_4gemm6kernel13GemmUniversalINS1_17GroupProblemShapeIN4cute5tupleIJiiiEEEEENS1_10collective13CollectiveMmaINS1_40MainloopSm100ArrayTmaUmmaWarpSpecializedILi7ELi8ELi4ENS6_IJNS5_1CILi2EEENSC_ILi1EEESE_EEEEENS6_IJNSC_ILi128EEENSC_ILi256EEENSC_ILi64EEEEEENS_10bfloat16_tEPNS6_IJlSE_NSC_ILi0EEEEEESL_SO_NS5_8TiledMMAINS5_8MMA_AtomIJNS5_26SM100_MMA_F16BF16_2x1SM_SSISL_SL_fLi128ELi256ELNS5_4UMMA5MajorE0ELST_0ELNSS_7ScaleInE0ELSU_0EEEEEENS5_6LayoutINS6_IJSE_SE_SE_EEENS6_IJSM_SM_SM_EEEEENS6_IJNS5_10UnderscoreES11_S11_EEEEENS5_18SM100_TMA_2SM_LOADENS5_14ComposedLayoutINS5_7SwizzleILi3ELi4ELi3EEENS5_18smem_ptr_flag_bitsILi16EEENSX_INS6_IJNSC_ILi8EEESJ_EEENS6_IJSJ_SE_EEEEEEEvNS5_8identityES14_S1E_vS1F_EENS_8epilogue10collective18CollectiveEpilogueINS1H_31Sm100PtrArrayTmaWarpSpecializedILi4ELi2ELi32ELb1ELb0EEEJNS6_IJSJ_SI_SJ_EEENS6_IJNSX_ISJ_SE_EENSX_INS6_IJNSC_ILi32EEESD_EEENS6_IJSE_SH_EEEEEEEENS_6half_tEPNS6_IJSE_lSM_EEES1T_S1V_NS1H_6fusion15FusionCallbacksIS1L_NS1W_17LinearCombinationIS1T_fS1T_fLNS_15FloatRoundStyleE2EEES1M_S1S_JEEENS5_5SM1004TMEM4LOAD26SM100_TMEM_LOAD_16dp256b4xENS5_13SM90_TMA_LOADENS15_IS17_S19_NSX_INS6_IJSJ_S1A_EEENS6_IJSE_SJ_EEEEEEENS5_17SM75_U16x8_LDSM_TENS5_14SM90_TMA_STOREES2A_NS5_17SM90_U16x8_STSM_TENS5_39AutoVectorizingCopyWithAssumedAlignmentILi128EEEEEEvvEEEEvNT_6ParamsE) ;  /* 0xfffffed402687950 */ /* 0x000fea0003c3ffff */
        .weak           $__internal_1_$__cuda_sm10x_tcgen05_guardrail_trap_phase_invalid_during_alloc
        .type           $__internal_1_$__cuda_sm10x_tcgen05_guardrail_trap_phase_invalid_during_alloc,@function
        .size           $__internal_1_$__cuda_sm10x_tcgen05_guardrail_trap_phase_invalid_during_alloc,($__internal_2_$__cuda_sm10x_tcgen05_guardrail_trap_unallocated_columns_being_dealloced - $__internal_1_$__cuda_sm10x_tcgen05_guardrail_trap_phase_invalid_during_alloc)
$__internal_1_$__cuda_sm10x_tcgen05_guardrail_trap_phase_invalid_during_alloc:
[----:B------:R-:W-:Y:S05]  /*12a60*/  BPT.TRAP 0x1 ;  /* 0x000000040000795c */ /* 0x000fea0000300000 */
[----:B------:R-:W-:-:S04]  /*12a70*/  MOV R3, 0x0 ;  /* 0x0000000000037802 */ /* 0x000fc80000000f00 */
[----:B------:R-:W-:Y:S05]  /*12a80*/  RET.REL.NODEC R2 `(_ZN7cutlass13device_kernelINS_4gemm6kernel13GemmUniversalINS1_17GroupProblemShapeIN4cute5tupleIJiiiEEEEENS1_10collective13CollectiveMmaINS1_40MainloopSm100ArrayTmaUmmaWarpSpecializedILi7ELi8ELi4ENS6_IJNS5_1CILi2EEENSC_ILi1EEESE_EEEEENS6_IJNSC_ILi128EEENSC_ILi256EEENSC_ILi64EEEEEENS_10bfloat16_tEPNS6_IJlSE_NSC_ILi0EEEEEESL_SO_NS5_8TiledMMAINS5_8MMA_AtomIJNS5_26SM100_MMA_F16BF16_2x1SM_SSISL_SL_fLi128ELi256ELNS5_4UMMA5MajorE0ELST_0ELNSS_7ScaleInE0ELSU_0EEEEEENS5_6LayoutINS6_IJSE_SE_SE_EEENS6_IJSM_SM_SM_EEEEENS6_IJNS5_10UnderscoreES11_S11_EEEEENS5_18SM100_TMA_2SM_LOADENS5_14ComposedLayoutINS5_7SwizzleILi3ELi4ELi3EEENS5_18smem_ptr_flag_bitsILi16EEENSX_INS6_IJNSC_ILi8EEESJ_EEENS6_IJSJ_SE_EEEEEEEvNS5_8identityES14_S1E_vS1F_EENS_8epilogue10collective18CollectiveEpilogueINS1H_31Sm100PtrArrayTmaWarpSpecializedILi4ELi2ELi32ELb1ELb0EEEJNS6_IJSJ_SI_SJ_EEENS6_IJNSX_ISJ_SE_EENSX_INS6_IJNSC_ILi32EEESD_EEENS6_IJSE_SH_EEEEEEEENS_6half_tEPNS6_IJSE_lSM_EEES1T_S1V_NS1H_6fusion15FusionCallbacksIS1L_NS1W_17LinearCombinationIS1T_fS1T_fLNS_15FloatRoundStyleE2EEES1M_S1S_JEEENS5_5SM1004TMEM4LOAD26SM100_TMEM_LOAD_16dp256b4xENS5_13SM90_TMA_LOADENS15_IS17_S19_NSX_INS6_IJSJ_S1A_EEENS6_IJSE_SJ_EEEEEEENS5_17SM75_U16x8_LDSM_TENS5_14SM90_TMA_STOREES2A_NS5_17SM90_U16x8_STSM_TENS5_39AutoVectorizingCopyWithAssumedAlignmentILi128EEEEEEvvEEEEvNT_6ParamsE) ;  /* 0xfffffed4025c7950 */ /* 0x000fea0003c3ffff */
        .weak           $__internal_2_$__cuda_sm10x_tcgen05_guardrail_trap_unallocated_columns_being_dealloced
        .type           $__internal_2_$__cuda_sm10x_tcgen05_guardrail_trap_unallocated_columns_being_dealloced,@function
        .size           $__internal_2_$__cuda_sm10x_tcgen05_guardrail_trap_unallocated_columns_being_dealloced,($__internal_3_$__cuda_sm20_div_u64 - $__internal_2_$__cuda_sm10x_tcgen05_guardrail_trap_unallocated_columns_being_dealloced)
$__internal_2_$__cuda_sm10x_tcgen05_guardrail_trap_unallocated_columns_being_dealloced:
[----:B------:R-:W-:Y:S05]  /*12a90*/  BPT.TRAP 0x1 ;  /* 0x000000040000795c */ /* 0x000fea0000300000 */
[----:B------:R-:W-:-:S04]  /*12aa0*/  HFMA2 R3, -RZ, RZ, 0, 0 ;  /* 0x00000000ff037431 */ /* 0x000fc800000001ff */
[----:B------:R-:W-:Y:S05]  /*12ab0*/  RET.REL.NODEC R2 `(_ZN7cutlass13device_kernelINS_4gemm6kernel13GemmUniversalINS1_17GroupProblemShapeIN4cute5tupleIJiiiEEEEENS1_10collective13CollectiveMmaINS1_40MainloopSm100ArrayTmaUmmaWarpSpecializedILi7ELi8ELi4ENS6_IJNS5_1CILi2EEENSC_ILi1EEESE_EEEEENS6_IJNSC_ILi128EEENSC_ILi256EEENSC_ILi64EEEEEENS_10bfloat16_tEPNS6_IJlSE_NSC_ILi0EEEEEESL_SO_NS5_8TiledMMAINS5_8MMA_AtomIJNS5_26SM100_MMA_F16BF16_2x1SM_SSISL_SL_fLi128ELi256ELNS5_4UMMA5MajorE0ELST_0ELNSS_7ScaleInE0ELSU_0EEEEEENS5_6LayoutINS6_IJSE_SE_SE_EEENS6_IJSM_SM_SM_EEEEENS6_IJNS5_10UnderscoreES11_S11_EEEEENS5_18SM100_TMA_2SM_LOADENS5_14ComposedLayoutINS5_7SwizzleILi3ELi4ELi3EEENS5_18smem_ptr_flag_bitsILi16EEENSX_INS6_IJNSC_ILi8EEESJ_EEENS6_IJSJ_SE_EEEEEEEvNS5_8identityES14_S1E_vS1F_EENS_8epilogue10collective18CollectiveEpilogueINS1H_31Sm100PtrArrayTmaWarpSpecializedILi4ELi2ELi32ELb1ELb0EEEJNS6_IJSJ_SI_SJ_EEENS6_IJNSX_ISJ_SE_EENSX_INS6_IJNSC_ILi32EEESD_EEENS6_IJSE_SH_EEEEEEEENS_6half_tEPNS6_IJSE_lSM_EEES1T_S1V_NS1H_6fusion15FusionCallbacksIS1L_NS1W_17LinearCombinationIS1T_fS1T_fLNS_15FloatRoundStyleE2EEES1M_S1S_JEEENS5_5SM1004TMEM4LOAD26SM100_TMEM_LOAD_16dp256b4xENS5_13SM90_TMA_LOADENS15_IS17_S19_NSX_INS6_IJSJ_S1A_EEENS6_IJSE_SJ_EEEEEEENS5_17SM75_U16x8_LDSM_TENS5_14SM90_TMA_STOREES2A_NS5_17SM90_U16x8_STSM_TENS5_39AutoVectorizingCopyWithAssumedAlignmentILi128EEEEEEvvEEEEvNT_6ParamsE) ;  /* 0xfffffed402507950 */ /* 0x000fea0003c3ffff */
        .weak           $__internal_3_$__cuda_sm20_div_u64
        .type           $__internal_3_$__cuda_sm20_div_u64,@function
        .size           $__internal_3_$__cuda_sm20_div_u64,(.L_x_68 - $__internal_3_$__cuda_sm20_div_u64)
$__internal_3_$__cuda_sm20_div_u64:
[----:B------:R-:W1:Y:S08]  /*12ac0*/  I2F.U64.RP R16, UR4 ;  /* 0x0000000400107d12 */ /* 0x000e700008309000 */
[----:B-1----:R-:W1:Y:S02]  /*12ad0*/  MUFU.RCP R3, R16 ;  /* 0x0000001000037308 */ /* 0x002e640000001000 */
[----:B-1----:R-:W-:-:S06]  /*12ae0*/  VIADD R3, R3, 0x1ffffffe ;  /* 0x1ffffffe03037836 */ /* 0x002fcc0000000000 */
[----:B------:R-:W1:Y:S02]  /*12af0*/  F2I.U64.TRUNC R18, R3 ;  /* 0x0000000300127311 */ /* 0x000e64000020d800 */
[----:B-1----:R-:W-:Y:S01]  /*12b00*/  R2UR UR12, R18 ;  /* 0x00000000120c72ca */ /* 0x002fe200000e0000 */
[----:B------:R-:W-:Y:S01]  /*12b10*/  IMAD.MOV.U32 R3, RZ, RZ, 0x0 ;  /* 0x00000000ff037424 */ /* 0x000fe200078e00ff */
[----:B------:R-:W-:-:S11]  /*12b20*/  R2UR UR13, R19 ;  /* 0x00000000130d72ca */ /* 0x000fd600000e0000 */
[----:B------:R-:W-:-:S04]  /*12b30*/  UIMAD.WIDE.U32 UR14, UR12, UR4, URZ ;  /* 0x000000040c0e72a5 */ /* 0x000fc8000f8e00ff */
[----:B------:R-:W-:Y:S02]  /*12b40*/  UIADD3 UR11, UP0, UPT, URZ, -UR14, URZ ;  /* 0x8000000eff0b7290 */ /* 0x000fe4000ff1e0ff */
[----:B------:R-:W-:Y:S02]  /*12b50*/  UIMAD UR10, UR12, UR5, UR15 ;  /* 0x000000050c0a72a4 */ /* 0x000fe4000f8e020f */
[----:B------:R-:W-:Y:S02]  /*12b60*/  UIMAD.WIDE.U32 UR14, UR12, UR11, URZ ;  /* 0x0000000b0c0e72a5 */ /* 0x000fe4000f8e00ff */
[----:B------:R-:W-:-:S04]  /*12b70*/  UIMAD UR10, UR13, UR4, UR10 ;  /* 0x000000040d0a72a4 */ /* 0x000fc8000f8e020a */
[----:B------:R-:W-:Y:S01]  /*12b80*/  UIADD3.X UR10, UPT, UPT, URZ, ~UR10, URZ, UP0, !UPT ;  /* 0x8000000aff0a7290 */ /* 0x000fe200087fe4ff */
[----:B------:R-:W-:Y:S01]  /*12b90*/  UMOV UR14, UR15 ;  /* 0x0000000f000e7c82 */ /* 0x000fe20008000000 */
[----:B------:R-:W-:Y:S02]  /*12ba0*/  UMOV UR15, UR12 ;  /* 0x0000000c000f7c82 */ /* 0x000fe40008000000 */
[----:B------:R-:W-:Y:S02]  /*12bb0*/  UIMAD.WIDE.U32 UR18, UR13, UR10, URZ ;  /* 0x0000000a0d1272a5 */ /* 0x000fe4000f8e00ff */
[----:B------:R-:W-:Y:S02]  /*12bc0*/  UIMAD.WIDE.U32 UR14, UP2, UR12, UR10, UR14 ;  /* 0x0000000a0c0e72a5 */ /* 0x000fe4000f84000e */
[----:B------:R-:W-:Y:S02]  /*12bd0*/  UIMAD UR10, UR13, UR10, URZ ;  /* 0x0000000a0d0a72a4 */ /* 0x000fe4000f8e02ff */
[----:B------:R-:W-:-:S03]  /*12be0*/  UIMAD.WIDE.U32 UR14, UP1, UR13, UR11, UR14 ;  /* 0x0000000b0d0e72a5 */ /* 0x000fc6000f82000e */
[----:B------:R-:W-:Y:S01]  /*12bf0*/  UMOV UR11, UR19 ;  /* 0x00000013000b7c82 */ /* 0x000fe20008000000 */
[----:B------:R-:W-:Y:S02]  /*12c00*/  UIADD3 UR15, UP0, UPT, UR10, UR15, URZ ;  /* 0x0000000f0a0f7290 */ /* 0x000fe4000ff1e0ff */
[----:B------:R-:W-:Y:S02]  /*12c10*/  UIADD3.X UR11, UPT, UPT, UR11, UR13, URZ, UP2, !UPT ;  /* 0x0000000d0b0b7290 */ /* 0x000fe400097fe4ff */
[----:B------:R-:W-:Y:S02]  /*12c20*/  UIMAD.WIDE.U32 UR18, UR15, UR4, URZ ;  /* 0x000000040f1272a5 */ /* 0x000fe4000f8e00ff */
[----:B------:R-:W-:Y:S02]  /*12c30*/  UIADD3.X UR12, UPT, UPT, URZ, URZ, UR11, UP0, UP1 ;  /* 0x000000ffff0c7290 */ /* 0x000fe400087e240b */
[----:B------:R-:W-:Y:S02]  /*12c40*/  UIADD3 UR10, UP0, UPT, URZ, -UR18, URZ ;  /* 0x80000012ff0a7290 */ /* 0x000fe4000ff1e0ff */
[----:B------:R-:W-:-:S02]  /*12c50*/  UIMAD UR11, UR15, UR5, UR19 ;  /* 0x000000050f0b72a4 */ /* 0x000fc4000f8e0213 */
[----:B------:R-:W-:Y:S02]  /*12c60*/  UIMAD.WIDE.U32 UR18, UR15, UR10, URZ ;  /* 0x0000000a0f1272a5 */ /* 0x000fe4000f8e00ff */
[----:B------:R-:W-:-:S04]  /*12c70*/  UIMAD UR11, UR12, UR4, UR11 ;  /* 0x000000040c0b72a4 */ /* 0x000fc8000f8e020b */
[----:B------:R-:W-:Y:S01]  /*12c80*/  UIADD3.X UR11, UPT, UPT, URZ, ~UR11, URZ, UP0, !UPT ;  /* 0x8000000bff0b7290 */ /* 0x000fe200087fe4ff */
[----:B------:R-:W-:-:S03]  /*12c90*/  UMOV UR14, UR19 ;  /* 0x00000013000e7c82 */ /* 0x000fc60008000000 */
[----:B------:R-:W-:Y:S02]  /*12ca0*/  UIMAD.WIDE.U32 UR18, UP2, UR15, UR11, UR14 ;  /* 0x0000000b0f1272a5 */ /* 0x000fe4000f84000e */
[----:B------:R-:W-:Y:S02]  /*12cb0*/  UIMAD.WIDE.U32 UR14, UR12, UR11, URZ ;  /* 0x0000000b0c0e72a5 */ /* 0x000fe4000f8e00ff */
[----:B------:R-:W-:Y:S02]  /*12cc0*/  UIMAD.WIDE.U32 UR18, UP1, UR12, UR10, UR18 ;  /* 0x0000000a0c1272a5 */ /* 0x000fe4000f820012 */
[----:B------:R-:W-:-:S05]  /*12cd0*/  UIMAD UR10, UR12, UR11, URZ ;  /* 0x0000000b0c0a72a4 */ /* 0x000fca000f8e02ff */
[----:B------:R-:W-:Y:S02]  /*12ce0*/  UMOV UR11, UR19 ;  /* 0x00000013000b7c82 */ /* 0x000fe40008000000 */
[----:B------:R-:W-:-:S03]  /*12cf0*/  UIADD3 UR10, UP0, UPT, UR10, UR11, URZ ;  /* 0x0000000b0a0a7290 */ /* 0x000fc6000ff1e0ff */
[----:B------:R-:W-:Y:S01]  /*12d00*/  UMOV UR11, UR15 ;  /* 0x0000000f000b7c82 */ /* 0x000fe20008000000 */
[----:B------:R-:W-:Y:S02]  /*12d10*/  UIMAD.WIDE.U32 UR18, UR10, UR6, URZ ;  /* 0x000000060a1272a5 */ /* 0x000fe4000f8e00ff */
[----:B------:R-:W-:-:S04]  /*12d20*/  UIADD3.X UR11, UPT, UPT, UR11, UR12, URZ, UP2, !UPT ;  /* 0x0000000c0b0b7290 */ /* 0x000fc800097fe4ff */
[----:B------:R-:W-:Y:S01]  /*12d30*/  UIADD3.X UR14, UPT, UPT, URZ, URZ, UR11, UP0, UP1 ;  /* 0x000000ffff0e7290 */ /* 0x000fe200087e240b */
[----:B------:R-:W-:Y:S01]  /*12d40*/  UMOV UR18, UR19 ;  /* 0x0000001300127c82 */ /* 0x000fe20008000000 */
[----:B------:R-:W-:Y:S02]  /*12d50*/  UMOV UR19, URZ ;  /* 0x000000ff00137c82 */ /* 0x000fe40008000000 */
[----:B------:R-:W-:Y:S02]  /*12d60*/  UIMAD.WIDE.U32 UR12, UR14, UR9, URZ ;  /* 0x000000090e0c72a5 */ /* 0x000fe4000f8e00ff */
[----:B------:R-:W-:-:S04]  /*12d70*/  UIMAD.WIDE.U32 UR10, UR10, UR9, UR18 ;  /* 0x000000090a0a72a5 */ /* 0x000fc8000f8e0012 */
[----:B------:R-:W-:Y:S02]  /*12d80*/  UIMAD.WIDE.U32 UR10, UP1, UR14, UR6, UR10 ;  /* 0x000000060e0a72a5 */ /* 0x000fe4000f82000a */
[----:B------:R-:W-:-:S04]  /*12d90*/  UIMAD UR14, UR14, UR9, URZ ;  /* 0x000000090e0e72a4 */ /* 0x000fc8000f8e02ff */
[----:B------:R-:W-:-:S03]  /*12da0*/  UIADD3 UR14, UP0, UPT, UR14, UR11, URZ ;  /* 0x0000000b0e0e7290 */ /* 0x000fc6000ff1e0ff */
[----:B------:R-:W-:Y:S01]  /*12db0*/  UMOV UR11, UR13 ;  /* 0x0000000d000b7c82 */ /* 0x000fe20008000000 */
[----:B------:R-:W-:Y:S02]  /*12dc0*/  UIMAD.WIDE.U32 UR18, UR14, UR4, URZ ;  /* 0x000000040e1272a5 */ /* 0x000fe4000f8e00ff */
[----:B------:R-:W-:Y:S02]  /*12dd0*/  UIADD3.X UR11, UPT, UPT, UR11, URZ, URZ, UP1, !UPT ;  /* 0x000000ff0b0b7290 */ /* 0x000fe40008ffe4ff */
[----:B------:R-:W-:Y:S02]  /*12de0*/  UIADD3 UR13, UPT, UPT, UR14, 0x1, URZ ;  /* 0x000000010e0d7890 */ /* 0x000fe4000fffe0ff */
[----:B------:R-:W-:Y:S02]  /*12df0*/  UIADD3.X UR12, UPT, UPT, URZ, UR11, URZ, UP0, !UPT ;  /* 0x0000000bff0c7290 */ /* 0x000fe400087fe4ff */
[----:B------:R-:W-:Y:S02]  /*12e00*/  UIMAD UR11, UR14, UR5, UR19 ;  /* 0x000000050e0b72a4 */ /* 0x000fe4000f8e0213 */
[----:B------:R-:W-:-:S02]  /*12e10*/  UIADD3 UR10, UP0, UPT, -UR18, UR6, URZ ;  /* 0x00000006120a7290 */ /* 0x000fc4000ff1e1ff */
[----:B------:R-:W-:Y:S02]  /*12e20*/  UIMAD UR11, UR12, UR4, UR11 ;  /* 0x000000040c0b72a4 */ /* 0x000fe4000f8e020b */
[----:B------:R-:W-:Y:S02]  /*12e30*/  UISETP.GE.U32.AND UP1, UPT, UR10, UR4, UPT ;  /* 0x000000040a00728c */ /* 0x000fe4000bf26070 */
[----:B------:R-:W-:Y:S02]  /*12e40*/  UIADD3.X UR9, UPT, UPT, ~UR11, UR9, URZ, UP0, !UPT ;  /* 0x000000090b097290 */ /* 0x000fe400087fe5ff */
[----:B------:R-:W-:Y:S02]  /*12e50*/  UIADD3 UR12, UP0, UPT, -UR4, UR10, URZ ;  /* 0x0000000a040c7290 */ /* 0x000fe4000ff1e1ff */
[----:B------:R-:W-:Y:S02]  /*12e60*/  UISETP.GE.U32.AND.EX UP1, UPT, UR9, UR5, UPT, UP1 ;  /* 0x000000050900728c */ /* 0x000fe4000bf26110 */
[----:B------:R-:W-:-:S02]  /*12e70*/  UIADD3.X UR11, UPT, UPT, ~UR5, UR9, URZ, UP0, !UPT ;  /* 0x00000009050b7290 */ /* 0x000fc400087fe5ff */
[----:B------:R-:W-:Y:S02]  /*12e80*/  USEL UR12, UR12, UR10, UP1 ;  /* 0x0000000a0c0c7287 */ /* 0x000fe40008800000 */
[----:B------:R-:W-:Y:S02]  /*12e90*/  USEL UR11, UR11, UR9, UP1 ;  /* 0x000000090b0b7287 */ /* 0x000fe40008800000 */
[----:B------:R-:W-:Y:S02]  /*12ea0*/  USEL UR13, UR13, UR14, UP1 ;  /* 0x0000000e0d0d7287 */ /* 0x000fe40008800000 */
[----:B------:R-:W-:Y:S02]  /*12eb0*/  UISETP.GE.U32.AND UP1, UPT, UR12, UR4, UPT ;  /* 0x000000040c00728c */ /* 0x000fe4000bf26070 */
[----:B------:R-:W-:Y:S02]  /*12ec0*/  UISETP.NE.U32.AND UP0, UPT, UR4, URZ, UPT ;  /* 0x000000ff0400728c */ /* 0x000fe4000bf05070 */
[----:B------:R-:W-:-:S02]  /*12ed0*/  UIADD3 UR9, UPT, UPT, UR13, 0x1, URZ ;  /* 0x000000010d097890 */ /* 0x000fc4000fffe0ff */
[----:B------:R-:W-:Y:S02]  /*12ee0*/  UISETP.GE.U32.AND.EX UP1, UPT, UR11, UR5, UPT, UP1 ;  /* 0x000000050b00728c */ /* 0x000fe4000bf26110 */
[----:B------:R-:W-:Y:S02]  /*12ef0*/  UISETP.NE.AND.EX UP0, UPT, UR5, URZ, UPT, UP0 ;  /* 0x000000ff0500728c */ /* 0x000fe4000bf05300 */
[----:B------:R-:W-:-:S04]  /*12f00*/  USEL UR9, UR9, UR13, UP1 ;  /* 0x0000000d09097287 */ /* 0x000fc80008800000 */
[----:B------:R-:W-:Y:S01]  /*12f10*/  USEL UR12, UR9, 0xffffffff, UP0 ;  /* 0xffffffff090c7887 */ /* 0x000fe20008000000 */
[----:B------:R-:W-:Y:S11]  /*12f20*/  RET.REL.NODEC R2 `(_ZN7cutlass13device_kernelINS_4gemm6kernel13GemmUniversalINS1_17GroupProblemShapeIN4cute5tupleIJiiiEEEEENS1_10collective13CollectiveMmaINS1_40MainloopSm100ArrayTmaUmmaWarpSpecializedILi7ELi8ELi4ENS6_IJNS5_1CILi2EEENSC_ILi1EEESE_EEEEENS6_IJNSC_ILi128EEENSC_ILi256EEENSC_ILi64EEEEEENS_10bfloat16_tEPNS6_IJlSE_NSC_ILi0EEEEEESL_SO_NS5_8TiledMMAINS5_8MMA_AtomIJNS5_26SM100_MMA_F16BF16_2x1SM_SSISL_SL_fLi128ELi256ELNS5_4UMMA5MajorE0ELST_0ELNSS_7ScaleInE0ELSU_0EEEEEENS5_6LayoutINS6_IJSE_SE_SE_EEENS6_IJSM_SM_SM_EEEEENS6_IJNS5_10UnderscoreES11_S11_EEEEENS5_18SM100_TMA_2SM_LOADENS5_14ComposedLayoutINS5_7SwizzleILi3ELi4ELi3EEENS5_18smem_ptr_flag_bitsILi16EEENSX_INS6_IJNSC_ILi8EEESJ_EEENS6_IJSJ_SE_EEEEEEEvNS5_8identityES14_S1E_vS1F_EENS_8epilogue10collective18CollectiveEpilogueINS1H_31Sm100PtrArrayTmaWarpSpecializedILi4ELi2ELi32ELb1ELb0EEEJNS6_IJSJ_SI_SJ_EEENS6_IJNSX_ISJ_SE_EENSX_INS6_IJNSC_ILi32EEESD_EEENS6_IJSE_SH_EEEEEEEENS_6half_tEPNS6_IJSE_lSM_EEES1T_S1V_NS1H_6fusion15FusionCallbacksIS1L_NS1W_17LinearCombinationIS1T_fS1T_fLNS_15FloatRoundStyleE2EEES1M_S1S_JEEENS5_5SM1004TMEM4LOAD26SM100_TMEM_LOAD_16dp256b4xENS5_13SM90_TMA_LOADENS15_IS17_S19_NSX_INS6_IJSJ_S1A_EEENS6_IJSE_SJ_EEEEEEENS5_17SM75_U16x8_LDSM_TENS5_14SM90_TMA_STOREES2A_NS5_17SM90_U16x8_STSM_TENS5_39AutoVectorizingCopyWithAssumedAlignmentILi128EEEEEEvvEEEEvNT_6ParamsE) ;  /* 0xfffffed002347950 */ /* 0x000ff60003c3ffff */
.L_x_68:
[----:B------:R-:W-:Y:S01]  /*12f30*/  MOV R28, R16 ;  /* 0x00000010001c7202 */ /* 0x000fe20000000f00 */
[----:B------:R-:W-:-:S05]  /*12f40*/  IMAD.MOV.U32 R29, RZ, RZ, R3 ;  /* 0x000000ffff1d7224 */ /* 0x000fca00078e0003 */
[----:B------:R-:W1:Y:S08]  /*12f50*/  I2F.U64.RP R28, R28 ;  /* 0x0000001c001c7312 */ /* 0x000e700000309000 */
[----:B-1----:R-:W1:Y:S02]  /*12f60*/  MUFU.RCP R22, R28 ;  /* 0x0000001c00167308 */ /* 0x002e640000001000 */
[----:B-1----:R-:W-:-:S06]  /*12f70*/  IADD3 R22, PT, PT, R22, 0x1ffffffe, RZ ;  /* 0x1ffffffe16167810 */ /* 0x002fcc0007ffe0ff */
[----:B------:R-:W1:Y:S02]  /*12f80*/  F2I.U64.TRUNC R22, R22 ;  /* 0x0000001600167311 */ /* 0x000e64000020d800 */
[----:B-1----:R-:W-:-:S04]  /*12f90*/  IMAD.WIDE.U32 R24, R22, R16, RZ ;  /* 0x0000001016187225 */ /* 0x002fc800078e00ff */
[----:B------:R-:W-:Y:S01]  /*12fa0*/  IMAD R27, R22, R3, R25 ;  /* 0x00000003161b7224 */ /* 0x000fe200078e0219 */
[----:B------:R-:W-:-:S03]  /*12fb0*/  IADD3 R25, P0, PT, RZ, -R24, RZ ;  /* 0x80000018ff197210 */ /* 0x000fc60007f1e0ff */
[----:B------:R-:W-:Y:S01]  /*12fc0*/  IMAD R20, R23, R16, R27 ;  /* 0x0000001017147224 */ /* 0x000fe200078e021b */
[----:B------:R-:W-:Y:S01]  /*12fd0*/  MOV R27, R22 ;  /* 0x00000016001b7202 */ /* 0x000fe20000000f00 */
[----:B------:R-:W-:-:S04]  /*12fe0*/  IMAD.HI.U32 R26, R22, R25, RZ ;  /* 0x00000019161a7227 */ /* 0x000fc800078e00ff */
[----:B------:R-:W-:-:S04]  /*12ff0*/  IMAD.X R20, RZ, RZ, ~R20, P0 ;  /* 0x000000ffff147224 */ /* 0x000fc800000e0e14 */
[----:B------:R-:W-:-:S04]  /*13000*/  IMAD.WIDE.U32 R26, P2, R22, R20, R26 ;  /* 0x00000014161a7225 */ /* 0x000fc8000784001a */
[C---:B------:R-:W-:Y:S02]  /*13010*/  IMAD R24, R23.reuse, R20, RZ ;  /* 0x0000001417187224 */ /* 0x040fe400078e02ff */
[----:B------:R-:W-:-:S04]  /*13020*/  IMAD.HI.U32 R25, P1, R23, R25, R26 ;  /* 0x0000001917197227 */ /* 0x000fc8000782001a */
[----:B------:R-:W-:Y:S01]  /*13030*/  IMAD.HI.U32 R20, R23, R20, RZ ;  /* 0x0000001417147227 */ /* 0x000fe200078e00ff */
[----:B------:R-:W-:-:S03]  /*13040*/  IADD3 R25, P0, PT, R24, R25, RZ ;  /* 0x0000001918197210 */ /* 0x000fc60007f1e0ff */
[----:B------:R-:W-:Y:S02]  /*13050*/  IMAD.X R23, R20, 0x1, R23, P2 ;  /* 0x0000000114177824 */ /* 0x000fe400010e0617 */
[----:B------:R-:W-:-:S03]  /*13060*/  IMAD.WIDE.U32 R26, R25, R16, RZ ;  /* 0x00000010191a7225 */ /* 0x000fc600078e00ff */
[----:B------:R-:W-:Y:S01]  /*13070*/  IADD3.X R23, PT, PT, RZ, RZ, R23, P0, P1 ;  /* 0x000000ffff177210 */ /* 0x000fe200007e2417 */
[----:B------:R-:W-:Y:S01]  /*13080*/  IMAD R20, R25, R3, R27 ;  /* 0x0000000319147224 */ /* 0x000fe200078e021b */
[----:B------:R-:W-:-:S03]  /*13090*/  IADD3 R22, P0, PT, RZ, -R26, RZ ;  /* 0x8000001aff167210 */ /* 0x000fc60007f1e0ff */
[----:B------:R-:W-:Y:S02]  /*130a0*/  IMAD R20, R23, R16, R20 ;  /* 0x0000001017147224 */ /* 0x000fe400078e0214 */
[----:B------:R-:W-:-:S03]  /*130b0*/  IMAD.HI.U32 R24, R25, R22, RZ ;  /* 0x0000001619187227 */ /* 0x000fc600078e00ff */
[----:B------:R-:W-:-:S05]  /*130c0*/  IADD3.X R20, PT, PT, RZ, ~R20, RZ, P0, !PT ;  /* 0x80000014ff147210 */ /* 0x000fca00007fe4ff */
[----:B------:R-:W-:-:S04]  /*130d0*/  IMAD.WIDE.U32 R26, P2, R25, R20, R24 ;  /* 0x00000014191a7225 */ /* 0x000fc80007840018 */
[C---:B------:R-:W-:Y:S02]  /*130e0*/  IMAD R24, R23.reuse, R20, RZ ;  /* 0x0000001417187224 */ /* 0x040fe400078e02ff */
[----:B------:R-:W-:-:S04]  /*130f0*/  IMAD.HI.U32 R25, P1, R23, R22, R26 ;  /* 0x0000001617197227 */ /* 0x000fc8000782001a */
[----:B------:R-:W-:Y:S01]  /*13100*/  IMAD.HI.U32 R20, R23, R20, RZ ;  /* 0x0000001417147227 */ /* 0x000fe200078e00ff */
[----:B------:R-:W-:-:S03]  /*13110*/  IADD3 R24, P0, PT, R24, R25, RZ ;  /* 0x0000001918187210 */ /* 0x000fc60007f1e0ff */
[----:B------:R-:W-:Y:S02]  /*13120*/  IMAD.X R20, R20, 0x1, R23, P2 ;  /* 0x0000000114147824 */ /* 0x000fe400010e0617 */
[----:B------:R-:W-:Y:S02]  /*13130*/  HFMA2 R23, -RZ, RZ, 0, 0 ;  /* 0x00000000ff177431 */ /* 0x000fe400000001ff */
[----:B------:R-:W-:Y:S01]  /*13140*/  IMAD.HI.U32 R22, R24, R19, RZ ;  /* 0x0000001318167227 */ /* 0x000fe200078e00ff */
[----:B------:R-:W-:-:S05]  /*13150*/  IADD3.X R25, PT, PT, RZ, RZ, R20, P0, P1 ;  /* 0x000000ffff197210 */ /* 0x000fca00007e2414 */
[-C--:B------:R-:W-:Y:S02]  /*13160*/  IMAD R20, R25, R18.reuse, RZ ;  /* 0x0000001219147224 */ /* 0x080fe400078e02ff */
[----:B------:R-:W-:-:S04]  /*13170*/  IMAD.WIDE.U32 R22, R24, R18, R22 ;  /* 0x0000001218167225 */ /* 0x000fc800078e0016 */
[----:B------:R-:W-:-:S04]  /*13180*/  IMAD.HI.U32 R23, P1, R25, R19, R22 ;  /* 0x0000001319177227 */ /* 0x000fc80007820016 */
[----:B------:R-:W-:Y:S01]  /*13190*/  IMAD.HI.U32 R22, R25, R18, RZ ;  /* 0x0000001219167227 */ /* 0x000fe200078e00ff */
[----:B------:R-:W-:-:S04]  /*131a0*/  IADD3 R20, P0, PT, R20, R23, RZ ;  /* 0x0000001714147210 */ /* 0x000fc80007f1e0ff */
[----:B------:R-:W-:Y:S01]  /*131b0*/  IADD3.X R22, PT, PT, R22, RZ, RZ, P1, !PT ;  /* 0x000000ff16167210 */ /* 0x000fe20000ffe4ff */
[----:B------:R-:W-:-:S04]  /*131c0*/  IMAD.WIDE.U32 R24, R20, R16, RZ ;  /* 0x0000001014187225 */ /* 0x000fc800078e00ff */
[----:B------:R-:W-:Y:S01]  /*131d0*/  IMAD.X R22, RZ, RZ, R22, P0 ;  /* 0x000000ffff167224 */ /* 0x000fe200000e0616 */
[----:B------:R-:W-:Y:S01]  /*131e0*/  IADD3 R19, P0, PT, -R24, R19, RZ ;  /* 0x0000001318137210 */ /* 0x000fe20007f1e1ff */
[C---:B------:R-:W-:Y:S02]  /*131f0*/  IMAD R23, R20.reuse, R3, R25 ;  /* 0x0000000314177224 */ /* 0x040fe400078e0219 */
[----:B------:R-:W-:Y:S01]  /*13200*/  VIADD R25, R20, 0x1 ;  /* 0x0000000114197836 */ /* 0x000fe20000000000 */
[-C--:B------:R-:W-:Y:S01]  /*13210*/  ISETP.GE.U32.AND P2, PT, R19, R16.reuse, PT ;  /* 0x000000101300720c */ /* 0x080fe20003f46070 */
[----:B------:R-:W-:Y:S01]  /*13220*/  IMAD R23, R22, R16, R23 ;  /* 0x0000001016177224 */ /* 0x000fe200078e0217 */
[----:B------:R-:W-:-:S04]  /*13230*/  IADD3 R22, P1, PT, -R16, R19, RZ ;  /* 0x0000001310167210 */ /* 0x000fc80007f3e1ff */
[----:B------:R-:W-:-:S04]  /*13240*/  IADD3.X R18, PT, PT, ~R23, R18, RZ, P0, !PT ;  /* 0x0000001217127210 */ /* 0x000fc800007fe5ff */
[----:B------:R-:W-:Y:S02]  /*13250*/  ISETP.GE.U32.AND.EX P0, PT, R18, R3, PT, P2 ;  /* 0x000000031200720c */ /* 0x000fe40003f06120 */
[-C--:B------:R-:W-:Y:S02]  /*13260*/  IADD3.X R23, PT, PT, ~R3, R18.reuse, RZ, P1, !PT ;  /* 0x0000001203177210 */ /* 0x080fe40000ffe5ff */
[----:B------:R-:W-:Y:S02]  /*13270*/  SEL R19, R22, R19, P0 ;  /* 0x0000001316137207 */ /* 0x000fe40000000000 */
[----:B------:R-:W-:Y:S02]  /*13280*/  SEL R18, R23, R18, P0 ;  /* 0x0000001217127207 */ /* 0x000fe40000000000 */
[----:B------:R-:W-:Y:S02]  /*13290*/  SEL R25, R25, R20, P0 ;  /* 0x0000001419197207 */ /* 0x000fe40000000000 */
[----:B------:R-:W-:-:S02]  /*132a0*/  ISETP.GE.U32.AND P1, PT, R19, R16, PT ;  /* 0x000000101300720c */ /* 0x000fc40003f26070 */
[----:B------:R-:W-:Y:S02]  /*132b0*/  ISETP.NE.U32.AND P0, PT, R16, RZ, PT ;  /* 0x000000ff1000720c */ /* 0x000fe40003f05070 */
[----:B------:R-:W-:Y:S02]  /*132c0*/  IADD3 R20, PT, PT, R25, 0x1, RZ ;  /* 0x0000000119147810 */ /* 0x000fe40007ffe0ff */
[----:B------:R-:W-:Y:S02]  /*132d0*/  ISETP.GE.U32.AND.EX P1, PT, R18, R3, PT, P1 ;  /* 0x000000031200720c */ /* 0x000fe40003f26110 */
[----:B------:R-:W-:Y:S02]  /*132e0*/  ISETP.NE.AND.EX P0, PT, R3, RZ, PT, P0 ;  /* 0x000000ff0300720c */ /* 0x000fe40003f05300 */
[----:B------:R-:W-:Y:S02]  /*132f0*/  MOV R3, 0x0 ;  /* 0x0000000000037802 */ /* 0x000fe40000000f00 */
[----:B------:R-:W-:-:S04]  /*13300*/  SEL R20, R20, R25, P1 ;  /* 0x0000001914147207 */ /* 0x000fc80000800000 */
[----:B------:R-:W-:Y:S01]  /*13310*/  SEL R20, R20, 0xffffffff, P0 ;  /* 0xffffffff14147807 */ /* 0x000fe20000000000 */
[----:B------:R-:W-:Y:S06]  /*13320*/  RET.REL.NODEC R2 `(_ZN7cutlass13device_kernelINS_4gemm6kernel13GemmUniversalINS1_17GroupProblemShapeIN4cute5tupleIJiiiEEEEENS1_10collective13CollectiveMmaINS1_40MainloopSm100ArrayTmaUmmaWarpSpecializedILi7ELi8ELi4ENS6_IJNS5_1CILi2EEENSC_ILi1EEESE_EEEEENS6_IJNSC_ILi128EEENSC_ILi256EEENSC_ILi64EEEEEENS_10bfloat16_tEPNS6_IJlSE_NSC_ILi0EEEEEESL_SO_NS5_8TiledMMAINS5_8MMA_AtomIJNS5_26SM100_MMA_F16BF16_2x1SM_SSISL_SL_fLi128ELi256ELNS5_4UMMA5MajorE0ELST_0ELNSS_7ScaleInE0ELSU_0EEEEEENS5_6LayoutINS6_IJSE_SE_SE_EEENS6_IJSM_SM_SM_EEEEENS6_IJNS5_10UnderscoreES11_S11_EEEEENS5_18SM100_TMA_2SM_LOADENS5_14ComposedLayoutINS5_7SwizzleILi3ELi4ELi3EEENS5_18smem_ptr_flag_bitsILi16EEENSX_INS6_IJNSC_ILi8EEESJ_EEENS6_IJSJ_SE_EEEEEEEvNS5_8identityES14_S1E_vS1F_EENS_8epilogue10collective18CollectiveEpilogueINS1H_31Sm100PtrArrayTmaWarpSpecializedILi4ELi2ELi32ELb1ELb0EEEJNS6_IJSJ_SI_SJ_EEENS6_IJNSX_ISJ_SE_EENSX_INS6_IJNSC_ILi32EEESD_EEENS6_IJSE_SH_EEEEEEEENS_6half_tEPNS6_IJSE_lSM_EEES1T_S1V_NS1H_6fusion15FusionCallbacksIS1L_NS1W_17LinearCombinationIS1T_fS1T_fLNS_15FloatRoundStyleE2EEES1M_S1S_JEEENS5_5SM1004TMEM4LOAD26SM100_TMEM_LOAD_16dp256b4xENS5_13SM90_TMA_LOADENS15_IS17_S19_NSX_INS6_IJSJ_S1A_EEENS6_IJSE_SJ_EEEEEEENS5_17SM75_U16x8_LDSM_TENS5_14SM90_TMA_STOREES2A_NS5_17SM90_U16x8_STSM_TENS5_39AutoVectorizingCopyWithAssumedAlignmentILi128EEEEEEvvEEEEvNT_6ParamsE) ;  /* 0xfffffecc02347950 */ /* 0x000fec0003c3ffff */
.L_x_302:
[----:B------:R-:W-:-:S00]  /*13330*/  BRA `(.L_x_302) ;  /* 0xfffffffc00fc7947 */ /* 0x000fc0000383ffff */
[----:B------:R-:W-:-:S00]  /*13340*/  NOP ;  /* 0x0000000000007918 */ /* 0x000fc00000000000 */
        /* <DEDUP_REMOVED lines=11> */
.L_x_314:


//--------------------- .nv.global.init           --------------------------
	.section	.nv.global.init,"aw",@progbits
.nv.global.init:
	.type		$str$26,@object
	.size		$str$26,($str$27 - $str$26)
$str$26:
        /*0000*/ 	.byte	0x28, 0x61, 0x64, 0x64, 0x72, 0x65, 0x73, 0x73, 0x20, 0x26, 0x20, 0x6d, 0x61, 0x73, 0x6b, 0x29
        /*0010*/ 	.byte	0x20, 0x3d, 0x3d, 0x20, 0x30, 0x00
	.type		$str$27,@object
	.size		$str$27,($str$25 - $str$27)
$str$27:
        /*0016*/ 	.byte	0x2f, 0x74, 0x6d, 0x70, 0x2f, 0x63, 0x75, 0x74, 0x6c, 0x61, 0x73, 0x73, 0x5f, 0x73, 0x77, 0x65
        /*0026*/ 	.byte	0x65, 0x70, 0x5f, 0x73, 0x72, 0x63, 0x2f, 0x69, 0x6e, 0x63, 0x6c, 0x75, 0x64, 0x65, 0x2f, 0x63
        /*0036*/ 	.byte	0x75, 0x74, 0x65, 0x2f, 0x70, 0x6f, 0x69, 0x6e, 0x74, 0x65, 0x72, 0x5f, 0x66, 0x6c, 0x61, 0x67
        /*0046*/ 	.byte	0x67, 0x65, 0x64, 0x2e, 0x68, 0x70, 0x70, 0x00
	.type		$str$25,@object
	.size		$str$25,($str$24 - $str$25)
$str$25:
        /*004e*/ 	.byte	0x2f, 0x74, 0x6d, 0x70, 0x2f, 0x63, 0x75, 0x74, 0x6c, 0x61, 0x73, 0x73, 0x5f, 0x73, 0x77, 0x65
        /*005e*/ 	.byte	0x65, 0x70, 0x5f, 0x73, 0x72, 0x63, 0x2f, 0x69, 0x6e, 0x63, 0x6c, 0x75, 0x64, 0x65, 0x2f, 0x63
        /*006e*/ 	.byte	0x75, 0x74, 0x65, 0x2f, 0x61, 0x74, 0x6f, 0x6d, 0x2f, 0x63, 0x6f, 0x70, 0x79, 0x5f, 0x74, 0x72
        /*007e*/ 	.byte	0x61, 0x69, 0x74, 0x73, 0x5f, 0x73, 0x6d, 0x31, 0x30, 0x30, 0x2e, 0x68, 0x70, 0x70, 0x00
	.type		$str$24,@object
	.size		$str$24,(__unnamed_1 - $str$24)
$str$24:
        /*008d*/ 	.byte	0x28, 0x28, 0x75, 0x69, 0x6e, 0x74, 0x33, 0x32, 0x5f, 0x74, 0x28, 0x74, 0x68, 0x72, 0x65, 0x61
        /*009d*/ 	.byte	0x64, 0x49, 0x64, 0x78, 0x2e, 0x78, 0x29, 0x20, 0x2f, 0x20, 0x33, 0x32, 0x29, 0x20, 0x25, 0x20
        /*00ad*/ 	.byte	0x34, 0x29, 0x20, 0x3d, 0x3d, 0x20, 0x28, 0x28, 0x28, 0x74, 0x6d, 0x65, 0x6d, 0x5f, 0x61, 0x64
        /*00bd*/ 	.byte	0x64, 0x72, 0x20, 0x3e, 0x3e, 0x20, 0x31, 0x36, 0x29, 0x20, 0x2f, 0x20, 0x33, 0x32, 0x29, 0x20
        /*00cd*/ 	.byte	0x25, 0x20, 0x34, 0x29, 0x00
	.type		__unnamed_1,@object
	.size		__unnamed_1,(__unnamed_2 - __unnamed_1)
__unnamed_1:
        /*00d2*/ 	.byte	0x61, 0x75, 0x74, 0x6f, 0x20, 0x63, 0x75, 0x74, 0x65, 0x3a, 0x3a, 0x61, 0x73, 0x5f, 0x70, 0x6f
        /* <DEDUP_REMOVED lines=24> */
        /*0262*/ 	.byte	0x3e, 0x3e, 0x3e, 0x5d, 0x00
	.type		__unnamed_2,@object
	.size		__unnamed_2,(.L_2 - __unnamed_2)
__unnamed_2:
        /* <DEDUP_REMOVED lines=42> */
        /*0507*/ 	.byte	0x3e, 0x5d, 0x00
.L_2:


//--------------------- .nv.shared._ZN7cutlass13device_kernelINS_4gemm6kernel13GemmUniversalINS1_17GroupProblemShapeIN4cute5tupleIJiiiEEEEENS1_10collective13CollectiveMmaINS1_40MainloopSm100ArrayTmaUmmaWarpSpecializedILi7ELi8ELi4ENS6_IJNS5_1CILi2EEENSC_ILi1EEESE_EEEEENS6_IJNSC_ILi128EEENSC_ILi256EEENSC_ILi64EEEEEENS_10bfloat16_tEPNS6_IJlSE_NSC_ILi0EEEEEESL_SO_NS5_8TiledMMAINS5_8MMA_AtomIJNS5_26SM100_MMA_F16BF16_2x1SM_SSISL_SL_fLi128ELi256ELNS5_4UMMA5MajorE0ELST_0ELNSS_7ScaleInE0ELSU_0EEEEEENS5_6LayoutINS6_IJSE_SE_SE_EEENS6_IJSM_SM_SM_EEEEENS6_IJNS5_10UnderscoreES11_S11_EEEEENS5_18SM100_TMA_2SM_LOADENS5_14ComposedLayoutINS5_7SwizzleILi3ELi4ELi3EEENS5_18smem_ptr_flag_bitsILi16EEENSX_INS6_IJNSC_ILi8EEESJ_EEENS6_IJSJ_SE_EEEEEEEvNS5_8identityES14_S1E_vS1F_EENS_8epilogue10collective18CollectiveEpilogueINS1H_31Sm100PtrArrayTmaWarpSpecializedILi4ELi2ELi32ELb1ELb0EEEJNS6_IJSJ_SI_SJ_EEENS6_IJNSX_ISJ_SE_EENSX_INS6_IJNSC_ILi32EEESD_EEENS6_IJSE_SH_EEEEEEEENS_6half_tEPNS6_IJSE_lSM_EEES1T_S1V_NS1H_6fusion15FusionCallbacksIS1L_NS1W_17LinearCombinationIS1T_fS1T_fLNS_15FloatRoundStyleE2EEES1M_S1S_JEEENS5_5SM1004TMEM4LOAD26SM100_TMEM_LOAD_16dp256b4xENS5_13SM90_TMA_LOADENS15_IS17_S19_NSX_INS6_IJSJ_S1A_EEENS6_IJSE_SJ_EEEEEEENS5_17SM75_U16x8_LDSM_TENS5_14SM90_TMA_STOREES2A_NS5_17SM90_U16x8_STSM_TENS5_39AutoVectorizingCopyWithAssumedAlignmentILi128EEEEEEvvEEEEvNT_6ParamsE --------------------------
	.section	.nv.shared._ZN7cutlass13device_kernelINS_4gemm6kernel13GemmUniversalINS1_17GroupProblemShapeIN4cute5tupleIJiiiEEEEENS1_10collective13CollectiveMmaINS1_40MainloopSm100ArrayTmaUmmaWarpSpecializedILi7ELi8ELi4ENS6_IJNS5_1CILi2EEENSC_ILi1EEESE_EEEEENS6_IJNSC_ILi128EEENSC_ILi256EEENSC_ILi64EEEEEENS_10bfloat16_tEPNS6_IJlSE_NSC_ILi0EEEEEESL_SO_NS5_8TiledMMAINS5_8MMA_AtomIJNS5_26SM100_MMA_F16BF16_2x1SM_SSISL_SL_fLi128ELi256ELNS5_4UMMA5MajorE0ELST_0ELNSS_7ScaleInE0ELSU_0EEEEEENS5_6LayoutINS6_IJSE_SE_SE_EEENS6_IJSM_SM_SM_EEEEENS6_IJNS5_10UnderscoreES11_S11_EEEEENS5_18SM100_TMA_2SM_LOADENS5_14ComposedLayoutINS5_7SwizzleILi3ELi4ELi3EEENS5_18smem_ptr_flag_bitsILi16EEENSX_INS6_IJNSC_ILi8EEESJ_EEENS6_IJSJ_SE_EEEEEEEvNS5_8identityES14_S1E_vS1F_EENS_8epilogue10collective18CollectiveEpilogueINS1H_31Sm100PtrArrayTmaWarpSpecializedILi4ELi2ELi32ELb1ELb0EEEJNS6_IJSJ_SI_SJ_EEENS6_IJNSX_ISJ_SE_EENSX_INS6_IJNSC_ILi32EEESD_EEENS6_IJSE_SH_EEEEEEEENS_6half_tEPNS6_IJSE_lSM_EEES1T_S1V_NS1H_6fusion15FusionCallbacksIS1L_NS1W_17LinearCombinationIS1T_fS1T_fLNS_15FloatRoundStyleE2EEES1M_S1S_JEEENS5_5SM1004TMEM4LOAD26SM100_TMEM_LOAD_16dp256b4xENS5_13SM90_TMA_LOADENS15_IS17_S19_NSX_INS6_IJSJ_S1A_EEENS6_IJSE_SJ_EEEEEEENS5_17SM75_U16x8_LDSM_TENS5_14SM90_TMA_STOREES2A_NS5_17SM90_U16x8_STSM_TENS5_39AutoVectorizingCopyWithAssumedAlignmentILi128EEEEEEvvEEEEvNT_6ParamsE,"aw",@nobits
	.sectionflags	@""
	.align	16
	.zero		1024


//--------------------- .nv.shared.reserved.0     --------------------------
	.section	.nv.shared.reserved.0,"aw",@nobits
	.weak		__nv_reservedSMEM_offset_0_alias
	.size		__nv_reservedSMEM_offset_0_alias, 0, 64
	.other		__nv_reservedSMEM_offset_0_alias,@"STO_CUDA_RESERVED_SHARED STV_DEFAULT"
__nv_reservedSMEM_offset_0_alias:
	.zero		0
.nv.shared.reserved.0:
	.zero		64
	.weak		__nv_reservedSMEM_tcgen05_partition
	.type		__nv_reservedSMEM_tcgen05_partition,@object
	.size		__nv_reservedSMEM_tcgen05_partition,(.L_0 - __nv_reservedSMEM_tcgen05_partition)
__nv_reservedSMEM_tcgen05_partition:
	.zero		32
.L_0:


//--------------------- .nv.global                --------------------------
	.section	.nv.global,"aw",@nobits
.nv.global:
	.type		_ZN39_INTERNAL_1cf84a74_4_k_cu_7877adb6_30644cute1_E,@object
	.size		_ZN39_INTERNAL_1cf84a74_4_k_cu_7877adb6_30644cute1_E,(_ZN39_INTERNAL_1cf84a74_4_k_cu_7877adb6_30644cuda3std3__45__cpo6cbeginE - _ZN39_INTERNAL_1cf84a74_4_k_cu_7877adb6_30644cute1_E)
_ZN39_INTERNAL_1cf84a74_4_k_cu_7877adb6_30644cute1_E:
	.zero		1
	.type		_ZN39_INTERNAL_1cf84a74_4_k_cu_7877adb6_30644cuda3std3__45__cpo6cbeginE,@object
	.size		_ZN39_INTERNAL_1cf84a74_4_k_cu_7877adb6_30644cuda3std3__45__cpo6cbeginE,(_ZN39_INTERNAL_1cf84a74_4_k_cu_7877adb6_30644cuda3std3__48in_placeE - _ZN39_INTERNAL_1cf84a74_4_k_cu_7877adb6_30644cuda3std3__45__cpo6cbeginE)
_ZN39_INTERNAL_1cf84a74_4_k_cu_7877adb6_30644cuda3std3__45__cpo6cbeginE:
	.zero		1
	.type		_ZN39_INTERNAL_1cf84a74_4_k_cu_7877adb6_30644cuda3std3__48in_placeE,@object
	.size		_ZN39_INTERNAL_1cf84a74_4_k_cu_7877adb6_30644cuda3std3__48in_placeE,(_ZN39_INTERNAL_1cf84a74_4_k_cu_7877adb6_30644cuda3std6ranges3__45__cpo9iter_moveE - _ZN39_INTERNAL_1cf84a74_4_k_cu_7877adb6_30644cuda3std3__48in_placeE)
_ZN39_INTERNAL_1cf84a74_4_k_cu_7877adb6_30644cuda3std3__48in_placeE:
	.zero		1
	.type		_ZN39_INTERNAL_1cf84a74_4_k_cu_7877adb6_30644cuda3std6ranges3__45__cpo9iter_moveE,@object
	.size		_ZN39_INTERNAL_1cf84a74_4_k_cu_7877adb6_30644cuda3std6ranges3__45__cpo9iter_moveE,(_ZN39_INTERNAL_1cf84a74_4_k_cu_7877adb6_30644cuda3std3__45__cpo5beginE - _ZN39_INTERNAL_1cf84a74_4_k_cu_7877adb6_30644cuda3std6ranges3__45__cpo9iter_moveE)
_ZN39_INTERNAL_1cf84a74_4_k_cu_7877adb6_30644cuda3std6ranges3__45__cpo9iter_moveE:
	.zero		1
	.type		_ZN39_INTERNAL_1cf84a74_4_k_cu_7877adb6_30644cuda3std3__45__cpo5beginE,@object
	.size		_ZN39_INTERNAL_1cf84a74_4_k_cu_7877adb6_30644cuda3std3__45__cpo5beginE,(_ZN39_INTERNAL_1cf84a74_4_k_cu_7877adb6_30644cuda3std3__441_GLOBAL__N__1cf84a74_4_k_cu_7877adb6_30646ignoreE - _ZN39_INTERNAL_1cf84a74_4_k_cu_7877adb6_30644cuda3std3__45__cpo5beginE)
_ZN39_INTERNAL_1cf84a74_4_k_cu_7877adb6_30644cuda3std3__45__cpo5beginE:
	.zero		1
	.type		_ZN39_INTERNAL_1cf84a74_4_k_cu_7877adb6_30644cuda3std3__441_GLOBAL__N__1cf84a74_4_k_cu_7877adb6_30646ignoreE,@object
	.size		_ZN39_INTERNAL_1cf84a74_4_k_cu_7877adb6_30644cuda3std3__441_GLOBAL__N__1cf84a74_4_k_cu_7877adb6_30646ignoreE,(_ZN39_INTERNAL_1cf84a74_4_k_cu_7877adb6_30644cute7productE - _ZN39_INTERNAL_1cf84a74_4_k_cu_7877adb6_30644cuda3std3__441_GLOBAL__N__1cf84a74_4_k_cu_7877adb6_30646ignoreE)
_ZN39_INTERNAL_1cf84a74_4_k_cu_7877adb6_30644cuda3std3__441_GLOBAL__N__1cf84a74_4_k_cu_7877adb6_30646ignoreE:
	.zero		1
	.type		_ZN39_INTERNAL_1cf84a74_4_k_cu_7877adb6_30644cute7productE,@object
	.size		_ZN39_INTERNAL_1cf84a74_4_k_cu_7877adb6_30644cute7productE,(_ZN39_INTERNAL_1cf84a74_4_k_cu_7877adb6_30644cuda3std3__45__cpo3endE - _ZN39_INTERNAL_1cf84a74_4_k_cu_7877adb6_30644cute7productE)
_ZN39_INTERNAL_1cf84a74_4_k_cu_7877adb6_30644cute7productE:
	.zero		1
	.type		_ZN39_INTERNAL_1cf84a74_4_k_cu_7877adb6_30644cuda3std3__45__cpo3endE,@object
	.size		_ZN39_INTERNAL_1cf84a74_4_k_cu_7877adb6_30644cuda3std3__45__cpo3endE,(_ZN39_INTERNAL_1cf84a74_4_k_cu_7877adb6_30644cuda3std3__419piecewise_constructE - _ZN39_INTERNAL_1cf84a74_4_k_cu_7877adb6_30644cuda3std3__45__cpo3endE)
_ZN39_INTERNAL_1cf84a74_4_k_cu_7877adb6_30644cuda3std3__45__cpo3endE:
	.zero		1
	.type		_ZN39_INTERNAL_1cf84a74_4_k_cu_7877adb6_30644cuda3std3__419piecewise_constructE,@object
	.size		_ZN39_INTERNAL_1cf84a74_4_k_cu_7877adb6_30644cuda3std3__419piecewise_constructE,(_ZN39_INTERNAL_1cf84a74_4_k_cu_7877adb6_30644cuda3std3__45__cpo4cendE - _ZN39_INTERNAL_1cf84a74_4_k_cu_7877adb6_30644cuda3std3__419piecewise_constructE)
_ZN39_INTERNAL_1cf84a74_4_k_cu_7877adb6_30644cuda3std3__419piecewise_constructE:
	.zero		1
	.type		_ZN39_INTERNAL_1cf84a74_4_k_cu_7877adb6_30644cuda3std3__45__cpo4cendE,@object
	.size		_ZN39_INTERNAL_1cf84a74_4_k_cu_7877adb6_30644cuda3std3__45__cpo4cendE,(_ZN39_INTERNAL_1cf84a74_4_k_cu_7877adb6_30644cuda3std6ranges3__45__cpo4swapE - _ZN39_INTERNAL_1cf84a74_4_k_cu_7877adb6_30644cuda3std3__45__cpo4cendE)
_ZN39_INTERNAL_1cf84a74_4_k_cu_7877adb6_30644cuda3std3__45__cpo4cendE:
	.zero		1
	.type		_ZN39_INTERNAL_1cf84a74_4_k_cu_7877adb6_30644cuda3std6ranges3__45__cpo4swapE,@object
	.size		_ZN39_INTERNAL_1cf84a74_4_k_cu_7877adb6_30644cuda3std6ranges3__45__cpo4swapE,(.L_10 - _ZN39_INTERNAL_1cf84a74_4_k_cu_7877adb6_30644cuda3std6ranges3__45__cpo4swapE)
_ZN39_INTERNAL_1cf84a74_4_k_cu_7877adb6_30644cuda3std6ranges3__45__cpo4swapE:
	.zero		1
.L_10:


//--------------------- .nv.constant0._ZN7cutlass13device_kernelINS_4gemm6kernel13GemmUniversalINS1_17GroupProblemShapeIN4cute5tupleIJiiiEEEEENS1_10collective13CollectiveMmaINS1_40MainloopSm100ArrayTmaUmmaWarpSpecializedILi7ELi8ELi4ENS6_IJNS5_1CILi2EEENSC_ILi1EEESE_EEEEENS6_IJNSC_ILi128EEENSC_ILi256EEENSC_ILi64EEEEEENS_10bfloat16_tEPNS6_IJlSE_NSC_ILi0EEEEEESL_SO_NS5_8TiledMMAINS5_8MMA_AtomIJNS5_26SM100_MMA_F16BF16_2x1SM_SSISL_SL_fLi128ELi256ELNS5_4UMMA5MajorE0ELST_0ELNSS_7ScaleInE0ELSU_0EEEEEENS5_6LayoutINS6_IJSE_SE_SE_EEENS6_IJSM_SM_SM_EEEEENS6_IJNS5_10UnderscoreES11_S11_EEEEENS5_18SM100_TMA_2SM_LOADENS5_14ComposedLayoutINS5_7SwizzleILi3ELi4ELi3EEENS5_18smem_ptr_flag_bitsILi16EEENSX_INS6_IJNSC_ILi8EEESJ_EEENS6_IJSJ_SE_EEEEEEEvNS5_8identityES14_S1E_vS1F_EENS_8epilogue10collective18CollectiveEpilogueINS1H_31Sm100PtrArrayTmaWarpSpecializedILi4ELi2ELi32ELb1ELb0EEEJNS6_IJSJ_SI_SJ_EEENS6_IJNSX_ISJ_SE_EENSX_INS6_IJNSC_ILi32EEESD_EEENS6_IJSE_SH_EEEEEEEENS_6half_tEPNS6_IJSE_lSM_EEES1T_S1V_NS1H_6fusion15FusionCallbacksIS1L_NS1W_17LinearCombinationIS1T_fS1T_fLNS_15FloatRoundStyleE2EEES1M_S1S_JEEENS5_5SM1004TMEM4LOAD26SM100_TMEM_LOAD_16dp256b4xENS5_13SM90_TMA_LOADENS15_IS17_S19_NSX_INS6_IJSJ_S1A_EEENS6_IJSE_SJ_EEEEEEENS5_17SM75_U16x8_LDSM_TENS5_14SM90_TMA_STOREES2A_NS5_17SM90_U16x8_STSM_TENS5_39AutoVectorizingCopyWithAssumedAlignmentILi128EEEEEEvvEEEEvNT_6ParamsE --------------------------
	.section	.nv.constant0._ZN7cutlass13device_kernelINS_4gemm6kernel13GemmUniversalINS1_17GroupProblemShapeIN4cute5tupleIJiiiEEEEENS1_10collective13CollectiveMmaINS1_40MainloopSm100ArrayTmaUmmaWarpSpecializedILi7ELi8ELi4ENS6_IJNS5_1CILi2EEENSC_ILi1EEESE_EEEEENS6_IJNSC_ILi128EEENSC_ILi256EEENSC_ILi64EEEEEENS_10bfloat16_tEPNS6_IJlSE_NSC_ILi0EEEEEESL_SO_NS5_8TiledMMAINS5_8MMA_AtomIJNS5_26SM100_MMA_F16BF16_2x1SM_SSISL_SL_fLi128ELi256ELNS5_4UMMA5MajorE0ELST_0ELNSS_7ScaleInE0ELSU_0EEEEEENS5_6LayoutINS6_IJSE_SE_SE_EEENS6_IJSM_SM_SM_EEEEENS6_IJNS5_10UnderscoreES11_S11_EEEEENS5_18SM100_TMA_2SM_LOADENS5_14ComposedLayoutINS5_7SwizzleILi3ELi4ELi3EEENS5_18smem_ptr_flag_bitsILi16EEENSX_INS6_IJNSC_ILi8EEESJ_EEENS6_IJSJ_SE_EEEEEEEvNS5_8identityES14_S1E_vS1F_EENS_8epilogue10collective18CollectiveEpilogueINS1H_31Sm100PtrArrayTmaWarpSpecializedILi4ELi2ELi32ELb1ELb0EEEJNS6_IJSJ_SI_SJ_EEENS6_IJNSX_ISJ_SE_EENSX_INS6_IJNSC_ILi32EEESD_EEENS6_IJSE_SH_EEEEEEEENS_6half_tEPNS6_IJSE_lSM_EEES1T_S1V_NS1H_6fusion15FusionCallbacksIS1L_NS1W_17LinearCombinationIS1T_fS1T_fLNS_15FloatRoundStyleE2EEES1M_S1S_JEEENS5_5SM1004TMEM4LOAD26SM100_TMEM_LOAD_16dp256b4xENS5_13SM90_TMA_LOADENS15_IS17_S19_NSX_INS6_IJSJ_S1A_EEENS6_IJSE_SJ_EEEEEEENS5_17SM75_U16x8_LDSM_TENS5_14SM90_TMA_STOREES2A_NS5_17SM90_U16x8_STSM_TENS5_39AutoVectorizingCopyWithAssumedAlignmentILi128EEEEEEvvEEEEvNT_6ParamsE,"a",@progbits
	.sectionflags	@""
	.align	4
.nv.constant0._ZN7cutlass13device_kernelINS_4gemm6kernel13GemmUniversalINS1_17GroupProblemShapeIN4cute5tupleIJiiiEEEEENS1_10collective13CollectiveMmaINS1_40MainloopSm100ArrayTmaUmmaWarpSpecializedILi7ELi8ELi4ENS6_IJNS5_1CILi2EEENSC_ILi1EEESE_EEEEENS6_IJNSC_ILi128EEENSC_ILi256EEENSC_ILi64EEEEEENS_10bfloat16_tEPNS6_IJlSE_NSC_ILi0EEEEEESL_SO_NS5_8TiledMMAINS5_8MMA_AtomIJNS5_26SM100_MMA_F16BF16_2x1SM_SSISL_SL_fLi128ELi256ELNS5_4UMMA5MajorE0ELST_0ELNSS_7ScaleInE0ELSU_0EEEEEENS5_6LayoutINS6_IJSE_SE_SE_EEENS6_IJSM_SM_SM_EEEEENS6_IJNS5_10UnderscoreES11_S11_EEEEENS5_18SM100_TMA_2SM_LOADENS5_14ComposedLayoutINS5_7SwizzleILi3ELi4ELi3EEENS5_18smem_ptr_flag_bitsILi16EEENSX_INS6_IJNSC_ILi8EEESJ_EEENS6_IJSJ_SE_EEEEEEEvNS5_8identityES14_S1E_vS1F_EENS_8epilogue10collective18CollectiveEpilogueINS1H_31Sm100PtrArrayTmaWarpSpecializedILi4ELi2ELi32ELb1ELb0EEEJNS6_IJSJ_SI_SJ_EEENS6_IJNSX_ISJ_SE_EENSX_INS6_IJNSC_ILi32EEESD_EEENS6_IJSE_SH_EEEEEEEENS_6half_tEPNS6_IJSE_lSM_EEES1T_S1V_NS1H_6fusion15FusionCallbacksIS1L_NS1W_17LinearCombinationIS1T_fS1T_fLNS_15FloatRoundStyleE2EEES1M_S1S_JEEENS5_5SM1004TMEM4LOAD26SM100_TMEM_LOAD_16dp256b4xENS5_13SM90_TMA_LOADENS15_IS17_S19_NSX_INS6_IJSJ_S1A_EEENS6_IJSE_SJ_EEEEEEENS5_17SM75_U16x8_LDSM_TENS5_14SM90_TMA_STOREES2A_NS5_17SM90_U16x8_STSM_TENS5_39AutoVectorizingCopyWithAssumedAlignmentILi128EEEEEEvvEEEEvNT_6ParamsE:
	.zero		3200


//--------------------- SYMBOLS --------------------------

	.type		.nv.reservedSmem.offset0,@object
	.size		.nv.reservedSmem.offset0,0x4
	.type		.nv.reservedSmem.cap,@object
	.size		.nv.reservedSmem.cap,0x4
	.type		__assertfail,@function
